	.target	sm_90a

	.elftype	@"ET_EXEC"


//--------------------- .note.nv.tkinfo           --------------------------
	.section	.note.nv.tkinfo,"",@"SHT_NOTE"
	.sectionflags	@"SHF_NOTE_NV_TKINFO"
	.tkinfo
        /*0018*/ 	.word	0x00000002
        /*0030*/ 	.string	""
        /*0030*/ 	.string	"ptxas"
        /*0030*/ 	.string	"Cuda compilation tools, release 13.0, V13.0.88"
        /*0030*/ 	.string	"Build cuda_13.0.r13.0/compiler.36424714_0"
        /*0030*/ 	.string	"-v  -suppress-debug-info  -lineinfo  -arch sm_90a "



//--------------------- .note.nv.cuinfo           --------------------------
	.section	.note.nv.cuinfo,"",@"SHT_NOTE"
	.sectionflags	@"SHF_NOTE_NV_CUINFO"
        /*0018*/ 	.short	0x0002
        /*001a*/ 	.short	0x005a
        /*001c*/ 	.short	0x0082
	.zero		2


//--------------------- .nv.info                  --------------------------
	.section	.nv.info,"",@"SHT_CUDA_INFO"
	.align	4


	//----- nvinfo : EIATTR_REGCOUNT
	.align		4
        /*0000*/ 	.byte	0x04, 0x2f
        /*0002*/ 	.short	(.L_1 - .L_0)
	.align		4
.L_0:
        /*0004*/ 	.word	index@(matmul_kernel)
        /*0008*/ 	.word	0x000000ff


	//----- nvinfo : EIATTR_FRAME_SIZE
	.align		4
.L_1:
        /*000c*/ 	.byte	0x04, 0x11
        /*000e*/ 	.short	(.L_3 - .L_2)
	.align		4
.L_2:
        /*0010*/ 	.word	index@(matmul_kernel)
        /*0014*/ 	.word	0x000011e0


	//----- nvinfo : EIATTR_MIN_STACK_SIZE
	.align		4
.L_3:
        /*0018*/ 	.byte	0x04, 0x12
        /*001a*/ 	.short	(.L_5 - .L_4)
	.align		4
.L_4:
        /*001c*/ 	.word	index@(matmul_kernel)
        /*0020*/ 	.word	0x000011e0
.L_5:


//--------------------- .nv.compat                --------------------------
	.section	.nv.compat,"",@"SHT_CUDA_COMPAT_INFO"
	.align	4
        /*0000*/ 	.byte	0x02, 0x09, 0x01, 0x00, 0x02, 0x02, 0x04, 0x00, 0x02, 0x05, 0x05, 0x00, 0x03, 0x07, 0x01, 0x01
        /*0010*/ 	.byte	0x02, 0x03, 0x00, 0x00, 0x02, 0x06, 0x01, 0x00, 0x04, 0x0b, 0x08, 0x00, 0x00, 0x00, 0x00, 0x00
        /*0020*/ 	.byte	0x00, 0x00, 0x00, 0x00


//--------------------- .nv.info.matmul_kernel    --------------------------
	.section	.nv.info.matmul_kernel,"",@"SHT_CUDA_INFO"
	.sectionflags	@""
	.align	4


	//----- nvinfo : EIATTR_CUDA_API_VERSION
	.align		4
        /*0000*/ 	.byte	0x04, 0x37
        /*0002*/ 	.short	(.L_7 - .L_6)
.L_6:
        /*0004*/ 	.word	0x00000082


	//----- nvinfo : EIATTR_KPARAM_INFO
	.align		4
.L_7:
        /*0008*/ 	.byte	0x04, 0x17
        /*000a*/ 	.short	(.L_9 - .L_8)
.L_8:
        /*000c*/ 	.word	0x00000000
        /*0010*/ 	.short	0x000d
        /*0012*/ 	.short	0x0048
        /*0014*/ 	.byte	0x00, 0xf4, 0x21, 0x00


	//----- nvinfo : EIATTR_KPARAM_INFO
	.align		4
.L_9:
        /*0018*/ 	.byte	0x04, 0x17
        /*001a*/ 	.short	(.L_11 - .L_10)
.L_10:
        /*001c*/ 	.word	0x00000000
        /*0020*/ 	.short	0x000c
        /*0022*/ 	.short	0x0040
        /*0024*/ 	.byte	0x00, 0xf4, 0x21, 0x00


	//----- nvinfo : EIATTR_KPARAM_INFO
	.align		4
.L_11:
        /*0028*/ 	.byte	0x04, 0x17
        /*002a*/ 	.short	(.L_13 - .L_12)
.L_12:
        /*002c*/ 	.word	0x00000000
        /*0030*/ 	.short	0x000b
        /*0032*/ 	.short	0x0038
        /*0034*/ 	.byte	0x00, 0xf0, 0x11, 0x00


	//----- nvinfo : EIATTR_KPARAM_INFO
	.align		4
.L_13:
        /*0038*/ 	.byte	0x04, 0x17
        /*003a*/ 	.short	(.L_15 - .L_14)
.L_14:
        /*003c*/ 	.word	0x00000000
        /*0040*/ 	.short	0x000a
        /*0042*/ 	.short	0x0034
        /*0044*/ 	.byte	0x00, 0xf0, 0x11, 0x00


	//----- nvinfo : EIATTR_KPARAM_INFO
	.align		4
.L_15:
        /*0048*/ 	.byte	0x04, 0x17
        /*004a*/ 	.short	(.L_17 - .L_16)
.L_16:
        /*004c*/ 	.word	0x00000000
        /*0050*/ 	.short	0x0009
        /*0052*/ 	.short	0x0030
        /*0054*/ 	.byte	0x00, 0xf0, 0x11, 0x00


	//----- nvinfo : EIATTR_KPARAM_INFO
	.align		4
.L_17:
        /*0058*/ 	.byte	0x04, 0x17
        /*005a*/ 	.short	(.L_19 - .L_18)
.L_18:
        /*005c*/ 	.word	0x00000000
        /*0060*/ 	.short	0x0008
        /*0062*/ 	.short	0x002c
        /*0064*/ 	.byte	0x00, 0xf0, 0x11, 0x00


	//----- nvinfo : EIATTR_KPARAM_INFO
	.align		4
.L_19:
        /*0068*/ 	.byte	0x04, 0x17
        /*006a*/ 	.short	(.L_21 - .L_20)
.L_20:
        /*006c*/ 	.word	0x00000000
        /*0070*/ 	.short	0x0007
        /*0072*/ 	.short	0x0028
        /*0074*/ 	.byte	0x00, 0xf0, 0x11, 0x00


	//----- nvinfo : EIATTR_KPARAM_INFO
	.align		4
.L_21:
        /*0078*/ 	.byte	0x04, 0x17
        /*007a*/ 	.short	(.L_23 - .L_22)
.L_22:
        /*007c*/ 	.word	0x00000000
        /*0080*/ 	.short	0x0006
        /*0082*/ 	.short	0x0024
        /*0084*/ 	.byte	0x00, 0xf0, 0x11, 0x00


	//----- nvinfo : EIATTR_KPARAM_INFO
	.align		4
.L_23:
        /*0088*/ 	.byte	0x04, 0x17
        /*008a*/ 	.short	(.L_25 - .L_24)
.L_24:
        /*008c*/ 	.word	0x00000000
        /*0090*/ 	.short	0x0005
        /*0092*/ 	.short	0x0020
        /*0094*/ 	.byte	0x00, 0xf0, 0x11, 0x00


	//----- nvinfo : EIATTR_KPARAM_INFO
	.align		4
.L_25:
        /*0098*/ 	.byte	0x04, 0x17
        /*009a*/ 	.short	(.L_27 - .L_26)
.L_26:
        /*009c*/ 	.word	0x00000000
        /*00a0*/ 	.short	0x0004
        /*00a2*/ 	.short	0x001c
        /*00a4*/ 	.byte	0x00, 0xf0, 0x11, 0x00


	//----- nvinfo : EIATTR_KPARAM_INFO
	.align		4
.L_27:
        /*00a8*/ 	.byte	0x04, 0x17
        /*00aa*/ 	.short	(.L_29 - .L_28)
.L_28:
        /*00ac*/ 	.word	0x00000000
        /*00b0*/ 	.short	0x0003
        /*00b2*/ 	.short	0x0018
        /*00b4*/ 	.byte	0x00, 0xf0, 0x11, 0x00


	//----- nvinfo : EIATTR_KPARAM_INFO
	.align		4
.L_29:
        /*00b8*/ 	.byte	0x04, 0x17
        /*00ba*/ 	.short	(.L_31 - .L_30)
.L_30:
        /*00bc*/ 	.word	0x00000000
        /*00c0*/ 	.short	0x0002
        /*00c2*/ 	.short	0x0010
        /*00c4*/ 	.byte	0x00, 0xf4, 0x21, 0x00


	//----- nvinfo : EIATTR_KPARAM_INFO
	.align		4
.L_31:
        /*00c8*/ 	.byte	0x04, 0x17
        /*00ca*/ 	.short	(.L_33 - .L_32)
.L_32:
        /*00cc*/ 	.word	0x00000000
        /*00d0*/ 	.short	0x0001
        /*00d2*/ 	.short	0x0008
        /*00d4*/ 	.byte	0x00, 0xf4, 0x21, 0x00


	//----- nvinfo : EIATTR_KPARAM_INFO
	.align		4
.L_33:
        /*00d8*/ 	.byte	0x04, 0x17
        /*00da*/ 	.short	(.L_35 - .L_34)
.L_34:
        /*00dc*/ 	.word	0x00000000
        /*00e0*/ 	.short	0x0000
        /*00e2*/ 	.short	0x0000
        /*00e4*/ 	.byte	0x00, 0xf4, 0x21, 0x00


	//----- nvinfo : EIATTR_SPARSE_MMA_MASK
	.align		4
.L_35:
        /*00e8*/ 	.byte	0x03, 0x50
        /*00ea*/ 	.short	0x0000


	//----- nvinfo : EIATTR_MAXREG_COUNT
	.align		4
        /*00ec*/ 	.byte	0x03, 0x1b
        /*00ee*/ 	.short	0x00ff


	//----- nvinfo : EIATTR_NUM_BARRIERS
	.align		4
        /*00f0*/ 	.byte	0x02, 0x4c
        /*00f2*/ 	.byte	0x01
	.zero		1


	//----- nvinfo : EIATTR_ANNOTATIONS
	.align		4
        /*00f4*/ 	.byte	0x04, 0x55
        /*00f6*/ 	.short	(.L_37 - .L_36)


	//   ....[0]....
.L_36:
        /*00f8*/ 	.word	0x00000001
        /*00fc*/ 	.byte	0xf0, 0x30, 0x00, 0x00, 0x01, 0x00, 0x00, 0x00, 0x00, 0x37, 0x00, 0x00, 0x01, 0x00, 0x00, 0x00
        /* <DEDUP_REMOVED lines=2348> */
        /*93cc*/ 	.byte	0x70, 0x0f, 0x03, 0x00, 0x01, 0x00, 0x00, 0x00, 0x80, 0x0f, 0x03, 0x00


	//----- nvinfo : EIATTR_MERCURY_ISA_VERSION
	.align		4
.L_37:
        /*93d8*/ 	.byte	0x03, 0x5f
        /*93da*/ 	.short	0x0101


	//----- nvinfo : EIATTR_EXIT_INSTR_OFFSETS
	.align		4
        /*93dc*/ 	.byte	0x04, 0x1c
        /*93de*/ 	.short	(.L_39 - .L_38)


	//   ....[0]....
.L_38:
        /*93e0*/ 	.word	0x000355e0


	//   ....[1]....
        /*93e4*/ 	.word	0x00035600


	//----- nvinfo : EIATTR_REQNTID
	.align		4
.L_39:
        /*93e8*/ 	.byte	0x04, 0x10
        /*93ea*/ 	.short	(.L_41 - .L_40)
.L_40:
        /*93ec*/ 	.word	0x00000080
        /*93f0*/ 	.word	0x00000001
        /*93f4*/ 	.word	0x00000001


	//----- nvinfo : EIATTR_CBANK_PARAM_SIZE
	.align		4
.L_41:
        /*93f8*/ 	.byte	0x03, 0x19
        /*93fa*/ 	.short	0x0050


	//----- nvinfo : EIATTR_PARAM_CBANK
	.align		4
        /*93fc*/ 	.byte	0x04, 0x0a
        /*93fe*/ 	.short	(.L_43 - .L_42)
	.align		4
.L_42:
        /*9400*/ 	.word	index@(.nv.constant0.matmul_kernel)
        /*9404*/ 	.short	0x0210
        /*9406*/ 	.short	0x0050


	//----- nvinfo : EIATTR_SW_WAR
	.align		4
.L_43:
        /*9408*/ 	.byte	0x04, 0x36
        /*940a*/ 	.short	(.L_45 - .L_44)
.L_44:
        /*940c*/ 	.word	0x00000008
.L_45:


//--------------------- .nv.callgraph             --------------------------
	.section	.nv.callgraph,"",@"SHT_CUDA_CALLGRAPH"
	.align	4
	.sectionentsize	8
	.align		4
        /*0000*/ 	.word	0x00000000
	.align		4
        /*0004*/ 	.word	0xffffffff
	.align		4
        /*0008*/ 	.word	0x00000000
	.align		4
        /*000c*/ 	.word	0xfffffffe
	.align		4
        /*0010*/ 	.word	0x00000000
	.align		4
        /*0014*/ 	.word	0xfffffffd
	.align		4
        /*0018*/ 	.word	0x00000000
	.align		4
        /*001c*/ 	.word	0xfffffffc


//--------------------- .text.matmul_kernel       --------------------------
	.section	.text.matmul_kernel,"ax",@progbits
	.align	128
        .global         matmul_kernel
        .type           matmul_kernel,@function
        .size           matmul_kernel,(.L_x_3 - matmul_kernel)
        .other          matmul_kernel,@"STO_CUDA_ENTRY STV_DEFAULT"
matmul_kernel:
.text.matmul_kernel:
[----:B------:R-:W1:Y:S08]  /*0000*/  LDC R1, c[0x0][0x28] ;  /* 0x00000a00ff017b82 */ /* 0x000e700000000800 */
[----:B------:R-:W2:Y:S01]  /*0010*/  LDC.64 R4, c[0x0][0x228] ;  /* 0x00008a00ff047b82 */ /* 0x000ea20000000a00 */
[----:B------:R-:W3:Y:S01]  /*0020*/  S2R R7, SR_CTAID.X ;  /* 0x0000000000077919 */ /* 0x000ee20000002500 */
[----:B------:R-:W-:Y:S01]  /*0030*/  ULDC.64 UR4, c[0x0][0x218] ;  /* 0x0000860000047ab9 */ /* 0x000fe20000000a00 */
[----:B------:R-:W-:Y:S01]  /*0040*/  ULDC UR55, c[0x0][0x240] ;  /* 0x0000900000377ab9 */ /* 0x000fe20000000800 */
[----:B------:R-:W-:Y:S01]  /*0050*/  ULDC UR23, c[0x0][0x240] ;  /* 0x0000900000177ab9 */ /* 0x000fe20000000800 */
[----:B------:R-:W4:Y:S01]  /*0060*/  S2R R92, SR_TID.X ;  /* 0x00000000005c7919 */ /* 0x000f220000002100 */
[----:B------:R-:W-:Y:S01]  /*0070*/  ULDC UR28, c[0x0][0x240] ;  /* 0x00009000001c7ab9 */ /* 0x000fe20000000800 */
        /* <DEDUP_REMOVED lines=17> */
[----:B--2---:R-:W-:Y:S01]  /*0190*/  VIADD R0, R5, 0x7f ;  /* 0x0000007f05007836 */ /* 0x004fe20000000000 */
[----:B------:R-:W-:Y:S01]  /*01a0*/  ULDC UR42, c[0x0][0x240] ;  /* 0x00009000002a7ab9 */ /* 0x000fe20000000800 */
[----:B------:R-:W-:Y:S01]  /*01b0*/  ULDC UR14, c[0x0][0x240] ;  /* 0x00009000000e7ab9 */ /* 0x000fe20000000800 */
[----:B------:R-:W-:Y:S01]  /*01c0*/  ULDC UR17, c[0x0][0x240] ;  /* 0x0000900000117ab9 */ /* 0x000fe20000000800 */
[----:B------:R-:W-:Y:S01]  /*01d0*/  ULDC UR19, c[0x0][0x240] ;  /* 0x0000900000137ab9 */ /* 0x000fe20000000800 */
[----:B------:R-:W-:Y:S01]  /*01e0*/  SHF.R.S32.HI R3, RZ, 0x1f, R0 ;  /* 0x0000001fff037819 */ /* 0x000fe20000011400 */
[----:B------:R-:W-:Y:S01]  /*01f0*/  ULDC UR22, c[0x0][0x240] ;  /* 0x0000900000167ab9 */ /* 0x000fe20000000800 */
[----:B------:R-:W-:Y:S01]  /*0200*/  ULDC UR30, c[0x0][0x240] ;  /* 0x00009000001e7ab9 */ /* 0x000fe20000000800 */
[----:B------:R-:W-:Y:S01]  /*0210*/  ULDC UR39, c[0x0][0x240] ;  /* 0x0000900000277ab9 */ /* 0x000fe20000000800 */
[----:B------:R-:W-:Y:S01]  /*0220*/  LEA.HI R3, R3, R0, RZ, 0x7 ;  /* 0x0000000003037211 */ /* 0x000fe200078f38ff */
[----:B------:R-:W-:Y:S01]  /*0230*/  ULDC UR26, c[0x0][0x240] ;  /* 0x00009000001a7ab9 */ /* 0x000fe20000000800 */
[----:B---3--:R-:W-:Y:S01]  /*0240*/  IABS R10, R7 ;  /* 0x00000007000a7213 */ /* 0x008fe20000000000 */
[----:B------:R-:W-:Y:S01]  /*0250*/  ULDC UR13, c[0x0][0x240] ;  /* 0x00009000000d7ab9 */ /* 0x000fe20000000800 */
[----:B------:R-:W-:Y:S01]  /*0260*/  SHF.R.S32.HI R3, RZ, 0x7, R3 ;  /* 0x00000007ff037819 */ /* 0x000fe20000011403 */
[----:B----4-:R-:W-:Y:S01]  /*0270*/  IMAD.SHL.U32 R16, R92, 0x200, RZ ;  /* 0x000002005c107824 */ /* 0x010fe200078e00ff */
[----:B------:R-:W-:Y:S01]  /*0280*/  ULDC UR15, c[0x0][0x240] ;  /* 0x00009000000f7ab9 */ /* 0x000fe20000000800 */
[----:B------:R-:W-:Y:S01]  /*0290*/  ULDC UR43, c[0x0][0x240] ;  /* 0x00009000002b7ab9 */ /* 0x000fe20000000800 */
[----:B------:R-:W-:Y:S01]  /*02a0*/  ULDC UR18, c[0x0][0x240] ;  /* 0x0000900000127ab9 */ /* 0x000fe20000000800 */
[----:B------:R-:W-:Y:S01]  /*02b0*/  IMAD.SHL.U32 R6, R3, 0x8, RZ ;  /* 0x0000000803067824 */ /* 0x000fe200078e00ff */
[----:B------:R-:W-:Y:S01]  /*02c0*/  ULDC UR35, c[0x0][0x240] ;  /* 0x0000900000237ab9 */ /* 0x000fe20000000800 */
[----:B------:R-:W-:Y:S01]  /*02d0*/  ULDC UR21, c[0x0][0x240] ;  /* 0x0000900000157ab9 */ /* 0x000fe20000000800 */
[----:B------:R-:W-:Y:S01]  /*02e0*/  ULDC UR34, c[0x0][0x240] ;  /* 0x0000900000227ab9 */ /* 0x000fe20000000800 */
[----:B------:R-:W-:Y:S01]  /*02f0*/  ULDC UR20, c[0x0][0x240] ;  /* 0x0000900000147ab9 */ /* 0x000fe20000000800 */
[-C--:B------:R-:W-:Y:S01]  /*0300*/  IABS R9, R6.reuse ;  /* 0x0000000600097213 */ /* 0x080fe20000000000 */
[----:B------:R-:W2:Y:S01]  /*0310*/  LDC R146, c[0x0][0x230] ;  /* 0x00008c00ff927b82 */ /* 0x000ea20000000800 */
[----:B------:R-:W-:Y:S01]  /*0320*/  IABS R12, R6 ;  /* 0x00000006000c7213 */ /* 0x000fe20000000000 */
[----:B------:R-:W-:Y:S01]  /*0330*/  ULDC UR36, c[0x0][0x240] ;  /* 0x0000900000247ab9 */ /* 0x000fe20000000800 */
[----:B------:R-:W3:Y:S01]  /*0340*/  I2F.RP R0, R9 ;  /* 0x0000000900007306 */ /* 0x000ee20000209400 */
[----:B------:R-:W-:Y:S01]  /*0350*/  ULDC UR37, c[0x0][0x240] ;  /* 0x0000900000257ab9 */ /* 0x000fe20000000800 */
[----:B------:R-:W-:Y:S01]  /*0360*/  ULDC UR38, c[0x0][0x240] ;  /* 0x0000900000267ab9 */ /* 0x000fe20000000800 */
[----:B------:R-:W-:Y:S01]  /*0370*/  ULDC UR44, c[0x0][0x240] ;  /* 0x00009000002c7ab9 */ /* 0x000fe20000000800 */
[----:B------:R-:W-:Y:S01]  /*0380*/  ULDC UR47, c[0x0][0x240] ;  /* 0x00009000002f7ab9 */ /* 0x000fe20000000800 */
[----:B------:R-:W4:Y:S01]  /*0390*/  LDC R145, c[0x0][0x230] ;  /* 0x00008c00ff917b82 */ /* 0x000f220000000800 */
[----:B------:R-:W-:Y:S01]  /*03a0*/  ULDC UR54, c[0x0][0x240] ;  /* 0x0000900000367ab9 */ /* 0x000fe20000000800 */
[----:B------:R-:W-:Y:S01]  /*03b0*/  ULDC UR45, c[0x0][0x240] ;  /* 0x00009000002d7ab9 */ /* 0x000fe20000000800 */
[----:B------:R-:W-:Y:S01]  /*03c0*/  ULDC UR46, c[0x0][0x240] ;  /* 0x00009000002e7ab9 */ /* 0x000fe20000000800 */
[----:B------:R-:W-:Y:S01]  /*03d0*/  ULDC UR48, c[0x0][0x240] ;  /* 0x0000900000307ab9 */ /* 0x000fe20000000800 */
[----:B------:R-:W-:Y:S01]  /*03e0*/  ULDC UR49, c[0x0][0x240] ;  /* 0x0000900000317ab9 */ /* 0x000fe20000000800 */
[----:B------:R-:W-:Y:S01]  /*03f0*/  ULDC UR50, c[0x0][0x240] ;  /* 0x0000900000327ab9 */ /* 0x000fe20000000800 */
[----:B------:R-:W-:Y:S01]  /*0400*/  ULDC UR51, c[0x0][0x240] ;  /* 0x0000900000337ab9 */ /* 0x000fe20000000800 */
[----:B------:R-:W4:Y:S01]  /*0410*/  LDC R144, c[0x0][0x230] ;  /* 0x00008c00ff907b82 */ /* 0x000f220000000800 */
[----:B------:R-:W-:Y:S01]  /*0420*/  ULDC UR52, c[0x0][0x240] ;  /* 0x0000900000347ab9 */ /* 0x000fe20000000800 */
[----:B---3--:R-:W3:Y:S01]  /*0430*/  MUFU.RCP R0, R0 ;  /* 0x0000000000007308 */ /* 0x008ee20000001000 */
[----:B------:R-:W-:Y:S01]  /*0440*/  ULDC UR53, c[0x0][0x240] ;  /* 0x0000900000357ab9 */ /* 0x000fe20000000800 */
[----:B-1----:R-:W-:-:S02]  /*0450*/  VIADD R1, R1, 0xffffee20 ;  /* 0xffffee2001017836 */ /* 0x002fc40000000000 */
[----:B--2---:R-:W-:Y:S02]  /*0460*/  VIADD R146, R146, 0xfffffffe ;  /* 0xfffffffe92927836 */ /* 0x004fe40000000000 */
[----:B------:R-:W1:Y:S01]  /*0470*/  LDC R252, c[0x0][0x230] ;  /* 0x00008c00fffc7b82 */ /* 0x000e620000000800 */
[----:B----4-:R-:W-:Y:S01]  /*0480*/  VIADD R145, R145, 0xffffffff ;  /* 0xffffffff91917836 */ /* 0x010fe20000000000 */
[----:B---3--:R-:W-:Y:S02]  /*0490*/  IADD3 R2, R0, 0xffffffe, RZ ;  /* 0x0ffffffe00027810 */ /* 0x008fe40007ffe0ff */
[----:B------:R-:W-:Y:S02]  /*04a0*/  IADD3 R0, RZ, -R12, RZ ;  /* 0x8000000cff007210 */ /* 0x000fe40007ffe0ff */
[----:B------:R2:W3:Y:S01]  /*04b0*/  F2I.FTZ.U32.TRUNC.NTZ R3, R2 ;  /* 0x0000000200037305 */ /* 0x0004e2000021f000 */
[----:B------:R-:W-:Y:S02]  /*04c0*/  VIADD R144, R144, 0xfffffffd ;  /* 0xfffffffd90907836 */ /* 0x000fe40000000000 */
[----:B--2---:R-:W-:-:S02]  /*04d0*/  IMAD.MOV.U32 R2, RZ, RZ, RZ ;  /* 0x000000ffff027224 */ /* 0x004fc400078e00ff */
[----:B---3--:R-:W-:-:S04]  /*04e0*/  IMAD.MOV R8, RZ, RZ, -R3 ;  /* 0x000000ffff087224 */ /* 0x008fc800078e0a03 */
[----:B------:R-:W-:Y:S02]  /*04f0*/  IMAD R11, R8, R9, RZ ;  /* 0x00000009080b7224 */ /* 0x000fe400078e02ff */
[----:B------:R-:W-:Y:S02]  /*0500*/  IMAD.MOV.U32 R8, RZ, RZ, R10 ;  /* 0x000000ffff087224 */ /* 0x000fe400078e000a */
[----:B------:R-:W-:-:S06]  /*0510*/  IMAD.HI.U32 R3, R3, R11, R2 ;  /* 0x0000000b03037227 */ /* 0x000fcc00078e0002 */
[----:B------:R-:W-:-:S04]  /*0520*/  IMAD.HI.U32 R3, R3, R8, RZ ;  /* 0x0000000803037227 */ /* 0x000fc800078e00ff */
[----:B------:R-:W-:-:S05]  /*0530*/  IMAD R0, R3, R0, R8 ;  /* 0x0000000003007224 */ /* 0x000fca00078e0208 */
[----:B------:R-:W-:-:S13]  /*0540*/  ISETP.GT.U32.AND P1, PT, R9, R0, PT ;  /* 0x000000000900720c */ /* 0x000fda0003f24070 */
[----:B------:R-:W-:Y:S02]  /*0550*/  @!P1 IMAD.IADD R0, R0, 0x1, -R9 ;  /* 0x0000000100009824 */ /* 0x000fe400078e0a09 */
[----:B------:R-:W-:Y:S01]  /*0560*/  @!P1 VIADD R3, R3, 0x1 ;  /* 0x0000000103039836 */ /* 0x000fe20000000000 */
[----:B------:R-:W-:Y:S02]  /*0570*/  ISETP.NE.AND P1, PT, R6, RZ, PT ;  /* 0x000000ff0600720c */ /* 0x000fe40003f25270 */
[----:B------:R-:W-:Y:S02]  /*0580*/  ISETP.GE.U32.AND P0, PT, R0, R9, PT ;  /* 0x000000090000720c */ /* 0x000fe40003f06070 */
[----:B------:R-:W-:-:S04]  /*0590*/  LOP3.LUT R0, R7, R6, RZ, 0x3c, !PT ;  /* 0x0000000607007212 */ /* 0x000fc800078e3cff */
[----:B------:R-:W-:Y:S01]  /*05a0*/  ISETP.GE.AND P2, PT, R0, RZ, PT ;  /* 0x000000ff0000720c */ /* 0x000fe20003f46270 */
[----:B------:R-:W-:-:S06]  /*05b0*/  VIADD R0, R4, 0x1ff ;  /* 0x000001ff04007836 */ /* 0x000fcc0000000000 */
[----:B------:R-:W-:-:S05]  /*05c0*/  @P0 VIADD R3, R3, 0x1 ;  /* 0x0000000103030836 */ /* 0x000fca0000000000 */
[----:B------:R-:W-:Y:S02]  /*05d0*/  MOV R2, R3 ;  /* 0x0000000300027202 */ /* 0x000fe40000000f00 */
[----:B------:R-:W-:-:S03]  /*05e0*/  SHF.R.S32.HI R3, RZ, 0x1f, R0 ;  /* 0x0000001fff037819 */ /* 0x000fc60000011400 */
[----:B------:R-:W-:Y:S01]  /*05f0*/  @!P2 IMAD.MOV R2, RZ, RZ, -R2 ;  /* 0x000000ffff02a224 */ /* 0x000fe200078e0a02 */
[----:B------:R-:W-:Y:S02]  /*0600*/  @!P1 LOP3.LUT R2, RZ, R6, RZ, 0x33, !PT ;  /* 0x00000006ff029212 */ /* 0x000fe400078e33ff */
[----:B------:R-:W-:-:S03]  /*0610*/  LEA.HI R3, R3, R0, RZ, 0x9 ;  /* 0x0000000003037211 */ /* 0x000fc600078f48ff */
[----:B------:R-:W-:Y:S02]  /*0620*/  IMAD.SHL.U32 R18, R2, 0x8, RZ ;  /* 0x0000000802127824 */ /* 0x000fe400078e00ff */
[----:B------:R-:W-:-:S03]  /*0630*/  IMAD.MOV R2, RZ, RZ, -R2 ;  /* 0x000000ffff027224 */ /* 0x000fc600078e0a02 */
[----:B------:R-:W-:Y:S01]  /*0640*/  LEA.HI.SX32 R3, R3, -R18, 0x17 ;  /* 0x8000001203037211 */ /* 0x000fe200078fbaff */
[----:B------:R-:W-:Y:S01]  /*0650*/  IMAD R15, R6, R2, R7 ;  /* 0x00000002060f7224 */ /* 0x000fe200078e0207 */
[----:B------:R-:W-:Y:S02]  /*0660*/  MOV R2, RZ ;  /* 0x000000ff00027202 */ /* 0x000fe40000000f00 */
[----:B------:R-:W-:Y:S02]  /*0670*/  VIMNMX R20, R3, 0x8, PT ;  /* 0x0000000803147848 */ /* 0x000fe40003fe0100 */
[----:B------:R-:W-:Y:S02]  /*0680*/  IABS R9, R15 ;  /* 0x0000000f00097213 */ /* 0x000fe40000000000 */
[-C--:B------:R-:W-:Y:S02]  /*0690*/  IABS R10, R20.reuse ;  /* 0x00000014000a7213 */ /* 0x080fe40000000000 */
[----:B------:R-:W-:-:S02]  /*06a0*/  IABS R6, R20 ;  /* 0x0000001400067213 */ /* 0x000fc40000000000 */
[----:B------:R-:W2:Y:S08]  /*06b0*/  I2F.RP R0, R10 ;  /* 0x0000000a00007306 */ /* 0x000eb00000209400 */
[----:B--2---:R-:W2:Y:S02]  /*06c0*/  MUFU.RCP R0, R0 ;  /* 0x0000000000007308 */ /* 0x004ea40000001000 */
[----:B--2---:R-:W-:-:S02]  /*06d0*/  IADD3 R3, R0, 0xffffffe, RZ ;  /* 0x0ffffffe00037810 */ /* 0x004fc40007ffe0ff */
[----:B------:R-:W-:-:S04]  /*06e0*/  IABS R0, R5 ;  /* 0x0000000500007213 */ /* 0x000fc80000000000 */
[----:B------:R-:W2:Y:S02]  /*06f0*/  F2I.FTZ.U32.TRUNC.NTZ R3, R3 ;  /* 0x0000000300037305 */ /* 0x000ea4000021f000 */
[----:B--2---:R-:W-:-:S04]  /*0700*/  IMAD.MOV R8, RZ, RZ, -R3 ;  /* 0x000000ffff087224 */ /* 0x004fc800078e0a03 */
[----:B------:R-:W-:Y:S02]  /*0710*/  IMAD.MOV.U32 R7, RZ, RZ, R8 ;  /* 0x000000ffff077224 */ /* 0x000fe400078e0008 */
[----:B------:R-:W2:Y:S02]  /*0720*/  I2F.RP R8, R0 ;  /* 0x0000000000087306 */ /* 0x000ea40000209400 */
[----:B------:R-:W-:-:S04]  /*0730*/  IMAD R7, R7, R10, RZ ;  /* 0x0000000a07077224 */ /* 0x000fc800078e02ff */
[----:B------:R-:W-:-:S04]  /*0740*/  IMAD.HI.U32 R2, R3, R7, R2 ;  /* 0x0000000703027227 */ /* 0x000fc800078e0002 */
[----:B------:R-:W-:Y:S01]  /*0750*/  IMAD.MOV R3, RZ, RZ, -R6 ;  /* 0x000000ffff037224 */ /* 0x000fe200078e0a06 */
[----:B------:R-:W-:Y:S01]  /*0760*/  IABS R6, R4 ;  /* 0x0000000400067213 */ /* 0x000fe20000000000 */
[----:B------:R-:W-:-:S03]  /*0770*/  IMAD.HI.U32 R2, R2, R9, RZ ;  /* 0x0000000902027227 */ /* 0x000fc600078e00ff */
[----:B------:R-:W3:Y:S01]  /*0780*/  I2F.RP R7, R6 ;  /* 0x0000000600077306 */ /* 0x000ee20000209400 */
[----:B------:R-:W-:-:S05]  /*0790*/  IMAD R3, R2, R3, R9 ;  /* 0x0000000302037224 */ /* 0x000fca00078e0209 */
[----:B------:R-:W-:Y:S02]  /*07a0*/  ISETP.GT.U32.AND P1, PT, R10, R3, PT ;  /* 0x000000030a00720c */ /* 0x000fe40003f24070 */
[----:B--2---:R-:W2:Y:S08]  /*07b0*/  MUFU.RCP R8, R8 ;  /* 0x0000000800087308 */ /* 0x004eb00000001000 */
[----:B---3--:R-:W3:Y:S03]  /*07c0*/  MUFU.RCP R7, R7 ;  /* 0x0000000700077308 */ /* 0x008ee60000001000 */
[----:B------:R-:W-:-:S02]  /*07d0*/  @!P1 IMAD.IADD R3, R3, 0x1, -R10 ;  /* 0x0000000103039824 */ /* 0x000fc400078e0a0a */
[----:B------:R-:W-:Y:S01]  /*07e0*/  @!P1 VIADD R2, R2, 0x1 ;  /* 0x0000000102029836 */ /* 0x000fe20000000000 */
[----:B------:R-:W-:Y:S02]  /*07f0*/  ISETP.NE.AND P1, PT, R20, RZ, PT ;  /* 0x000000ff1400720c */ /* 0x000fe40003f25270 */
[----:B------:R-:W-:Y:S02]  /*0800*/  ISETP.GE.U32.AND P0, PT, R3, R10, PT ;  /* 0x0000000a0300720c */ /* 0x000fe40003f06070 */
[----:B------:R-:W-:-:S04]  /*0810*/  LOP3.LUT R3, R15, R20, RZ, 0x3c, !PT ;  /* 0x000000140f037212 */ /* 0x000fc800078e3cff */
[----:B------:R-:W-:Y:S02]  /*0820*/  ISETP.GE.AND P2, PT, R3, RZ, PT ;  /* 0x000000ff0300720c */ /* 0x000fe40003f46270 */
[----:B--2---:R-:W-:Y:S02]  /*0830*/  IADD3 R3, R8, 0xffffffe, RZ ;  /* 0x0ffffffe08037810 */ /* 0x004fe40007ffe0ff */
[----:B---3--:R-:W-:-:S03]  /*0840*/  IADD3 R8, R7, 0xffffffe, RZ ;  /* 0x0ffffffe07087810 */ /* 0x008fc60007ffe0ff */
[----:B------:R-:W-:Y:S01]  /*0850*/  @P0 VIADD R2, R2, 0x1 ;  /* 0x0000000102020836 */ /* 0x000fe20000000000 */
[----:B------:R-:W2:Y:S03]  /*0860*/  F2I.FTZ.U32.TRUNC.NTZ R3, R3 ;  /* 0x0000000300037305 */ /* 0x000ea6000021f000 */
[----:B------:R-:W-:Y:S01]  /*0870*/  IMAD.MOV.U32 R17, RZ, RZ, R2 ;  /* 0x000000ffff117224 */ /* 0x000fe200078e0002 */
[----:B------:R-:W-:-:S03]  /*0880*/  SHF.R.U32.HI R2, RZ, 0x6, R92 ;  /* 0x00000006ff027819 */ /* 0x000fc6000001165c */
[----:B------:R-:W-:Y:S01]  /*0890*/  @!P2 IMAD.MOV R17, RZ, RZ, -R17 ;  /* 0x000000ffff11a224 */ /* 0x000fe200078e0a11 */
[----:B------:R-:W-:Y:S01]  /*08a0*/  @!P1 LOP3.LUT R17, RZ, R20, RZ, 0x33, !PT ;  /* 0x00000014ff119212 */ /* 0x000fe200078e33ff */
[----:B------:R3:W4:Y:S01]  /*08b0*/  F2I.FTZ.U32.TRUNC.NTZ R9, R8 ;  /* 0x0000000800097305 */ /* 0x000722000021f000 */
[----:B------:R-:W-:Y:S02]  /*08c0*/  SGXT.U32 R7, R2, 0x1 ;  /* 0x000000010207781a */ /* 0x000fe40000000000 */
[----:B------:R-:W-:Y:S01]  /*08d0*/  SHF.R.S32.HI R2, RZ, 0x6, R92 ;  /* 0x00000006ff027819 */ /* 0x000fe2000001145c */
[----:B------:R-:W-:Y:S02]  /*08e0*/  IMAD.SHL.U32 R10, R17, 0x80, RZ ;  /* 0x00000080110a7824 */ /* 0x000fe400078e00ff */
[----:B--2---:R-:W-:Y:S01]  /*08f0*/  IMAD.MOV R11, RZ, RZ, -R3 ;  /* 0x000000ffff0b7224 */ /* 0x004fe200078e0a03 */
[----:B------:R-:W-:Y:S02]  /*0900*/  SGXT R2, R2, 0x1 ;  /* 0x000000010202781a */ /* 0x000fe40000000200 */
[----:B------:R-:W-:Y:S01]  /*0910*/  LOP3.LUT R12, R10, R7, RZ, 0xfc, !PT ;  /* 0x000000070a0c7212 */ /* 0x000fe200078efcff */
[----:B------:R-:W-:Y:S01]  /*0920*/  IMAD R11, R11, R0, RZ ;  /* 0x000000000b0b7224 */ /* 0x000fe200078e02ff */
[----:B------:R-:W-:Y:S01]  /*0930*/  LOP3.LUT R14, R2, 0x90, RZ, 0xc0, !PT ;  /* 0x00000090020e7812 */ /* 0x000fe200078ec0ff */
[----:B------:R-:W-:Y:S01]  /*0940*/  IMAD.SHL.U32 R7, R92, 0x4, RZ ;  /* 0x000000045c077824 */ /* 0x000fe200078e00ff */
[----:B------:R-:W-:Y:S01]  /*0950*/  MOV R2, RZ ;  /* 0x000000ff00027202 */ /* 0x000fe20000000f00 */
[----:B---3--:R-:W-:Y:S01]  /*0960*/  IMAD.MOV.U32 R8, RZ, RZ, RZ ;  /* 0x000000ffff087224 */ /* 0x008fe200078e00ff */
[----:B------:R-:W-:Y:S01]  /*0970*/  LOP3.LUT R21, R12, 0x7e, RZ, 0xfc, !PT ;  /* 0x0000007e0c157812 */ /* 0x000fe200078efcff */
[----:B----4-:R-:W-:Y:S01]  /*0980*/  IMAD.MOV R19, RZ, RZ, -R9 ;  /* 0x000000ffff137224 */ /* 0x010fe200078e0a09 */
[----:B------:R-:W-:Y:S01]  /*0990*/  LOP3.LUT R7, R14, 0x7c, R7, 0x78, !PT ;  /* 0x0000007c0e077812 */ /* 0x000fe200078e7807 */
[----:B------:R-:W-:Y:S01]  /*09a0*/  IMAD.HI.U32 R3, R3, R11, R2 ;  /* 0x0000000b03037227 */ /* 0x000fe200078e0002 */
[----:B------:R-:W-:-:S02]  /*09b0*/  IABS R13, R21 ;  /* 0x00000015000d7213 */ /* 0x000fc40000000000 */
[----:B------:R-:W-:Y:S01]  /*09c0*/  LOP3.LUT R16, R7, 0x4000, R16, 0xf8, !PT ;  /* 0x0000400007107812 */ /* 0x000fe200078ef810 */
[----:B------:R-:W-:Y:S01]  /*09d0*/  IMAD R7, R19, R6, RZ ;  /* 0x0000000613077224 */ /* 0x000fe200078e02ff */
[C---:B------:R-:W-:Y:S01]  /*09e0*/  LOP3.LUT R23, R12.reuse, 0x6, RZ, 0xfc, !PT ;  /* 0x000000060c177812 */ /* 0x040fe200078efcff */
[----:B------:R-:W-:Y:S01]  /*09f0*/  IMAD.HI.U32 R2, R3, R13, RZ ;  /* 0x0000000d03027227 */ /* 0x000fe200078e00ff */
[----:B------:R-:W-:Y:S02]  /*0a00*/  LOP3.LUT R22, R12, 0x4, RZ, 0xfc, !PT ;  /* 0x000000040c167812 */ /* 0x000fe400078efcff */
[----:B------:R-:W-:Y:S01]  /*0a10*/  IABS R19, R23 ;  /* 0x0000001700137213 */ /* 0x000fe20000000000 */
[----:B------:R-:W-:Y:S01]  /*0a20*/  IMAD.MOV R11, RZ, RZ, -R17 ;  /* 0x000000ffff0b7224 */ /* 0x000fe200078e0a11 */
[----:B------:R-:W-:Y:S01]  /*0a30*/  IADD3 R14, -R2, RZ, RZ ;  /* 0x000000ff020e7210 */ /* 0x000fe20007ffe1ff */
[----:B------:R-:W-:Y:S01]  /*0a40*/  IMAD.HI.U32 R2, R9, R7, R8 ;  /* 0x0000000709027227 */ /* 0x000fe200078e0008 */
[----:B------:R-:W-:-:S02]  /*0a50*/  IABS R9, R12 ;  /* 0x0000000c00097213 */ /* 0x000fc40000000000 */
[----:B------:R-:W-:Y:S01]  /*0a60*/  LOP3.LUT R7, R12, 0x2, RZ, 0xfc, !PT ;  /* 0x000000020c077812 */ /* 0x000fe200078efcff */
[----:B------:R-:W-:Y:S01]  /*0a70*/  IMAD R13, R0, R14, R13 ;  /* 0x0000000e000d7224 */ /* 0x000fe200078e020d */
[----:B------:R-:W-:Y:S01]  /*0a80*/  LOP3.LUT R24, R12, 0x8, RZ, 0xfc, !PT ;  /* 0x000000080c187812 */ /* 0x000fe200078efcff */
[----:B------:R-:W-:Y:S01]  /*0a90*/  IMAD R11, R20, R11, R15 ;  /* 0x0000000b140b7224 */ /* 0x000fe200078e020f */
[----:B------:R-:W-:Y:S02]  /*0aa0*/  ISETP.GE.AND P2, PT, R7, RZ, PT ;  /* 0x000000ff0700720c */ /* 0x000fe40003f46270 */
[----:B------:R-:W-:Y:S01]  /*0ab0*/  IABS R17, R7 ;  /* 0x0000000700117213 */ /* 0x000fe20000000000 */
[C---:B------:R-:W-:Y:S01]  /*0ac0*/  IMAD.HI.U32 R7, R3.reuse, R9, RZ ;  /* 0x0000000903077227 */ /* 0x040fe200078e00ff */
[----:B------:R-:W-:Y:S02]  /*0ad0*/  ISETP.GT.U32.AND P1, PT, R0, R13, PT ;  /* 0x0000000d0000720c */ /* 0x000fe40003f24070 */
[----:B------:R-:W-:Y:S01]  /*0ae0*/  IABS R20, R24 ;  /* 0x0000001800147213 */ /* 0x000fe20000000000 */
[----:B------:R-:W-:Y:S01]  /*0af0*/  IMAD.MOV R8, RZ, RZ, -R7 ;  /* 0x000000ffff087224 */ /* 0x000fe200078e0a07 */
[----:B------:R-:W-:Y:S01]  /*0b00*/  ISETP.GE.AND P3, PT, R22, RZ, PT ;  /* 0x000000ff1600720c */ /* 0x000fe20003f66270 */
[----:B------:R-:W-:Y:S01]  /*0b10*/  IMAD.HI.U32 R7, R3, R17, RZ ;  /* 0x0000001103077227 */ /* 0x000fe200078e00ff */
[----:B------:R-:W-:-:S02]  /*0b20*/  LOP3.LUT R27, R12, 0xe, RZ, 0xfc, !PT ;  /* 0x0000000e0c1b7812 */ /* 0x000fc400078efcff */
[----:B------:R-:W-:Y:S01]  /*0b30*/  LOP3.LUT R28, R12, 0x10, RZ, 0xfc, !PT ;  /* 0x000000100c1c7812 */ /* 0x000fe200078efcff */
[----:B------:R-:W-:Y:S01]  /*0b40*/  IMAD R9, R0, R8, R9 ;  /* 0x0000000800097224 */ /* 0x000fe200078e0209 */
[----:B------:R-:W-:Y:S01]  /*0b50*/  IADD3 R14, -R7, RZ, RZ ;  /* 0x000000ff070e7210 */ /* 0x000fe20007ffe1ff */
[----:B------:R-:W-:Y:S01]  /*0b60*/  IMAD.HI.U32 R7, R3, R19, RZ ;  /* 0x0000001303077227 */ /* 0x000fe200078e00ff */
[----:B------:R-:W-:Y:S02]  /*0b70*/  LOP3.LUT R29, R12, 0x12, RZ, 0xfc, !PT ;  /* 0x000000120c1d7812 */ /* 0x000fe400078efcff */
[----:B------:R-:W-:Y:S01]  /*0b80*/  ISETP.GT.U32.AND P0, PT, R0, R9, PT ;  /* 0x000000090000720c */ /* 0x000fe20003f04070 */
[----:B------:R-:W-:Y:S01]  /*0b90*/  IMAD.MOV R7, RZ, RZ, -R7 ;  /* 0x000000ffff077224 */ /* 0x000fe200078e0a07 */
[----:B------:R-:W-:Y:S01]  /*0ba0*/  LOP3.LUT R30, R12, 0x14, RZ, 0xfc, !PT ;  /* 0x000000140c1e7812 */ /* 0x000fe200078efcff */
[----:B------:R-:W-:Y:S01]  /*0bb0*/  IMAD.IADD R11, R18, 0x1, R11 ;  /* 0x00000001120b7824 */ /* 0x000fe200078e020b */
[----:B------:R-:W-:Y:S01]  /*0bc0*/  IABS R18, R22 ;  /* 0x0000001600127213 */ /* 0x000fe20000000000 */
[----:B------:R-:W-:Y:S01]  /*0bd0*/  @!P1 IMAD.IADD R13, R13, 0x1, -R0 ;  /* 0x000000010d0d9824 */ /* 0x000fe200078e0a00 */
[----:B------:R-:W-:Y:S01]  /*0be0*/  IABS R25, R29 ;  /* 0x0000001d00197213 */ /* 0x000fe20000000000 */
[C---:B------:R-:W-:Y:S01]  /*0bf0*/  IMAD R19, R0.reuse, R7, R19 ;  /* 0x0000000700137224 */ /* 0x040fe200078e0213 */
[----:B------:R-:W-:Y:S01]  /*0c00*/  IABS R26, R30 ;  /* 0x0000001e001a7213 */ /* 0x000fe20000000000 */
[C---:B------:R-:W-:Y:S01]  /*0c10*/  IMAD R17, R0.reuse, R14, R17 ;  /* 0x0000000e00117224 */ /* 0x040fe200078e0211 */
[C---:B------:R-:W-:Y:S01]  /*0c20*/  ISETP.GT.U32.AND P1, PT, R0.reuse, R13, PT ;  /* 0x0000000d0000720c */ /* 0x040fe20003f24070 */
[----:B------:R-:W-:Y:S01]  /*0c30*/  IMAD.HI.U32 R8, R3, R18, RZ ;  /* 0x0000001203087227 */ /* 0x000fe200078e00ff */
[----:B------:R-:W-:-:S02]  /*0c40*/  ISETP.GT.U32.AND P6, PT, R0, R19, PT ;  /* 0x000000130000720c */ /* 0x000fc40003fc4070 */
[----:B------:R-:W-:Y:S01]  /*0c50*/  ISETP.GT.U32.AND P5, PT, R0, R17, PT ;  /* 0x000000110000720c */ /* 0x000fe20003fa4070 */
[----:B------:R-:W-:Y:S01]  /*0c60*/  IMAD.MOV R15, RZ, RZ, -R8 ;  /* 0x000000ffff0f7224 */ /* 0x000fe200078e0a08 */
[----:B------:R-:W-:Y:S01]  /*0c70*/  LOP3.LUT R14, R12, 0xa, RZ, 0xfc, !PT ;  /* 0x0000000a0c0e7812 */ /* 0x000fe200078efcff */
[----:B------:R-:W-:Y:S01]  /*0c80*/  IMAD.HI.U32 R7, R3, R20, RZ ;  /* 0x0000001403077227 */ /* 0x000fe200078e00ff */
[----:B------:R-:W-:Y:S02]  /*0c90*/  @!P0 IADD3 R9, R9, -R0, RZ ;  /* 0x8000000009098210 */ /* 0x000fe40007ffe0ff */
[----:B------:R-:W-:Y:S01]  /*0ca0*/  IABS R8, R14 ;  /* 0x0000000e00087213 */ /* 0x000fe20000000000 */
[C---:B------:R-:W-:Y:S01]  /*0cb0*/  IMAD R18, R0.reuse, R15, R18 ;  /* 0x0000000f00127224 */ /* 0x040fe200078e0212 */
[C---:B------:R-:W-:Y:S01]  /*0cc0*/  ISETP.GT.U32.AND P4, PT, R0.reuse, R9, PT ;  /* 0x000000090000720c */ /* 0x040fe20003f84070 */
[--C-:B------:R-:W-:Y:S01]  /*0cd0*/  @!P1 IMAD.IADD R13, R13, 0x1, -R0.reuse ;  /* 0x000000010d0d9824 */ /* 0x100fe200078e0a00 */
[----:B------:R-:W-:Y:S01]  /*0ce0*/  ISETP.GE.AND P1, PT, R21, RZ, PT ;  /* 0x000000ff1500720c */ /* 0x000fe20003f26270 */
[----:B------:R-:W-:Y:S01]  /*0cf0*/  @!P6 IMAD.IADD R19, R19, 0x1, -R0 ;  /* 0x000000011313e824 */ /* 0x000fe200078e0a00 */
[----:B------:R-:W-:Y:S01]  /*0d00*/  ISETP.GT.U32.AND P0, PT, R0, R18, PT ;  /* 0x000000120000720c */ /* 0x000fe20003f04070 */
[----:B------:R-:W-:Y:S01]  /*0d10*/  IMAD.MOV R7, RZ, RZ, -R7 ;  /* 0x000000ffff077224 */ /* 0x000fe200078e0a07 */
[----:B------:R-:W-:Y:S01]  /*0d20*/  @!P5 IADD3 R17, R17, -R0, RZ ;  /* 0x800000001111d210 */ /* 0x000fe20007ffe0ff */
[----:B------:R-:W-:Y:S01]  /*0d30*/  IMAD.MOV.U32 R21, RZ, RZ, R8 ;  /* 0x000000ffff157224 */ /* 0x000fe200078e0008 */
[----:B------:R-:W-:Y:S01]  /*0d40*/  ISETP.GE.AND P5, PT, R12, RZ, PT ;  /* 0x000000ff0c00720c */ /* 0x000fe20003fa6270 */
[C---:B------:R-:W-:Y:S01]  /*0d50*/  IMAD R20, R0.reuse, R7, R20 ;  /* 0x0000000700147224 */ /* 0x040fe200078e0214 */
[----:B------:R-:W-:Y:S01]  /*0d60*/  ISETP.GT.U32.AND P6, PT, R0, R19, PT ;  /* 0x000000130000720c */ /* 0x000fe20003fc4070 */
[----:B------:R-:W-:Y:S01]  /*0d70*/  IMAD.HI.U32 R7, R3, R21, RZ ;  /* 0x0000001503077227 */ /* 0x000fe200078e00ff */
[----:B------:R-:W-:-:S02]  /*0d80*/  LOP3.LUT R15, R12, 0xc, RZ, 0xfc, !PT ;  /* 0x0000000c0c0f7812 */ /* 0x000fc400078efcff */
[----:B------:R-:W-:Y:S01]  /*0d90*/  MOV R8, R13 ;  /* 0x0000000d00087202 */ /* 0x000fe20000000f00 */
[----:B------:R-:W-:Y:S01]  /*0da0*/  IMAD.MOV R7, RZ, RZ, -R7 ;  /* 0x000000ffff077224 */ /* 0x000fe200078e0a07 */
[----:B------:R-:W-:Y:S01]  /*0db0*/  IABS R22, R15 ;  /* 0x0000000f00167213 */ /* 0x000fe20000000000 */
[--C-:B------:R-:W-:Y:S01]  /*0dc0*/  @!P4 IMAD.IADD R9, R9, 0x1, -R0.reuse ;  /* 0x000000010909c824 */ /* 0x100fe200078e0a00 */
[----:B------:R-:W-:Y:S01]  /*0dd0*/  LOP3.LUT R32, R12, 0x16, RZ, 0xfc, !PT ;  /* 0x000000160c207812 */ /* 0x000fe200078efcff */
[--C-:B------:R-:W-:Y:S01]  /*0de0*/  @!P0 IMAD.IADD R18, R18, 0x1, -R0.reuse ;  /* 0x0000000112128824 */ /* 0x100fe200078e0a00 */
[C---:B------:R-:W-:Y:S01]  /*0df0*/  ISETP.GT.U32.AND P0, PT, R0.reuse, R17, PT ;  /* 0x000000110000720c */ /* 0x040fe20003f04070 */
[----:B------:R-:W-:Y:S01]  /*0e00*/  IMAD R21, R0, R7, R21 ;  /* 0x0000000700157224 */ /* 0x000fe200078e0215 */
[----:B------:R-:W-:Y:S01]  /*0e10*/  LOP3.LUT R34, R12, 0x1e, RZ, 0xfc, !PT ;  /* 0x0000001e0c227812 */ /* 0x000fe200078efcff */
[----:B------:R-:W-:Y:S01]  /*0e20*/  @!P5 IMAD.MOV R9, RZ, RZ, -R9 ;  /* 0x000000ffff09d224 */ /* 0x000fe200078e0a09 */
[C---:B------:R-:W-:Y:S01]  /*0e30*/  ISETP.GT.U32.AND P5, PT, R0.reuse, R20, PT ;  /* 0x000000140000720c */ /* 0x040fe20003fa4070 */
[----:B------:R-:W-:Y:S01]  /*0e40*/  @!P6 IMAD.IADD R19, R19, 0x1, -R0 ;  /* 0x000000011313e824 */ /* 0x000fe200078e0a00 */
[C---:B------:R-:W-:Y:S01]  /*0e50*/  ISETP.GT.U32.AND P6, PT, R0.reuse, R21, PT ;  /* 0x000000150000720c */ /* 0x040fe20003fc4070 */
[----:B------:R-:W-:Y:S01]  /*0e60*/  IMAD.HI.U32 R7, R3, R22, RZ ;  /* 0x0000001603077227 */ /* 0x000fe200078e00ff */
[----:B------:R-:W-:-:S02]  /*0e70*/  ISETP.GT.U32.AND P4, PT, R0, R18, PT ;  /* 0x000000120000720c */ /* 0x000fc40003f84070 */
[----:B------:R-:W-:Y:S01]  /*0e80*/  IABS R31, R34 ;  /* 0x00000022001f7213 */ /* 0x000fe20000000000 */
[----:B------:R-:W-:Y:S01]  /*0e90*/  @!P1 IMAD.MOV R8, RZ, RZ, -R8 ;  /* 0x000000ffff089224 */ /* 0x000fe200078e0a08 */
[----:B------:R-:W-:Y:S01]  /*0ea0*/  ISETP.GE.AND P1, PT, R23, RZ, PT ;  /* 0x000000ff1700720c */ /* 0x000fe20003f26270 */
[----:B------:R-:W-:Y:S01]  /*0eb0*/  IMAD.MOV R7, RZ, RZ, -R7 ;  /* 0x000000ffff077224 */ /* 0x000fe200078e0a07 */
[-C--:B------:R-:W-:Y:S01]  /*0ec0*/  @!P0 IADD3 R17, R17, -R0.reuse, RZ ;  /* 0x8000000011118210 */ /* 0x080fe20007ffe0ff */
[----:B------:R-:W-:Y:S01]  /*0ed0*/  IMAD.HI.U32 R13, R3, R25, RZ ;  /* 0x00000019030d7227 */ /* 0x000fe200078e00ff */
[----:B------:R-:W-:Y:S02]  /*0ee0*/  IABS R23, R27 ;  /* 0x0000001b00177213 */ /* 0x000fe40000000000 */
[----:B------:R-:W-:Y:S01]  /*0ef0*/  @!P5 IADD3 R20, R20, -R0, RZ ;  /* 0x800000001414d210 */ /* 0x000fe20007ffe0ff */
[----:B------:R-:W-:Y:S01]  /*0f00*/  @!P2 IMAD.MOV R17, RZ, RZ, -R17 ;  /* 0x000000ffff11a224 */ /* 0x000fe200078e0a11 */
[----:B------:R-:W-:Y:S01]  /*0f10*/  ISETP.GE.AND P0, PT, R24, RZ, PT ;  /* 0x000000ff1800720c */ /* 0x000fe20003f06270 */
[----:B------:R-:W-:Y:S01]  /*0f20*/  @!P6 IMAD.IADD R21, R21, 0x1, -R0 ;  /* 0x000000011515e824 */ /* 0x000fe200078e0a00 */
[C---:B------:R-:W-:Y:S01]  /*0f30*/  ISETP.GT.U32.AND P2, PT, R0.reuse, R20, PT ;  /* 0x000000140000720c */ /* 0x040fe20003f44070 */
[C---:B------:R-:W-:Y:S01]  /*0f40*/  IMAD R22, R0.reuse, R7, R22 ;  /* 0x0000000700167224 */ /* 0x040fe200078e0216 */
[----:B------:R-:W-:Y:S01]  /*0f50*/  IABS R24, R28 ;  /* 0x0000001c00187213 */ /* 0x000fe20000000000 */
[----:B------:R-:W-:Y:S01]  /*0f60*/  IMAD.HI.U32 R7, R3, R23, RZ ;  /* 0x0000001703077227 */ /* 0x000fe200078e00ff */
[----:B------:R-:W-:-:S02]  /*0f70*/  ISETP.GT.U32.AND P6, PT, R0, R21, PT ;  /* 0x000000150000720c */ /* 0x000fc40003fc4070 */
[----:B------:R-:W-:Y:S01]  /*0f80*/  ISETP.GE.AND P5, PT, R15, RZ, PT ;  /* 0x000000ff0f00720c */ /* 0x000fe20003fa6270 */
[----:B------:R-:W-:Y:S01]  /*0f90*/  IMAD.MOV R7, RZ, RZ, -R7 ;  /* 0x000000ffff077224 */ /* 0x000fe200078e0a07 */
[----:B------:R-:W-:Y:S01]  /*0fa0*/  @!P1 IADD3 R19, -R19, RZ, RZ ;  /* 0x000000ff13139210 */ /* 0x000fe20007ffe1ff */
[--C-:B------:R-:W-:Y:S01]  /*0fb0*/  @!P4 IMAD.IADD R18, R18, 0x1, -R0.reuse ;  /* 0x000000011212c824 */ /* 0x100fe200078e0a00 */
[----:B------:R-:W-:Y:S01]  /*0fc0*/  ISETP.GE.AND P4, PT, R14, RZ, PT ;  /* 0x000000ff0e00720c */ /* 0x000fe20003f86270 */
[----:B------:R-:W-:Y:S01]  /*0fd0*/  IMAD R23, R0, R7, R23 ;  /* 0x0000000700177224 */ /* 0x000fe200078e0217 */
[----:B------:R-:W-:Y:S01]  /*0fe0*/  LOP3.LUT R33, R12, 0x1c, RZ, 0xfc, !PT ;  /* 0x0000001c0c217812 */ /* 0x000fe200078efcff */
[----:B------:R-:W-:Y:S01]  /*0ff0*/  IMAD.HI.U32 R7, R3, R24, RZ ;  /* 0x0000001803077227 */ /* 0x000fe200078e00ff */
[----:B------:R-:W-:Y:S02]  /*1000*/  @!P2 IADD3 R20, R20, -R0, RZ ;  /* 0x800000001414a210 */ /* 0x000fe40007ffe0ff */
[C---:B------:R-:W-:Y:S01]  /*1010*/  ISETP.GT.U32.AND P2, PT, R0.reuse, R22, PT ;  /* 0x000000160000720c */ /* 0x040fe20003f44070 */
[----:B------:R-:W-:Y:S01]  /*1020*/  @!P6 IMAD.IADD R21, R21, 0x1, -R0 ;  /* 0x000000011515e824 */ /* 0x000fe200078e0a00 */
[----:B------:R-:W-:Y:S01]  /*1030*/  ISETP.GT.U32.AND P6, PT, R0, R23, PT ;  /* 0x000000170000720c */ /* 0x000fe20003fc4070 */
[----:B------:R-:W-:Y:S01]  /*1040*/  IMAD.MOV R7, RZ, RZ, -R7 ;  /* 0x000000ffff077224 */ /* 0x000fe200078e0a07 */
[C---:B------:R-:W-:Y:S01]  /*1050*/  LOP3.LUT R35, R12.reuse, 0x24, RZ, 0xfc, !PT ;  /* 0x000000240c237812 */ /* 0x040fe200078efcff */
[----:B------:R-:W-:Y:S01]  /*1060*/  IMAD.HI.U32 R14, R3, R26, RZ ;  /* 0x0000001a030e7227 */ /* 0x000fe200078e00ff */
[----:B------:R-:W-:-:S02]  /*1070*/  LOP3.LUT R43, R12, 0x2c, RZ, 0xfc, !PT ;  /* 0x0000002c0c2b7812 */ /* 0x000fc400078efcff */
[----:B------:R-:W-:Y:S01]  /*1080*/  LOP3.LUT R46, R12, 0x32, RZ, 0xfc, !PT ;  /* 0x000000320c2e7812 */ /* 0x000fe200078efcff */
[----:B------:R-:W-:Y:S01]  /*1090*/  IMAD.MOV R13, RZ, RZ, -R13 ;  /* 0x000000ffff0d7224 */ /* 0x000fe200078e0a0d */
[----:B------:R-:W-:Y:S01]  /*10a0*/  IADD3 R15, -R14, RZ, RZ ;  /* 0x000000ff0e0f7210 */ /* 0x000fe20007ffe1ff */
[----:B------:R-:W-:Y:S01]  /*10b0*/  IMAD R24, R0, R7, R24 ;  /* 0x0000000700187224 */ /* 0x000fe200078e0218 */
[----:B------:R-:W-:Y:S01]  /*10c0*/  LOP3.LUT R14, R12, 0x18, RZ, 0xfc, !PT ;  /* 0x000000180c0e7812 */ /* 0x000fe200078efcff */
[--C-:B------:R-:W-:Y:S01]  /*10d0*/  @!P2 IMAD.IADD R22, R22, 0x1, -R0.reuse ;  /* 0x000000011616a824 */ /* 0x100fe200078e0a00 */
[----:B------:R-:W-:Y:S01]  /*10e0*/  ISETP.GE.AND P2, PT, R27, RZ, PT ;  /* 0x000000ff1b00720c */ /* 0x000fe20003f46270 */
[----:B------:R-:W-:Y:S01]  /*10f0*/  @!P6 IMAD.IADD R23, R23, 0x1, -R0 ;  /* 0x000000011717e824 */ /* 0x000fe200078e0a00 */
[C---:B------:R-:W-:Y:S01]  /*1100*/  ISETP.GT.U32.AND P1, PT, R0.reuse, R24, PT ;  /* 0x000000180000720c */ /* 0x040fe20003f24070 */
[C---:B------:R-:W-:Y:S01]  /*1110*/  IMAD R25, R0.reuse, R13, R25 ;  /* 0x0000000d00197224 */ /* 0x040fe200078e0219 */
[C---:B------:R-:W-:Y:S01]  /*1120*/  ISETP.GT.U32.AND P6, PT, R0.reuse, R22, PT ;  /* 0x000000160000720c */ /* 0x040fe20003fc4070 */
[C---:B------:R-:W-:Y:S01]  /*1130*/  IMAD R26, R0.reuse, R15, R26 ;  /* 0x0000000f001a7224 */ /* 0x040fe200078e021a */
[----:B------:R-:W-:Y:S01]  /*1140*/  IABS R27, R32 ;  /* 0x00000020001b7213 */ /* 0x000fe20000000000 */
[----:B------:R-:W-:Y:S01]  /*1150*/  @!P0 IMAD.MOV R20, RZ, RZ, -R20 ;  /* 0x000000ffff148224 */ /* 0x000fe200078e0a14 */
[----:B------:R-:W-:Y:S01]  /*1160*/  ISETP.GT.U32.AND P0, PT, R0, R25, PT ;  /* 0x000000190000720c */ /* 0x000fe20003f04070 */
[----:B------:R-:W-:Y:S01]  /*1170*/  @!P4 IMAD.MOV R21, RZ, RZ, -R21 ;  /* 0x000000ffff15c224 */ /* 0x000fe200078e0a15 */
[----:B------:R-:W-:Y:S01]  /*1180*/  ISETP.GE.AND P4, PT, R28, RZ, PT ;  /* 0x000000ff1c00720c */ /* 0x000fe20003f86270 */
[----:B------:R-:W-:Y:S01]  /*1190*/  IMAD.HI.U32 R7, R3, R27, RZ ;  /* 0x0000001b03077227 */ /* 0x000fe200078e00ff */
[----:B------:R-:W-:-:S02]  /*11a0*/  IABS R28, R14 ;  /* 0x0000000e001c7213 */ /* 0x000fc40000000000 */
[----:B------:R-:W-:Y:S01]  /*11b0*/  LOP3.LUT R15, R12, 0x1a, RZ, 0xfc, !PT ;  /* 0x0000001a0c0f7812 */ /* 0x000fe200078efcff */
[----:B------:R-:W-:Y:S01]  /*11c0*/  @!P1 IMAD.IADD R24, R24, 0x1, -R0 ;  /* 0x0000000118189824 */ /* 0x000fe200078e0a00 */
[----:B------:R-:W-:Y:S01]  /*11d0*/  ISETP.GE.AND P1, PT, R30, RZ, PT ;  /* 0x000000ff1e00720c */ /* 0x000fe20003f26270 */
[----:B------:R-:W-:Y:S01]  /*11e0*/  IMAD.MOV R7, RZ, RZ, -R7 ;  /* 0x000000ffff077224 */ /* 0x000fe200078e0a07 */
[----:B------:R-:W-:Y:S01]  /*11f0*/  @!P6 IADD3 R22, R22, -R0, RZ ;  /* 0x800000001616e210 */ /* 0x000fe20007ffe0ff */
[----:B------:R-:W-:Y:S01]  /*1200*/  @!P3 IMAD.MOV R18, RZ, RZ, -R18 ;  /* 0x000000ffff12b224 */ /* 0x000fe200078e0a12 */
[C---:B------:R-:W-:Y:S01]  /*1210*/  ISETP.GT.U32.AND P6, PT, R0.reuse, R26, PT ;  /* 0x0000001a0000720c */ /* 0x040fe20003fc4070 */
[----:B------:R-:W-:Y:S01]  /*1220*/  @!P0 IMAD.IADD R25, R25, 0x1, -R0 ;  /* 0x0000000119198824 */ /* 0x000fe200078e0a00 */
[C---:B------:R-:W-:Y:S01]  /*1230*/  ISETP.GT.U32.AND P0, PT, R0.reuse, R24, PT ;  /* 0x000000180000720c */ /* 0x040fe20003f04070 */
[C---:B------:R-:W-:Y:S01]  /*1240*/  IMAD R27, R0.reuse, R7, R27 ;  /* 0x00000007001b7224 */ /* 0x040fe200078e021b */
[----:B------:R-:W-:Y:S01]  /*1250*/  ISETP.GT.U32.AND P3, PT, R0, R23, PT ;  /* 0x000000170000720c */ /* 0x000fe20003f64070 */
[----:B------:R-:W-:Y:S01]  /*1260*/  IMAD.HI.U32 R7, R3, R28, RZ ;  /* 0x0000001c03077227 */ /* 0x000fe200078e00ff */
[----:B------:R-:W-:-:S02]  /*1270*/  IABS R30, R33 ;  /* 0x00000021001e7213 */ /* 0x000fc40000000000 */
[----:B------:R-:W-:Y:S01]  /*1280*/  IABS R38, R43 ;  /* 0x0000002b00267213 */ /* 0x000fe20000000000 */
[----:B------:R-:W-:Y:S01]  /*1290*/  IMAD.MOV R7, RZ, RZ, -R7 ;  /* 0x000000ffff077224 */ /* 0x000fe200078e0a07 */
[----:B------:R-:W-:Y:S01]  /*12a0*/  LOP3.LUT R47, R12, 0x34, RZ, 0xfc, !PT ;  /* 0x000000340c2f7812 */ /* 0x000fe200078efcff */
[----:B------:R-:W-:Y:S01]  /*12b0*/  @!P5 IMAD.MOV R22, RZ, RZ, -R22 ;  /* 0x000000ffff16d224 */ /* 0x000fe200078e0a16 */
[----:B------:R-:W-:Y:S01]  /*12c0*/  IABS R41, R46 ;  /* 0x0000002e00297213 */ /* 0x000fe20000000000 */
[----:B------:R-:W-:Y:S01]  /*12d0*/  IMAD R28, R0, R7, R28 ;  /* 0x00000007001c7224 */ /* 0x000fe200078e021c */
[----:B------:R-:W-:Y:S01]  /*12e0*/  @!P6 IADD3 R26, R26, -R0, RZ ;  /* 0x800000001a1ae210 */ /* 0x000fe20007ffe0ff */
[--C-:B------:R-:W-:Y:S01]  /*12f0*/  @!P0 IMAD.IADD R24, R24, 0x1, -R0.reuse ;  /* 0x0000000118188824 */ /* 0x100fe200078e0a00 */
[C---:B------:R-:W-:Y:S01]  /*1300*/  ISETP.GT.U32.AND P6, PT, R0.reuse, R25, PT ;  /* 0x000000190000720c */ /* 0x040fe20003fc4070 */
[----:B------:R-:W-:Y:S01]  /*1310*/  @!P3 IMAD.IADD R23, R23, 0x1, -R0 ;  /* 0x000000011717b824 */ /* 0x000fe200078e0a00 */
[C---:B------:R-:W-:Y:S01]  /*1320*/  ISETP.GT.U32.AND P0, PT, R0.reuse, R27, PT ;  /* 0x0000001b0000720c */ /* 0x040fe20003f04070 */
[----:B------:R-:W-:Y:S01]  /*1330*/  @!P4 IMAD.MOV R24, RZ, RZ, -R24 ;  /* 0x000000ffff18c224 */ /* 0x000fe200078e0a18 */
[----:B------:R-:W-:Y:S01]  /*1340*/  ISETP.GE.AND P3, PT, R29, RZ, PT ;  /* 0x000000ff1d00720c */ /* 0x000fe20003f66270 */
[----:B------:R-:W-:Y:S01]  /*1350*/  @!P2 IMAD.MOV R23, RZ, RZ, -R23 ;  /* 0x000000ffff17a224 */ /* 0x000fe200078e0a17 */
[----:B------:R-:W-:-:S02]  /*1360*/  ISETP.GT.U32.AND P5, PT, R0, R26, PT ;  /* 0x0000001a0000720c */ /* 0x000fc40003fa4070 */
[----:B------:R-:W-:Y:S02]  /*1370*/  IABS R29, R15 ;  /* 0x0000000f001d7213 */ /* 0x000fe40000000000 */
[----:B------:R-:W-:Y:S02]  /*1380*/  IABS R42, R47 ;  /* 0x0000002f002a7213 */ /* 0x000fe40000000000 */
[----:B------:R-:W-:Y:S01]  /*1390*/  LOP3.LUT R45, R12, 0x30, RZ, 0xfc, !PT ;  /* 0x000000300c2d7812 */ /* 0x000fe200078efcff */
[----:B------:R-:W-:Y:S01]  /*13a0*/  IMAD.HI.U32 R7, R3, R29, RZ ;  /* 0x0000001d03077227 */ /* 0x000fe200078e00ff */
[----:B------:R-:W-:Y:S02]  /*13b0*/  @!P6 IADD3 R25, R25, -R0, RZ ;  /* 0x800000001919e210 */ /* 0x000fe40007ffe0ff */
[----:B------:R-:W-:Y:S01]  /*13c0*/  ISETP.GT.U32.AND P6, PT, R0, R28, PT ;  /* 0x0000001c0000720c */ /* 0x000fe20003fc4070 */
[--C-:B------:R-:W-:Y:S01]  /*13d0*/  @!P0 IMAD.IADD R27, R27, 0x1, -R0.reuse ;  /* 0x000000011b1b8824 */ /* 0x100fe200078e0a00 */
[----:B------:R-:W-:Y:S01]  /*13e0*/  ISETP.GE.AND P0, PT, R14, RZ, PT ;  /* 0x000000ff0e00720c */ /* 0x000fe20003f06270 */
[----:B------:R-:W-:Y:S01]  /*13f0*/  IMAD.MOV R13, RZ, RZ, -R7 ;  /* 0x000000ffff0d7224 */ /* 0x000fe200078e0a07 */
[----:B------:R-:W-:Y:S01]  /*1400*/  LOP3.LUT R14, R12, 0x20, RZ, 0xfc, !PT ;  /* 0x000000200c0e7812 */ /* 0x000fe200078efcff */
[----:B------:R-:W-:Y:S01]  /*1410*/  @!P5 IMAD.IADD R26, R26, 0x1, -R0 ;  /* 0x000000011a1ad824 */ /* 0x000fe200078e0a00 */
[----:B------:R-:W-:Y:S01]  /*1420*/  ISETP.GE.AND P5, PT, R32, RZ, PT ;  /* 0x000000ff2000720c */ /* 0x000fe20003fa6270 */
[----:B------:R-:W-:Y:S01]  /*1430*/  IMAD R29, R0, R13, R29 ;  /* 0x0000000d001d7224 */ /* 0x000fe200078e021d */
[----:B------:R-:W-:Y:S01]  /*1440*/  @!P3 IADD3 R25, -R25, RZ, RZ ;  /* 0x000000ff1919b210 */ /* 0x000fe20007ffe1ff */
[----:B------:R-:W-:Y:S01]  /*1450*/  IMAD.HI.U32 R13, R3, R31, RZ ;  /* 0x0000001f030d7227 */ /* 0x000fe200078e00ff */
[----:B------:R-:W-:-:S02]  /*1460*/  ISETP.GE.AND P3, PT, R15, RZ, PT ;  /* 0x000000ff0f00720c */ /* 0x000fc40003f66270 */
[----:B------:R-:W-:Y:S01]  /*1470*/  IABS R32, R14 ;  /* 0x0000000e00207213 */ /* 0x000fe20000000000 */
[----:B------:R-:W-:Y:S01]  /*1480*/  @!P6 IMAD.IADD R28, R28, 0x1, -R0 ;  /* 0x000000011c1ce824 */ /* 0x000fe200078e0a00 */
[----:B------:R-:W-:Y:S01]  /*1490*/  ISETP.GT.U32.AND P6, PT, R0, R27, PT ;  /* 0x0000001b0000720c */ /* 0x000fe20003fc4070 */
[----:B------:R-:W-:Y:S01]  /*14a0*/  IMAD.MOV R13, RZ, RZ, -R13 ;  /* 0x000000ffff0d7224 */ /* 0x000fe200078e0a0d */
[----:B------:R-:W-:Y:S01]  /*14b0*/  LOP3.LUT R15, R12, 0x22, RZ, 0xfc, !PT ;  /* 0x000000220c0f7812 */ /* 0x000fe200078efcff */
[----:B------:R-:W-:Y:S01]  /*14c0*/  IMAD.HI.U32 R7, R3, R30, RZ ;  /* 0x0000001e03077227 */ /* 0x000fe200078e00ff */
[C---:B------:R-:W-:Y:S02]  /*14d0*/  ISETP.GT.U32.AND P2, PT, R0.reuse, R28, PT ;  /* 0x0000001c0000720c */ /* 0x040fe40003f44070 */
[C---:B------:R-:W-:Y:S01]  /*14e0*/  ISETP.GT.U32.AND P4, PT, R0.reuse, R29, PT ;  /* 0x0000001d0000720c */ /* 0x040fe20003f84070 */
[----:B------:R-:W-:Y:S01]  /*14f0*/  IMAD R31, R0, R13, R31 ;  /* 0x0000000d001f7224 */ /* 0x000fe200078e021f */
[----:B------:R-:W-:Y:S01]  /*1500*/  IADD3 R7, -R7, RZ, RZ ;  /* 0x000000ff07077210 */ /* 0x000fe20007ffe1ff */
[----:B------:R-:W-:Y:S01]  /*1510*/  @!P1 IMAD.MOV R26, RZ, RZ, -R26 ;  /* 0x000000ffff1a9224 */ /* 0x000fe200078e0a1a */
[----:B------:R-:W-:-:S02]  /*1520*/  ISETP.GE.AND P1, PT, R33, RZ, PT ;  /* 0x000000ff2100720c */ /* 0x000fc40003f26270 */
[----:B------:R-:W-:Y:S01]  /*1530*/  IABS R33, R15 ;  /* 0x0000000f00217213 */ /* 0x000fe20000000000 */
[----:B------:R-:W-:Y:S01]  /*1540*/  @!P6 IMAD.IADD R27, R27, 0x1, -R0 ;  /* 0x000000011b1be824 */ /* 0x000fe200078e0a00 */
[----:B------:R-:W-:Y:S01]  /*1550*/  ISETP.GE.AND P6, PT, R34, RZ, PT ;  /* 0x000000ff2200720c */ /* 0x000fe20003fc6270 */
[C---:B------:R-:W-:Y:S01]  /*1560*/  IMAD R30, R0.reuse, R7, R30 ;  /* 0x00000007001e7224 */ /* 0x040fe200078e021e */
[----:B------:R-:W-:Y:S01]  /*1570*/  IABS R34, R35 ;  /* 0x0000002300227213 */ /* 0x000fe20000000000 */
[----:B------:R-:W-:Y:S01]  /*1580*/  @!P5 IMAD.MOV R27, RZ, RZ, -R27 ;  /* 0x000000ffff1bd224 */ /* 0x000fe200078e0a1b */
[----:B------:R-:W-:Y:S01]  /*1590*/  ISETP.GT.U32.AND P5, PT, R0, R31, PT ;  /* 0x0000001f0000720c */ /* 0x000fe20003fa4070 */
[C---:B------:R-:W-:Y:S01]  /*15a0*/  IMAD.HI.U32 R7, R3.reuse, R32, RZ ;  /* 0x0000002003077227 */ /* 0x040fe200078e00ff */
[----:B------:R-:W-:Y:S02]  /*15b0*/  @!P2 IADD3 R28, R28, -R0, RZ ;  /* 0x800000001c1ca210 */ /* 0x000fe40007ffe0ff */
[----:B------:R-:W-:Y:S01]  /*15c0*/  ISETP.GT.U32.AND P2, PT, R0, R30, PT ;  /* 0x0000001e0000720c */ /* 0x000fe20003f44070 */
[----:B------:R-:W-:Y:S01]  /*15d0*/  IMAD.MOV R13, RZ, RZ, -R7 ;  /* 0x000000ffff0d7224 */ /* 0x000fe200078e0a07 */
[----:B------:R-:W-:Y:S01]  /*15e0*/  IABS R40, R45 ;  /* 0x0000002d00287213 */ /* 0x000fe20000000000 */
[----:B------:R-:W-:Y:S01]  /*15f0*/  IMAD.HI.U32 R7, R3, R33, RZ ;  /* 0x0000002103077227 */ /* 0x000fe200078e00ff */
[----:B------:R-:W-:-:S02]  /*1600*/  LOP3.LUT R48, R12, 0x3c, RZ, 0xfc, !PT ;  /* 0x0000003c0c307812 */ /* 0x000fc400078efcff */
[----:B------:R-:W-:Y:S01]  /*1610*/  LOP3.LUT R53, R12, 0x46, RZ, 0xfc, !PT ;  /* 0x000000460c357812 */ /* 0x000fe200078efcff */
[----:B------:R-:W-:Y:S01]  /*1620*/  IMAD R32, R0, R13, R32 ;  /* 0x0000000d00207224 */ /* 0x000fe200078e0220 */
[----:B------:R-:W-:Y:S01]  /*1630*/  IADD3 R7, -R7, RZ, RZ ;  /* 0x000000ff07077210 */ /* 0x000fe20007ffe1ff */
[--C-:B------:R-:W-:Y:S01]  /*1640*/  @!P5 IMAD.IADD R31, R31, 0x1, -R0.reuse ;  /* 0x000000011f1fd824 */ /* 0x100fe200078e0a00 */
[----:B------:R-:W-:Y:S01]  /*1650*/  IABS R51, R53 ;  /* 0x0000003500337213 */ /* 0x000fe20000000000 */
[----:B------:R-:W-:Y:S01]  /*1660*/  IMAD.HI.U32 R13, R3, R34, RZ ;  /* 0x00000022030d7227 */ /* 0x000fe200078e00ff */
[----:B------:R-:W-:Y:S02]  /*1670*/  LOP3.LUT R57, R12, 0x50, RZ, 0xfc, !PT ;  /* 0x000000500c397812 */ /* 0x000fe400078efcff */
[----:B------:R-:W-:Y:S01]  /*1680*/  ISETP.GT.U32.AND P5, PT, R0, R31, PT ;  /* 0x0000001f0000720c */ /* 0x000fe20003fa4070 */
[----:B------:R-:W-:Y:S01]  /*1690*/  @!P4 IMAD.IADD R29, R29, 0x1, -R0 ;  /* 0x000000011d1dc824 */ /* 0x000fe200078e0a00 */
[----:B------:R-:W-:Y:S01]  /*16a0*/  @!P2 IADD3 R30, R30, -R0, RZ ;  /* 0x800000001e1ea210 */ /* 0x000fe20007ffe0ff */
[----:B------:R-:W-:Y:S01]  /*16b0*/  IMAD.MOV R13, RZ, RZ, -R13 ;  /* 0x000000ffff0d7224 */ /* 0x000fe200078e0a0d */
[----:B------:R-:W-:Y:S01]  /*16c0*/  IABS R54, R57 ;  /* 0x0000003900367213 */ /* 0x000fe20000000000 */
[C---:B------:R-:W-:Y:S01]  /*16d0*/  IMAD R33, R0.reuse, R7, R33 ;  /* 0x0000000700217224 */ /* 0x040fe200078e0221 */
[C---:B------:R-:W-:Y:S01]  /*16e0*/  ISETP.GT.U32.AND P2, PT, R0.reuse, R30, PT ;  /* 0x0000001e0000720c */ /* 0x040fe20003f44070 */
[C---:B------:R-:W-:Y:S01]  /*16f0*/  IMAD R34, R0.reuse, R13, R34 ;  /* 0x0000000d00227224 */ /* 0x040fe200078e0222 */
[----:B------:R-:W-:Y:S01]  /*1700*/  ISETP.GT.U32.AND P4, PT, R0, R29, PT ;  /* 0x0000001d0000720c */ /* 0x000fe20003f84070 */
[----:B------:R-:W-:Y:S01]  /*1710*/  @!P0 IMAD.MOV R28, RZ, RZ, -R28 ;  /* 0x000000ffff1c8224 */ /* 0x000fe200078e0a1c */
[----:B------:R-:W-:-:S02]  /*1720*/  LOP3.LUT R7, R12, 0x26, RZ, 0xfc, !PT ;  /* 0x000000260c077812 */ /* 0x000fc400078efcff */
[----:B------:R-:W-:Y:S01]  /*1730*/  ISETP.GE.AND P0, PT, R14, RZ, PT ;  /* 0x000000ff0e00720c */ /* 0x000fe20003f06270 */
[--C-:B------:R-:W-:Y:S01]  /*1740*/  @!P5 IMAD.IADD R31, R31, 0x1, -R0.reuse ;  /* 0x000000011f1fd824 */ /* 0x100fe200078e0a00 */
[----:B------:R-:W-:Y:S02]  /*1750*/  ISETP.GT.U32.AND P5, PT, R0, R33, PT ;  /* 0x000000210000720c */ /* 0x000fe40003fa4070 */
[----:B------:R-:W-:Y:S01]  /*1760*/  LOP3.LUT R14, R12, 0x28, RZ, 0xfc, !PT ;  /* 0x000000280c0e7812 */ /* 0x000fe200078efcff */
[----:B------:R-:W-:Y:S01]  /*1770*/  @!P6 IMAD.MOV R31, RZ, RZ, -R31 ;  /* 0x000000ffff1fe224 */ /* 0x000fe200078e0a1f */
[----:B------:R-:W-:Y:S01]  /*1780*/  ISETP.GT.U32.AND P6, PT, R0, R34, PT ;  /* 0x000000220000720c */ /* 0x000fe20003fc4070 */
[--C-:B------:R-:W-:Y:S01]  /*1790*/  @!P2 IMAD.IADD R30, R30, 0x1, -R0.reuse ;  /* 0x000000011e1ea824 */ /* 0x100fe200078e0a00 */
[----:B------:R-:W-:Y:S01]  /*17a0*/  ISETP.GE.AND P2, PT, R35, RZ, PT ;  /* 0x000000ff2300720c */ /* 0x000fe20003f46270 */
[----:B------:R-:W-:Y:S01]  /*17b0*/  @!P4 IMAD.IADD R29, R29, 0x1, -R0 ;  /* 0x000000011d1dc824 */ /* 0x000fe200078e0a00 */
[----:B------:R-:W-:-:S02]  /*17c0*/  IABS R35, R7 ;  /* 0x0000000700237213 */ /* 0x000fc40000000000 */
[----:B------:R-:W-:Y:S01]  /*17d0*/  @!P1 IADD3 R30, -R30, RZ, RZ ;  /* 0x000000ff1e1e9210 */ /* 0x000fe20007ffe1ff */
[----:B------:R-:W-:Y:S01]  /*17e0*/  @!P3 IMAD.MOV R29, RZ, RZ, -R29 ;  /* 0x000000ffff1db224 */ /* 0x000fe200078e0a1d */
[----:B------:R-:W-:Y:S02]  /*17f0*/  ISETP.GE.AND P4, PT, R15, RZ, PT ;  /* 0x000000ff0f00720c */ /* 0x000fe40003f86270 */
[----:B------:R-:W-:Y:S01]  /*1800*/  ISETP.GE.AND P1, PT, R7, RZ, PT ;  /* 0x000000ff0700720c */ /* 0x000fe20003f26270 */
[----:B------:R-:W-:Y:S01]  /*1810*/  IMAD.HI.U32 R7, R3, R35, RZ ;  /* 0x0000002303077227 */ /* 0x000fe200078e00ff */
[----:B------:R-:W-:Y:S02]  /*1820*/  LOP3.LUT R15, R12, 0x2a, RZ, 0xfc, !PT ;  /* 0x0000002a0c0f7812 */ /* 0x000fe400078efcff */
[----:B------:R-:W-:Y:S01]  /*1830*/  @!P5 IADD3 R33, R33, -R0, RZ ;  /* 0x800000002121d210 */ /* 0x000fe20007ffe0ff */
[----:B------:R-:W-:Y:S01]  /*1840*/  IMAD.MOV R7, RZ, RZ, -R7 ;  /* 0x000000ffff077224 */ /* 0x000fe200078e0a07 */
[----:B------:R-:W-:-:S02]  /*1850*/  IABS R37, R15 ;  /* 0x0000000f00257213 */ /* 0x000fc40000000000 */
[----:B------:R-:W-:Y:S01]  /*1860*/  @!P6 IADD3 R34, R34, -R0, RZ ;  /* 0x800000002222e210 */ /* 0x000fe20007ffe0ff */
[C---:B------:R-:W-:Y:S01]  /*1870*/  IMAD R35, R0.reuse, R7, R35 ;  /* 0x0000000700237224 */ /* 0x040fe200078e0223 */
[C---:B------:R-:W-:Y:S01]  /*1880*/  ISETP.GT.U32.AND P3, PT, R0.reuse, R32, PT ;  /* 0x000000200000720c */ /* 0x040fe20003f64070 */
[C---:B------:R-:W-:Y:S01]  /*1890*/  IMAD.HI.U32 R7, R3.reuse, R37, RZ ;  /* 0x0000002503077227 */ /* 0x040fe200078e00ff */
[C---:B------:R-:W-:Y:S02]  /*18a0*/  ISETP.GT.U32.AND P5, PT, R0.reuse, R33, PT ;  /* 0x000000210000720c */ /* 0x040fe40003fa4070 */
[----:B------:R-:W-:Y:S01]  /*18b0*/  ISETP.GT.U32.AND P6, PT, R0, R34, PT ;  /* 0x000000220000720c */ /* 0x000fe20003fc4070 */
[----:B------:R-:W-:Y:S01]  /*18c0*/  IMAD.MOV R7, RZ, RZ, -R7 ;  /* 0x000000ffff077224 */ /* 0x000fe200078e0a07 */
[----:B------:R-:W-:Y:S02]  /*18d0*/  IABS R36, R14 ;  /* 0x0000000e00247213 */ /* 0x000fe40000000000 */
[----:B------:R-:W-:Y:S01]  /*18e0*/  LOP3.LUT R59, R12, 0x54, RZ, 0xfc, !PT ;  /* 0x000000540c3b7812 */ /* 0x000fe200078efcff */
[----:B------:R-:W-:Y:S01]  /*18f0*/  IMAD R37, R0, R7, R37 ;  /* 0x0000000700257224 */ /* 0x000fe200078e0225 */
[C---:B------:R-:W-:Y:S01]  /*1900*/  LOP3.LUT R58, R12.reuse, 0x52, RZ, 0xfc, !PT ;  /* 0x000000520c3a7812 */ /* 0x040fe200078efcff */
[----:B------:R-:W-:Y:S01]  /*1910*/  IMAD.HI.U32 R13, R3, R36, RZ ;  /* 0x00000024030d7227 */ /* 0x000fe200078e00ff */
[----:B------:R-:W-:-:S02]  /*1920*/  LOP3.LUT R63, R12, 0x56, RZ, 0xfc, !PT ;  /* 0x000000560c3f7812 */ /* 0x000fc400078efcff */
[----:B------:R-:W-:Y:S01]  /*1930*/  LOP3.LUT R65, R12, 0x58, RZ, 0xfc, !PT ;  /* 0x000000580c417812 */ /* 0x000fe200078efcff */
[--C-:B------:R-:W-:Y:S01]  /*1940*/  @!P3 IMAD.IADD R32, R32, 0x1, -R0.reuse ;  /* 0x000000012020b824 */ /* 0x100fe200078e0a00 */
[----:B------:R-:W-:Y:S01]  /*1950*/  LOP3.LUT R66, R12, 0x5a, RZ, 0xfc, !PT ;  /* 0x0000005a0c427812 */ /* 0x000fe200078efcff */
[--C-:B------:R-:W-:Y:S01]  /*1960*/  @!P5 IMAD.IADD R33, R33, 0x1, -R0.reuse ;  /* 0x000000012121d824 */ /* 0x100fe200078e0a00 */
[----:B------:R-:W-:Y:S01]  /*1970*/  ISETP.GT.U32.AND P5, PT, R0, R35, PT ;  /* 0x000000230000720c */ /* 0x000fe20003fa4070 */
[----:B------:R-:W-:Y:S01]  /*1980*/  @!P6 IMAD.IADD R34, R34, 0x1, -R0 ;  /* 0x000000012222e824 */ /* 0x000fe200078e0a00 */
[C---:B------:R-:W-:Y:S01]  /*1990*/  ISETP.GT.U32.AND P6, PT, R0.reuse, R37, PT ;  /* 0x000000250000720c */ /* 0x040fe20003fc4070 */
[----:B------:R-:W-:Y:S01]  /*19a0*/  @!P4 IMAD.MOV R33, RZ, RZ, -R33 ;  /* 0x000000ffff21c224 */ /* 0x000fe200078e0a21 */
[----:B------:R-:W-:Y:S01]  /*19b0*/  ISETP.GT.U32.AND P3, PT, R0, R32, PT ;  /* 0x000000200000720c */ /* 0x000fe20003f64070 */
[----:B------:R-:W-:Y:S01]  /*19c0*/  IMAD.MOV R13, RZ, RZ, -R13 ;  /* 0x000000ffff0d7224 */ /* 0x000fe200078e0a0d */
[----:B------:R-:W-:Y:S01]  /*19d0*/  ISETP.GE.AND P4, PT, R15, RZ, PT ;  /* 0x000000ff0f00720c */ /* 0x000fe20003f86270 */
[----:B------:R-:W-:Y:S01]  /*19e0*/  @!P2 IMAD.MOV R34, RZ, RZ, -R34 ;  /* 0x000000ffff22a224 */ /* 0x000fe200078e0a22 */
[----:B------:R-:W-:Y:S01]  /*19f0*/  LOP3.LUT R15, R12, 0x2e, RZ, 0xfc, !PT ;  /* 0x0000002e0c0f7812 */ /* 0x000fe200078efcff */
[----:B------:R-:W-:Y:S01]  /*1a00*/  IMAD R36, R0, R13, R36 ;  /* 0x0000000d00247224 */ /* 0x000fe200078e0224 */
[----:B------:R-:W-:Y:S01]  /*1a10*/  IABS R60, R66 ;  /* 0x00000042003c7213 */ /* 0x000fe20000000000 */
[----:B------:R-:W-:Y:S01]  /*1a20*/  IMAD.HI.U32 R13, R3, R38, RZ ;  /* 0x00000026030d7227 */ /* 0x000fe200078e00ff */
[----:B------:R-:W-:-:S02]  /*1a30*/  IABS R39, R15 ;  /* 0x0000000f00277213 */ /* 0x000fc40000000000 */
[C---:B------:R-:W-:Y:S01]  /*1a40*/  LOP3.LUT R67, R12.reuse, 0x5c, RZ, 0xfc, !PT ;  /* 0x0000005c0c437812 */ /* 0x040fe200078efcff */
[--C-:B------:R-:W-:Y:S01]  /*1a50*/  @!P5 IMAD.IADD R35, R35, 0x1, -R0.reuse ;  /* 0x000000012323d824 */ /* 0x100fe200078e0a00 */
[----:B------:R-:W-:Y:S01]  /*1a60*/  LOP3.LUT R68, R12, 0x5e, RZ, 0xfc, !PT ;  /* 0x0000005e0c447812 */ /* 0x000fe200078efcff */
[--C-:B------:R-:W-:Y:S01]  /*1a70*/  @!P6 IMAD.IADD R37, R37, 0x1, -R0.reuse ;  /* 0x000000012525e824 */ /* 0x100fe200078e0a00 */
[----:B------:R-:W-:Y:S01]  /*1a80*/  IABS R62, R67 ;  /* 0x00000043003e7213 */ /* 0x000fe20000000000 */
[----:B------:R-:W-:Y:S01]  /*1a90*/  @!P3 IMAD.IADD R32, R32, 0x1, -R0 ;  /* 0x000000012020b824 */ /* 0x000fe200078e0a00 */
[C---:B------:R-:W-:Y:S01]  /*1aa0*/  ISETP.GT.U32.AND P5, PT, R0.reuse, R35, PT ;  /* 0x000000230000720c */ /* 0x040fe20003fa4070 */
[----:B------:R-:W-:Y:S01]  /*1ab0*/  IMAD.MOV R13, RZ, RZ, -R13 ;  /* 0x000000ffff0d7224 */ /* 0x000fe200078e0a0d */
[----:B------:R-:W-:Y:S01]  /*1ac0*/  ISETP.GT.U32.AND P6, PT, R0, R37, PT ;  /* 0x000000250000720c */ /* 0x000fe20003fc4070 */
[----:B------:R-:W-:Y:S01]  /*1ad0*/  IMAD.HI.U32 R7, R3, R39, RZ ;  /* 0x0000002703077227 */ /* 0x000fe200078e00ff */
[----:B------:R-:W-:-:S02]  /*1ae0*/  @!P0 IADD3 R32, -R32, RZ, RZ ;  /* 0x000000ff20208210 */ /* 0x000fc40007ffe1ff */
[C---:B------:R-:W-:Y:S01]  /*1af0*/  ISETP.GT.U32.AND P0, PT, R0.reuse, R36, PT ;  /* 0x000000240000720c */ /* 0x040fe20003f04070 */
[----:B------:R-:W-:Y:S01]  /*1b00*/  IMAD R38, R0, R13, R38 ;  /* 0x0000000d00267224 */ /* 0x000fe200078e0226 */
[----:B------:R-:W-:Y:S01]  /*1b10*/  ISETP.GE.AND P3, PT, R14, RZ, PT ;  /* 0x000000ff0e00720c */ /* 0x000fe20003f66270 */
[----:B------:R-:W-:Y:S01]  /*1b20*/  IMAD.MOV R13, RZ, RZ, -R7 ;  /* 0x000000ffff0d7224 */ /* 0x000fe200078e0a07 */
[C---:B------:R-:W-:Y:S01]  /*1b30*/  LOP3.LUT R69, R12.reuse, 0x60, RZ, 0xfc, !PT ;  /* 0x000000600c457812 */ /* 0x040fe200078efcff */
[----:B------:R-:W-:Y:S01]  /*1b40*/  IMAD.HI.U32 R14, R3, R42, RZ ;  /* 0x0000002a030e7227 */ /* 0x000fe200078e00ff */
[----:B------:R-:W-:Y:S02]  /*1b50*/  LOP3.LUT R70, R12, 0x62, RZ, 0xfc, !PT ;  /* 0x000000620c467812 */ /* 0x000fe400078efcff */
[----:B------:R-:W-:Y:S01]  /*1b60*/  IABS R64, R69 ;  /* 0x0000004500407213 */ /* 0x000fe20000000000 */
[----:B------:R-:W-:Y:S01]  /*1b70*/  IMAD R39, R0, R13, R39 ;  /* 0x0000000d00277224 */ /* 0x000fe200078e0227 */
[----:B------:R-:W-:Y:S01]  /*1b80*/  LOP3.LUT R84, R12, 0x70, RZ, 0xfc, !PT ;  /* 0x000000700c547812 */ /* 0x000fe200078efcff */
[--C-:B------:R-:W-:Y:S01]  /*1b90*/  @!P5 IMAD.IADD R35, R35, 0x1, -R0.reuse ;  /* 0x000000012323d824 */ /* 0x100fe200078e0a00 */
[C---:B------:R-:W-:Y:S01]  /*1ba0*/  ISETP.GT.U32.AND P5, PT, R0.reuse, R38, PT ;  /* 0x000000260000720c */ /* 0x040fe20003fa4070 */
[----:B------:R-:W-:Y:S01]  /*1bb0*/  @!P6 IMAD.IADD R37, R37, 0x1, -R0 ;  /* 0x000000012525e824 */ /* 0x000fe200078e0a00 */
[----:B------:R-:W-:Y:S01]  /*1bc0*/  ISETP.GT.U32.AND P6, PT, R0, R39, PT ;  /* 0x000000270000720c */ /* 0x000fe20003fc4070 */
[----:B------:R-:W-:Y:S01]  /*1bd0*/  IMAD.HI.U32 R13, R3, R41, RZ ;  /* 0x00000029030d7227 */ /* 0x000fe200078e00ff */
[----:B------:R-:W-:-:S02]  /*1be0*/  @!P0 IADD3 R36, R36, -R0, RZ ;  /* 0x8000000024248210 */ /* 0x000fc40007ffe0ff */
[----:B------:R-:W-:Y:S01]  /*1bf0*/  @!P1 IADD3 R35, -R35, RZ, RZ ;  /* 0x000000ff23239210 */ /* 0x000fe20007ffe1ff */
[----:B------:R-:W-:Y:S01]  /*1c00*/  IMAD.MOV R13, RZ, RZ, -R13 ;  /* 0x000000ffff0d7224 */ /* 0x000fe200078e0a0d */
[----:B------:R-:W-:Y:S01]  /*1c10*/  ISETP.GT.U32.AND P0, PT, R0, R36, PT ;  /* 0x000000240000720c */ /* 0x000fe20003f04070 */
[----:B------:R-:W-:Y:S01]  /*1c20*/  IMAD.HI.U32 R7, R3, R40, RZ ;  /* 0x0000002803077227 */ /* 0x000fe200078e00ff */
[----:B------:R-:W-:Y:S02]  /*1c30*/  IABS R71, R84 ;  /* 0x0000005400477213 */ /* 0x000fe40000000000 */
[----:B------:R-:W-:Y:S01]  /*1c40*/  LOP3.LUT R86, R12, 0x72, RZ, 0xfc, !PT ;  /* 0x000000720c567812 */ /* 0x000fe200078efcff */
[----:B------:R-:W-:Y:S01]  /*1c50*/  IMAD R41, R0, R13, R41 ;  /* 0x0000000d00297224 */ /* 0x000fe200078e0229 */
[----:B------:R-:W-:Y:S01]  /*1c60*/  @!P5 IADD3 R38, R38, -R0, RZ ;  /* 0x800000002626d210 */ /* 0x000fe20007ffe0ff */
[----:B------:R-:W-:Y:S01]  /*1c70*/  @!P6 IMAD.IADD R39, R39, 0x1, -R0 ;  /* 0x000000012727e824 */ /* 0x000fe200078e0a00 */
[----:B------:R-:W-:Y:S01]  /*1c80*/  ISETP.GE.AND P5, PT, R15, RZ, PT ;  /* 0x000000ff0f00720c */ /* 0x000fe20003fa6270 */
[----:B------:R-:W-:Y:S01]  /*1c90*/  IMAD.MOV R15, RZ, RZ, -R14 ;  /* 0x000000ffff0f7224 */ /* 0x000fe200078e0a0e */
[----:B------:R-:W-:Y:S01]  /*1ca0*/  ISETP.GT.U32.AND P6, PT, R0, R38, PT ;  /* 0x000000260000720c */ /* 0x000fe20003fc4070 */
[----:B------:R-:W-:Y:S01]  /*1cb0*/  IMAD.MOV R7, RZ, RZ, -R7 ;  /* 0x000000ffff077224 */ /* 0x000fe200078e0a07 */
[----:B------:R-:W-:Y:S01]  /*1cc0*/  LOP3.LUT R14, R12, 0x36, RZ, 0xfc, !PT ;  /* 0x000000360c0e7812 */ /* 0x000fe200078efcff */
[----:B------:R-:W-:Y:S01]  /*1cd0*/  IMAD R42, R0, R15, R42 ;  /* 0x0000000f002a7224 */ /* 0x000fe200078e022a */
[----:B------:R-:W-:Y:S01]  /*1ce0*/  @!P0 IADD3 R36, R36, -R0, RZ ;  /* 0x8000000024248210 */ /* 0x000fe20007ffe0ff */
[C---:B------:R-:W-:Y:S01]  /*1cf0*/  IMAD R40, R0.reuse, R7, R40 ;  /* 0x0000000700287224 */ /* 0x040fe200078e0228 */
[----:B------:R-:W-:Y:S01]  /*1d00*/  ISETP.GE.AND P0, PT, R43, RZ, PT ;  /* 0x000000ff2b00720c */ /* 0x000fe20003f06270 */
[----:B------:R-:W-:Y:S01]  /*1d10*/  @!P4 IMAD.MOV R37, RZ, RZ, -R37 ;  /* 0x000000ffff25c224 */ /* 0x000fe200078e0a25 */
[----:B------:R-:W-:Y:S01]  /*1d20*/  IABS R43, R14 ;  /* 0x0000000e002b7213 */ /* 0x000fe20000000000 */
[----:B------:R-:W-:Y:S01]  /*1d30*/  @!P3 IMAD.MOV R36, RZ, RZ, -R36 ;  /* 0x000000ffff24b224 */ /* 0x000fe200078e0a24 */
[----:B------:R-:W-:-:S02]  /*1d40*/  ISETP.GT.U32.AND P3, PT, R0, R41, PT ;  /* 0x000000290000720c */ /* 0x000fc40003f64070 */
[----:B------:R-:W-:Y:S01]  /*1d50*/  LOP3.LUT R13, R12, 0x38, RZ, 0xfc, !PT ;  /* 0x000000380c0d7812 */ /* 0x000fe200078efcff */
[----:B------:R-:W-:Y:S01]  /*1d60*/  @!P6 IMAD.IADD R38, R38, 0x1, -R0 ;  /* 0x000000012626e824 */ /* 0x000fe200078e0a00 */
[C---:B------:R-:W-:Y:S01]  /*1d70*/  ISETP.GT.U32.AND P6, PT, R0.reuse, R42, PT ;  /* 0x0000002a0000720c */ /* 0x040fe20003fc4070 */
[----:B------:R-:W-:Y:S01]  /*1d80*/  IMAD.HI.U32 R7, R3, R43, RZ ;  /* 0x0000002b03077227 */ /* 0x000fe200078e00ff */
[C---:B------:R-:W-:Y:S02]  /*1d90*/  ISETP.GT.U32.AND P2, PT, R0.reuse, R39, PT ;  /* 0x000000270000720c */ /* 0x040fe40003f44070 */
[----:B------:R-:W-:Y:S01]  /*1da0*/  IABS R44, R13 ;  /* 0x0000000d002c7213 */ /* 0x000fe20000000000 */
[----:B------:R-:W-:Y:S01]  /*1db0*/  @!P0 IMAD.MOV R38, RZ, RZ, -R38 ;  /* 0x000000ffff268224 */ /* 0x000fe200078e0a26 */
[----:B------:R-:W-:Y:S02]  /*1dc0*/  IADD3 R7, -R7, RZ, RZ ;  /* 0x000000ff07077210 */ /* 0x000fe40007ffe1ff */
[----:B------:R-:W-:Y:S01]  /*1dd0*/  ISETP.GT.U32.AND P1, PT, R0, R40, PT ;  /* 0x000000280000720c */ /* 0x000fe20003f24070 */
[----:B------:R-:W-:Y:S01]  /*1de0*/  @!P3 IMAD.IADD R41, R41, 0x1, -R0 ;  /* 0x000000012929b824 */ /* 0x000fe200078e0a00 */
[----:B------:R-:W-:Y:S01]  /*1df0*/  LOP3.LUT R15, R12, 0x3a, RZ, 0xfc, !PT ;  /* 0x0000003a0c0f7812 */ /* 0x000fe200078efcff */
[----:B------:R-:W-:Y:S01]  /*1e00*/  IMAD R43, R0, R7, R43 ;  /* 0x00000007002b7224 */ /* 0x000fe200078e022b */
[----:B------:R-:W-:Y:S01]  /*1e10*/  ISETP.GE.AND P4, PT, R45, RZ, PT ;  /* 0x000000ff2d00720c */ /* 0x000fe20003f86270 */
[----:B------:R-:W-:Y:S01]  /*1e20*/  IMAD.HI.U32 R7, R3, R44, RZ ;  /* 0x0000002c03077227 */ /* 0x000fe200078e00ff */
[----:B------:R-:W-:-:S02]  /*1e30*/  IABS R45, R15 ;  /* 0x0000000f002d7213 */ /* 0x000fc40000000000 */
[----:B------:R-:W-:Y:S01]  /*1e40*/  IABS R73, R86 ;  /* 0x0000005600497213 */ /* 0x000fe20000000000 */
[--C-:B------:R-:W-:Y:S01]  /*1e50*/  @!P6 IMAD.IADD R42, R42, 0x1, -R0.reuse ;  /* 0x000000012a2ae824 */ /* 0x100fe200078e0a00 */
[----:B------:R-:W-:Y:S01]  /*1e60*/  ISETP.GT.U32.AND P6, PT, R0, R41, PT ;  /* 0x000000290000720c */ /* 0x000fe20003fc4070 */
[--C-:B------:R-:W-:Y:S01]  /*1e70*/  @!P2 IMAD.IADD R39, R39, 0x1, -R0.reuse ;  /* 0x000000012727a824 */ /* 0x100fe200078e0a00 */
[----:B------:R-:W-:Y:S01]  /*1e80*/  IADD3 R7, -R7, RZ, RZ ;  /* 0x000000ff07077210 */ /* 0x000fe20007ffe1ff */
[----:B------:R-:W-:Y:S01]  /*1e90*/  @!P1 IMAD.IADD R40, R40, 0x1, -R0 ;  /* 0x0000000128289824 */ /* 0x000fe200078e0a00 */
[C---:B------:R-:W-:Y:S01]  /*1ea0*/  ISETP.GT.U32.AND P0, PT, R0.reuse, R42, PT ;  /* 0x0000002a0000720c */ /* 0x040fe20003f04070 */
[----:B------:R-:W-:Y:S01]  /*1eb0*/  @!P5 IMAD.MOV R39, RZ, RZ, -R39 ;  /* 0x000000ffff27d224 */ /* 0x000fe200078e0a27 */
[C---:B------:R-:W-:Y:S01]  /*1ec0*/  ISETP.GT.U32.AND P5, PT, R0.reuse, R43, PT ;  /* 0x0000002b0000720c */ /* 0x040fe20003fa4070 */
[C---:B------:R-:W-:Y:S01]  /*1ed0*/  IMAD R44, R0.reuse, R7, R44 ;  /* 0x00000007002c7224 */ /* 0x040fe200078e022c */
[----:B------:R-:W-:Y:S01]  /*1ee0*/  ISETP.GT.U32.AND P3, PT, R0, R40, PT ;  /* 0x000000280000720c */ /* 0x000fe20003f64070 */
[----:B------:R-:W-:Y:S01]  /*1ef0*/  IMAD.HI.U32 R7, R3, R45, RZ ;  /* 0x0000002d03077227 */ /* 0x000fe200078e00ff */
[----:B------:R-:W-:-:S02]  /*1f00*/  ISETP.GE.AND P2, PT, R46, RZ, PT ;  /* 0x000000ff2e00720c */ /* 0x000fc40003f46270 */
[----:B------:R-:W-:Y:S01]  /*1f10*/  IABS R46, R48 ;  /* 0x00000030002e7213 */ /* 0x000fe20000000000 */
[--C-:B------:R-:W-:Y:S01]  /*1f20*/  @!P6 IMAD.IADD R41, R41, 0x1, -R0.reuse ;  /* 0x000000012929e824 */ /* 0x100fe200078e0a00 */
[----:B------:R-:W-:Y:S02]  /*1f30*/  ISETP.GT.U32.AND P6, PT, R0, R44, PT ;  /* 0x0000002c0000720c */ /* 0x000fe40003fc4070 */
[----:B------:R-:W-:Y:S01]  /*1f40*/  ISETP.GE.AND P1, PT, R47, RZ, PT ;  /* 0x000000ff2f00720c */ /* 0x000fe20003f26270 */
[----:B------:R-:W-:Y:S01]  /*1f50*/  @!P0 IMAD.IADD R42, R42, 0x1, -R0 ;  /* 0x000000012a2a8824 */ /* 0x000fe200078e0a00 */
[----:B------:R-:W-:Y:S01]  /*1f60*/  ISETP.GE.AND P0, PT, R13, RZ, PT ;  /* 0x000000ff0d00720c */ /* 0x000fe20003f06270 */
[----:B------:R-:W-:Y:S01]  /*1f70*/  IMAD.MOV R13, RZ, RZ, -R7 ;  /* 0x000000ffff0d7224 */ /* 0x000fe200078e0a07 */
[----:B------:R-:W-:Y:S01]  /*1f80*/  @!P5 IADD3 R43, R43, -R0, RZ ;  /* 0x800000002b2bd210 */ /* 0x000fe20007ffe0ff */
[----:B------:R-:W-:Y:S01]  /*1f90*/  IMAD.HI.U32 R7, R3, R46, RZ ;  /* 0x0000002e03077227 */ /* 0x000fe200078e00ff */
[----:B------:R-:W-:-:S02]  /*1fa0*/  @!P3 IADD3 R40, R40, -R0, RZ ;  /* 0x800000002828b210 */ /* 0x000fc40007ffe0ff */
[----:B------:R-:W-:Y:S01]  /*1fb0*/  ISETP.GE.AND P3, PT, R14, RZ, PT ;  /* 0x000000ff0e00720c */ /* 0x000fe20003f66270 */
[----:B------:R-:W-:Y:S01]  /*1fc0*/  IMAD R45, R0, R13, R45 ;  /* 0x0000000d002d7224 */ /* 0x000fe200078e022d */
[----:B------:R-:W-:Y:S01]  /*1fd0*/  LOP3.LUT R14, R12, 0x3e, RZ, 0xfc, !PT ;  /* 0x0000003e0c0e7812 */ /* 0x000fe200078efcff */
[----:B------:R-:W-:Y:S01]  /*1fe0*/  @!P6 IMAD.IADD R44, R44, 0x1, -R0 ;  /* 0x000000012c2ce824 */ /* 0x000fe200078e0a00 */
[C---:B------:R-:W-:Y:S01]  /*1ff0*/  ISETP.GT.U32.AND P6, PT, R0.reuse, R43, PT ;  /* 0x0000002b0000720c */ /* 0x040fe20003fc4070 */
[----:B------:R-:W-:Y:S01]  /*2000*/  IMAD.MOV R7, RZ, RZ, -R7 ;  /* 0x000000ffff077224 */ /* 0x000fe200078e0a07 */
[----:B------:R-:W-:Y:S01]  /*2010*/  IABS R47, R14 ;  /* 0x0000000e002f7213 */ /* 0x000fe20000000000 */
[----:B------:R-:W-:Y:S01]  /*2020*/  @!P4 IMAD.MOV R40, RZ, RZ, -R40 ;  /* 0x000000ffff28c224 */ /* 0x000fe200078e0a28 */
[----:B------:R-:W-:Y:S01]  /*2030*/  @!P2 IADD3 R41, -R41, RZ, RZ ;  /* 0x000000ff2929a210 */ /* 0x000fe20007ffe1ff */
[C---:B------:R-:W-:Y:S01]  /*2040*/  IMAD R46, R0.reuse, R7, R46 ;  /* 0x00000007002e7224 */ /* 0x040fe200078e022e */
[C---:B------:R-:W-:Y:S01]  /*2050*/  ISETP.GT.U32.AND P2, PT, R0.reuse, R45, PT ;  /* 0x0000002d0000720c */ /* 0x040fe20003f44070 */
[----:B------:R-:W-:Y:S01]  /*2060*/  IMAD.HI.U32 R7, R3, R47, RZ ;  /* 0x0000002f03077227 */ /* 0x000fe200078e00ff */
[----:B------:R-:W-:-:S02]  /*2070*/  ISETP.GT.U32.AND P4, PT, R0, R44, PT ;  /* 0x0000002c0000720c */ /* 0x000fc40003f84070 */
[----:B------:R-:W-:Y:S01]  /*2080*/  LOP3.LUT R13, R12, 0x40, RZ, 0xfc, !PT ;  /* 0x000000400c0d7812 */ /* 0x000fe200078efcff */
[----:B------:R-:W-:Y:S01]  /*2090*/  IMAD.MOV R7, RZ, RZ, -R7 ;  /* 0x000000ffff077224 */ /* 0x000fe200078e0a07 */
[----:B------:R-:W-:Y:S01]  /*20a0*/  ISETP.GE.AND P5, PT, R15, RZ, PT ;  /* 0x000000ff0f00720c */ /* 0x000fe20003fa6270 */
[----:B------:R-:W-:Y:S01]  /*20b0*/  @!P6 IMAD.IADD R43, R43, 0x1, -R0 ;  /* 0x000000012b2be824 */ /* 0x000fe200078e0a00 */
[----:B------:R-:W-:Y:S01]  /*20c0*/  ISETP.GT.U32.AND P6, PT, R0, R46, PT ;  /* 0x0000002e0000720c */ /* 0x000fe20003fc4070 */
[----:B------:R-:W-:Y:S01]  /*20d0*/  @!P1 IMAD.MOV R42, RZ, RZ, -R42 ;  /* 0x000000ffff2a9224 */ /* 0x000fe200078e0a2a */
[----:B------:R-:W-:Y:S01]  /*20e0*/  ISETP.GE.AND P1, PT, R48, RZ, PT ;  /* 0x000000ff3000720c */ /* 0x000fe20003f26270 */
[----:B------:R-:W-:Y:S01]  /*20f0*/  IMAD R47, R0, R7, R47 ;  /* 0x00000007002f7224 */ /* 0x000fe200078e022f */
[----:B------:R-:W-:Y:S01]  /*2100*/  IABS R48, R13 ;  /* 0x0000000d00307213 */ /* 0x000fe20000000000 */
[----:B------:R-:W-:Y:S01]  /*2110*/  @!P2 IMAD.IADD R45, R45, 0x1, -R0 ;  /* 0x000000012d2da824 */ /* 0x000fe200078e0a00 */
[----:B------:R-:W-:Y:S01]  /*2120*/  LOP3.LUT R15, R12, 0x44, RZ, 0xfc, !PT ;  /* 0x000000440c0f7812 */ /* 0x000fe200078efcff */
[----:B------:R-:W-:Y:S01]  /*2130*/  @!P3 IMAD.MOV R43, RZ, RZ, -R43 ;  /* 0x000000ffff2bb224 */ /* 0x000fe200078e0a2b */
[----:B------:R-:W-:Y:S01]  /*2140*/  ISETP.GT.U32.AND P2, PT, R0, R47, PT ;  /* 0x0000002f0000720c */ /* 0x000fe20003f44070 */
[----:B------:R-:W-:Y:S01]  /*2150*/  IMAD.HI.U32 R7, R3, R48, RZ ;  /* 0x0000003003077227 */ /* 0x000fe200078e00ff */
[----:B------:R-:W-:-:S02]  /*2160*/  @!P4 IADD3 R44, R44, -R0, RZ ;  /* 0x800000002c2cc210 */ /* 0x000fc40007ffe0ff */
[----:B------:R-:W-:Y:S01]  /*2170*/  ISETP.GE.AND P4, PT, R14, RZ, PT ;  /* 0x000000ff0e00720c */ /* 0x000fe20003f86270 */
[----:B------:R-:W-:Y:S01]  /*2180*/  @!P6 IMAD.IADD R46, R46, 0x1, -R0 ;  /* 0x000000012e2ee824 */ /* 0x000fe200078e0a00 */
[----:B------:R-:W-:Y:S01]  /*2190*/  ISETP.GT.U32.AND P6, PT, R0, R45, PT ;  /* 0x0000002d0000720c */ /* 0x000fe20003fc4070 */
[----:B------:R-:W-:Y:S01]  /*21a0*/  @!P0 IMAD.MOV R44, RZ, RZ, -R44 ;  /* 0x000000ffff2c8224 */ /* 0x000fe200078e0a2c */
[----:B------:R-:W-:Y:S02]  /*21b0*/  LOP3.LUT R14, R12, 0x42, RZ, 0xfc, !PT ;  /* 0x000000420c0e7812 */ /* 0x000fe400078efcff */
[----:B------:R-:W-:Y:S02]  /*21c0*/  IADD3 R7, -R7, RZ, RZ ;  /* 0x000000ff07077210 */ /* 0x000fe40007ffe1ff */
[----:B------:R-:W-:Y:S01]  /*21d0*/  IABS R49, R14 ;  /* 0x0000000e00317213 */ /* 0x000fe20000000000 */
[----:B------:R-:W-:Y:S01]  /*21e0*/  @!P2 IMAD.IADD R47, R47, 0x1, -R0 ;  /* 0x000000012f2fa824 */ /* 0x000fe200078e0a00 */
[C---:B------:R-:W-:Y:S01]  /*21f0*/  ISETP.GT.U32.AND P3, PT, R0.reuse, R46, PT ;  /* 0x0000002e0000720c */ /* 0x040fe20003f64070 */
[C---:B------:R-:W-:Y:S01]  /*2200*/  IMAD R48, R0.reuse, R7, R48 ;  /* 0x0000000700307224 */ /* 0x040fe200078e0230 */
[----:B------:R-:W-:Y:S01]  /*2210*/  IABS R50, R15 ;  /* 0x0000000f00327213 */ /* 0x000fe20000000000 */
[----:B------:R-:W-:Y:S01]  /*2220*/  IMAD.HI.U32 R7, R3, R49, RZ ;  /* 0x0000003103077227 */ /* 0x000fe200078e00ff */
[----:B------:R-:W-:-:S02]  /*2230*/  ISETP.GT.U32.AND P2, PT, R0, R47, PT ;  /* 0x0000002f0000720c */ /* 0x000fc40003f44070 */
[----:B------:R-:W-:Y:S01]  /*2240*/  ISETP.GE.AND P0, PT, R13, RZ, PT ;  /* 0x000000ff0d00720c */ /* 0x000fe20003f06270 */
[--C-:B------:R-:W-:Y:S01]  /*2250*/  @!P6 IMAD.IADD R45, R45, 0x1, -R0.reuse ;  /* 0x000000012d2de824 */ /* 0x100fe200078e0a00 */
[----:B------:R-:W-:Y:S02]  /*2260*/  ISETP.GT.U32.AND P6, PT, R0, R48, PT ;  /* 0x000000300000720c */ /* 0x000fe40003fc4070 */
[----:B------:R-:W-:Y:S01]  /*2270*/  IADD3 R13, -R7, RZ, RZ ;  /* 0x000000ff070d7210 */ /* 0x000fe20007ffe1ff */
[----:B------:R-:W-:Y:S01]  /*2280*/  IMAD.HI.U32 R7, R3, R50, RZ ;  /* 0x0000003203077227 */ /* 0x000fe200078e00ff */
[C---:B------:R-:W-:Y:S02]  /*2290*/  LOP3.LUT R88, R12.reuse, 0x74, RZ, 0xfc, !PT ;  /* 0x000000740c587812 */ /* 0x040fe400078efcff */
[----:B------:R-:W-:Y:S01]  /*22a0*/  LOP3.LUT R90, R12, 0x78, RZ, 0xfc, !PT ;  /* 0x000000780c5a7812 */ /* 0x000fe200078efcff */
[----:B------:R-:W-:Y:S01]  /*22b0*/  IMAD.MOV R7, RZ, RZ, -R7 ;  /* 0x000000ffff077224 */ /* 0x000fe200078e0a07 */
[----:B------:R-:W-:Y:S01]  /*22c0*/  IABS R75, R88 ;  /* 0x00000058004b7213 */ /* 0x000fe20000000000 */
[----:B------:R-:W-:Y:S01]  /*22d0*/  IMAD R49, R0, R13, R49 ;  /* 0x0000000d00317224 */ /* 0x000fe200078e0231 */
[----:B------:R-:W-:Y:S01]  /*22e0*/  LOP3.LUT R89, R12, 0x76, RZ, 0xfc, !PT ;  /* 0x000000760c597812 */ /* 0x000fe200078efcff */
[----:B------:R-:W-:Y:S01]  /*22f0*/  @!P3 IMAD.IADD R46, R46, 0x1, -R0 ;  /* 0x000000012e2eb824 */ /* 0x000fe200078e0a00 */
[----:B------:R-:W-:Y:S01]  /*2300*/  ISETP.GE.AND P3, PT, R14, RZ, PT ;  /* 0x000000ff0e00720c */ /* 0x000fe20003f66270 */
[----:B------:R-:W-:Y:S01]  /*2310*/  IMAD R50, R0, R7, R50 ;  /* 0x0000000700327224 */ /* 0x000fe200078e0232 */
[----:B------:R-:W-:Y:S01]  /*2320*/  @!P6 IADD3 R48, R48, -R0, RZ ;  /* 0x800000003030e210 */ /* 0x000fe20007ffe0ff */
[----:B------:R-:W-:Y:S01]  /*2330*/  @!P2 IMAD.IADD R47, R47, 0x1, -R0 ;  /* 0x000000012f2fa824 */ /* 0x000fe200078e0a00 */
[C---:B------:R-:W-:Y:S01]  /*2340*/  ISETP.GT.U32.AND P2, PT, R0.reuse, R49, PT ;  /* 0x000000310000720c */ /* 0x040fe20003f44070 */
[----:B------:R-:W-:Y:S01]  /*2350*/  @!P1 IMAD.MOV R46, RZ, RZ, -R46 ;  /* 0x000000ffff2e9224 */ /* 0x000fe200078e0a2e */
[C---:B------:R-:W-:Y:S01]  /*2360*/  ISETP.GT.U32.AND P6, PT, R0.reuse, R48, PT ;  /* 0x000000300000720c */ /* 0x040fe20003fc4070 */
[----:B------:R-:W-:Y:S01]  /*2370*/  IMAD.HI.U32 R7, R3, R51, RZ ;  /* 0x0000003303077227 */ /* 0x000fe200078e00ff */
[----:B------:R-:W-:-:S02]  /*2380*/  ISETP.GT.U32.AND P1, PT, R0, R50, PT ;  /* 0x000000320000720c */ /* 0x000fc40003f24070 */
[----:B------:R-:W-:Y:S01]  /*2390*/  LOP3.LUT R14, R12, 0x48, RZ, 0xfc, !PT ;  /* 0x000000480c0e7812 */ /* 0x000fe200078efcff */
[----:B------:R-:W-:Y:S01]  /*23a0*/  IMAD.MOV R13, RZ, RZ, -R7 ;  /* 0x000000ffff0d7224 */ /* 0x000fe200078e0a07 */
[----:B------:R-:W-:Y:S01]  /*23b0*/  @!P4 IADD3 R47, -R47, RZ, RZ ;  /* 0x000000ff2f2fc210 */ /* 0x000fe20007ffe1ff */
[----:B------:R-:W-:Y:S01]  /*23c0*/  @!P5 IMAD.MOV R45, RZ, RZ, -R45 ;  /* 0x000000ffff2dd224 */ /* 0x000fe200078e0a2d */
[----:B------:R-:W-:Y:S01]  /*23d0*/  IABS R52, R14 ;  /* 0x0000000e00347213 */ /* 0x000fe20000000000 */
[----:B------:R-:W-:Y:S01]  /*23e0*/  IMAD R51, R0, R13, R51 ;  /* 0x0000000d00337224 */ /* 0x000fe200078e0233 */
[----:B------:R-:W-:Y:S01]  /*23f0*/  LOP3.LUT R13, R12, 0x4a, RZ, 0xfc, !PT ;  /* 0x0000004a0c0d7812 */ /* 0x000fe200078efcff */
[--C-:B------:R-:W-:Y:S01]  /*2400*/  @!P2 IMAD.IADD R49, R49, 0x1, -R0.reuse ;  /* 0x000000013131a824 */ /* 0x100fe200078e0a00 */
[----:B------:R-:W-:Y:S01]  /*2410*/  ISETP.GE.AND P2, PT, R53, RZ, PT ;  /* 0x000000ff3500720c */ /* 0x000fe20003f46270 */
[----:B------:R-:W-:Y:S01]  /*2420*/  @!P6 IMAD.IADD R48, R48, 0x1, -R0 ;  /* 0x000000013030e824 */ /* 0x000fe200078e0a00 */
[----:B------:R-:W-:Y:S01]  /*2430*/  IABS R53, R13 ;  /* 0x0000000d00357213 */ /* 0x000fe20000000000 */
[----:B------:R-:W-:Y:S01]  /*2440*/  IMAD.HI.U32 R7, R3, R52, RZ ;  /* 0x0000003403077227 */ /* 0x000fe200078e00ff */
[----:B------:R-:W-:-:S02]  /*2450*/  @!P1 IADD3 R50, R50, -R0, RZ ;  /* 0x8000000032329210 */ /* 0x000fc40007ffe0ff */
[C---:B------:R-:W-:Y:S01]  /*2460*/  ISETP.GT.U32.AND P4, PT, R0.reuse, R49, PT ;  /* 0x000000310000720c */ /* 0x040fe20003f84070 */
[----:B------:R-:W-:Y:S01]  /*2470*/  @!P0 IMAD.MOV R48, RZ, RZ, -R48 ;  /* 0x000000ffff308224 */ /* 0x000fe200078e0a30 */
[C---:B------:R-:W-:Y:S01]  /*2480*/  ISETP.GT.U32.AND P0, PT, R0.reuse, R50, PT ;  /* 0x000000320000720c */ /* 0x040fe20003f04070 */
[----:B------:R-:W-:Y:S01]  /*2490*/  IMAD.MOV R7, RZ, RZ, -R7 ;  /* 0x000000ffff077224 */ /* 0x000fe200078e0a07 */
[----:B------:R-:W-:Y:S02]  /*24a0*/  ISETP.GE.AND P5, PT, R15, RZ, PT ;  /* 0x000000ff0f00720c */ /* 0x000fe40003fa6270 */
[----:B------:R-:W-:Y:S01]  /*24b0*/  ISETP.GE.AND P1, PT, R13, RZ, PT ;  /* 0x000000ff0d00720c */ /* 0x000fe20003f26270 */
[----:B------:R-:W-:Y:S01]  /*24c0*/  IMAD R52, R0, R7, R52 ;  /* 0x0000000700347224 */ /* 0x000fe200078e0234 */
[C---:B------:R-:W-:Y:S01]  /*24d0*/  LOP3.LUT R13, R12.reuse, 0x4c, RZ, 0xfc, !PT ;  /* 0x0000004c0c0d7812 */ /* 0x040fe200078efcff */
[----:B------:R-:W-:Y:S01]  /*24e0*/  IMAD.HI.U32 R7, R3, R53, RZ ;  /* 0x0000003503077227 */ /* 0x000fe200078e00ff */
[----:B------:R-:W-:-:S02]  /*24f0*/  LOP3.LUT R15, R12, 0x4e, RZ, 0xfc, !PT ;  /* 0x0000004e0c0f7812 */ /* 0x000fc400078efcff */
[----:B------:R-:W-:Y:S01]  /*2500*/  IABS R55, R13 ;  /* 0x0000000d00377213 */ /* 0x000fe20000000000 */
[--C-:B------:R-:W-:Y:S01]  /*2510*/  @!P4 IMAD.IADD R49, R49, 0x1, -R0.reuse ;  /* 0x000000013131c824 */ /* 0x100fe200078e0a00 */
[----:B------:R-:W-:Y:S01]  /*2520*/  ISETP.GT.U32.AND P4, PT, R0, R51, PT ;  /* 0x000000330000720c */ /* 0x000fe20003f84070 */
[----:B------:R-:W-:Y:S01]  /*2530*/  @!P0 IMAD.IADD R50, R50, 0x1, -R0 ;  /* 0x0000000132328824 */ /* 0x000fe200078e0a00 */
[C---:B------:R-:W-:Y:S01]  /*2540*/  ISETP.GT.U32.AND P0, PT, R0.reuse, R52, PT ;  /* 0x000000340000720c */ /* 0x040fe20003f04070 */
[----:B------:R-:W-:Y:S01]  /*2550*/  @!P3 IMAD.MOV R49, RZ, RZ, -R49 ;  /* 0x000000ffff31b224 */ /* 0x000fe200078e0a31 */
[----:B------:R-:W-:Y:S01]  /*2560*/  IADD3 R7, -R7, RZ, RZ ;  /* 0x000000ff07077210 */ /* 0x000fe20007ffe1ff */
[----:B------:R-:W-:Y:S01]  /*2570*/  @!P5 IMAD.MOV R50, RZ, RZ, -R50 ;  /* 0x000000ffff32d224 */ /* 0x000fe200078e0a32 */
[----:B------:R-:W-:Y:S02]  /*2580*/  IABS R56, R15 ;  /* 0x0000000f00387213 */ /* 0x000fe40000000000 */
[----:B------:R-:W-:Y:S01]  /*2590*/  ISETP.GE.AND P3, PT, R13, RZ, PT ;  /* 0x000000ff0d00720c */ /* 0x000fe20003f66270 */
[----:B------:R-:W-:Y:S01]  /*25a0*/  IMAD R53, R0, R7, R53 ;  /* 0x0000000700357224 */ /* 0x000fe200078e0235 */
[----:B------:R-:W-:Y:S01]  /*25b0*/  ISETP.GE.AND P6, PT, R14, RZ, PT ;  /* 0x000000ff0e00720c */ /* 0x000fe20003fc6270 */
[----:B------:R-:W-:Y:S01]  /*25c0*/  IMAD.HI.U32 R7, R3, R55, RZ ;  /* 0x0000003703077227 */ /* 0x000fe200078e00ff */
[----:B------:R-:W-:-:S02]  /*25d0*/  LOP3.LUT R91, R12, 0x7a, RZ, 0xfc, !PT ;  /* 0x0000007a0c5b7812 */ /* 0x000fc400078efcff */
[----:B------:R-:W-:Y:S01]  /*25e0*/  ISETP.GT.U32.AND P5, PT, R0, R53, PT ;  /* 0x000000350000720c */ /* 0x000fe20003fa4070 */
[----:B------:R-:W-:Y:S01]  /*25f0*/  @!P4 IMAD.IADD R51, R51, 0x1, -R0 ;  /* 0x000000013333c824 */ /* 0x000fe200078e0a00 */
[----:B------:R-:W-:Y:S01]  /*2600*/  @!P0 IADD3 R52, R52, -R0, RZ ;  /* 0x8000000034348210 */ /* 0x000fe20007ffe0ff */
[----:B------:R-:W-:Y:S01]  /*2610*/  IMAD.HI.U32 R13, R3, R56, RZ ;  /* 0x00000038030d7227 */ /* 0x000fe200078e00ff */
[----:B------:R-:W-:Y:S02]  /*2620*/  LOP3.LUT R82, R12, 0x7c, RZ, 0xfc, !PT ;  /* 0x0000007c0c527812 */ /* 0x000fe400078efcff */
[C---:B------:R-:W-:Y:S01]  /*2630*/  ISETP.GT.U32.AND P4, PT, R0.reuse, R51, PT ;  /* 0x000000330000720c */ /* 0x040fe20003f84070 */
[----:B------:R-:W-:Y:S01]  /*2640*/  IMAD.MOV R7, RZ, RZ, -R7 ;  /* 0x000000ffff077224 */ /* 0x000fe200078e0a07 */
[C---:B------:R-:W-:Y:S01]  /*2650*/  ISETP.GT.U32.AND P0, PT, R0.reuse, R52, PT ;  /* 0x000000340000720c */ /* 0x040fe20003f04070 */
[----:B------:R-:W-:Y:S01]  /*2660*/  IMAD.MOV R13, RZ, RZ, -R13 ;  /* 0x000000ffff0d7224 */ /* 0x000fe200078e0a0d */
[----:B------:R-:W-:Y:S01]  /*2670*/  IABS R79, R90 ;  /* 0x0000005a004f7213 */ /* 0x000fe20000000000 */
[C---:B------:R-:W-:Y:S01]  /*2680*/  IMAD R55, R0.reuse, R7, R55 ;  /* 0x0000000700377224 */ /* 0x040fe200078e0237 */
[----:B------:R-:W-:Y:S01]  /*2690*/  IABS R77, R89 ;  /* 0x00000059004d7213 */ /* 0x000fe20000000000 */
[----:B------:R-:W-:Y:S01]  /*26a0*/  IMAD R56, R0, R13, R56 ;  /* 0x0000000d00387224 */ /* 0x000fe200078e0238 */
[----:B------:R-:W-:Y:S01]  /*26b0*/  IABS R81, R91 ;  /* 0x0000005b00517213 */ /* 0x000fe20000000000 */
[----:B------:R-:W-:Y:S01]  /*26c0*/  @!P5 IMAD.IADD R53, R53, 0x1, -R0 ;  /* 0x000000013535d824 */ /* 0x000fe200078e0a00 */
[----:B------:R-:W-:Y:S01]  /*26d0*/  IABS R83, R82 ;  /* 0x0000005200537213 */ /* 0x000fe20000000000 */
[----:B------:R-:W-:-:S03]  /*26e0*/  IMAD.HI.U32 R14, R3, R54, RZ ;  /* 0x00000036030e7227 */ /* 0x000fc600078e00ff */
[----:B------:R-:W-:Y:S01]  /*26f0*/  ISETP.GT.U32.AND P5, PT, R0, R53, PT ;  /* 0x000000350000720c */ /* 0x000fe20003fa4070 */
[--C-:B------:R-:W-:Y:S01]  /*2700*/  @!P4 IMAD.IADD R51, R51, 0x1, -R0.reuse ;  /* 0x000000013333c824 */ /* 0x100fe200078e0a00 */
[----:B------:R-:W-:Y:S01]  /*2710*/  IADD3 R7, -R14, RZ, RZ ;  /* 0x000000ff0e077210 */ /* 0x000fe20007ffe1ff */
[----:B------:R-:W-:Y:S01]  /*2720*/  @!P0 IMAD.IADD R52, R52, 0x1, -R0 ;  /* 0x0000000134348824 */ /* 0x000fe200078e0a00 */
[C---:B------:R-:W-:Y:S01]  /*2730*/  ISETP.GT.U32.AND P0, PT, R0.reuse, R55, PT ;  /* 0x000000370000720c */ /* 0x040fe20003f04070 */
[----:B------:R-:W-:Y:S01]  /*2740*/  @!P2 IMAD.MOV R51, RZ, RZ, -R51 ;  /* 0x000000ffff33a224 */ /* 0x000fe200078e0a33 */
[C---:B------:R-:W-:Y:S01]  /*2750*/  ISETP.GT.U32.AND P2, PT, R0.reuse, R56, PT ;  /* 0x000000380000720c */ /* 0x040fe20003f44070 */
[----:B------:R-:W-:Y:S01]  /*2760*/  IMAD R54, R0, R7, R54 ;  /* 0x0000000700367224 */ /* 0x000fe200078e0236 */
[----:B------:R-:W-:Y:S02]  /*2770*/  ISETP.GE.AND P4, PT, R15, RZ, PT ;  /* 0x000000ff0f00720c */ /* 0x000fe40003f86270 */
[----:B------:R-:W-:-:S02]  /*2780*/  IABS R15, R59 ;  /* 0x0000003b000f7213 */ /* 0x000fc40000000000 */
[----:B------:R-:W-:Y:S01]  /*2790*/  IABS R14, R58 ;  /* 0x0000003a000e7213 */ /* 0x000fe20000000000 */
[--C-:B------:R-:W-:Y:S01]  /*27a0*/  @!P5 IMAD.IADD R53, R53, 0x1, -R0.reuse ;  /* 0x000000013535d824 */ /* 0x100fe200078e0a00 */
[----:B------:R-:W-:Y:S01]  /*27b0*/  ISETP.GT.U32.AND P5, PT, R0, R54, PT ;  /* 0x000000360000720c */ /* 0x000fe20003fa4070 */
[----:B------:R-:W-:Y:S01]  /*27c0*/  IMAD.HI.U32 R13, R3, R15, RZ ;  /* 0x0000000f030d7227 */ /* 0x000fe200078e00ff */
[----:B------:R-:W-:Y:S02]  /*27d0*/  @!P6 IADD3 R52, -R52, RZ, RZ ;  /* 0x000000ff3434e210 */ /* 0x000fe40007ffe1ff */
[----:B------:R-:W-:Y:S01]  /*27e0*/  ISETP.GE.AND P6, PT, R57, RZ, PT ;  /* 0x000000ff3900720c */ /* 0x000fe20003fc6270 */
[--C-:B------:R-:W-:Y:S01]  /*27f0*/  @!P0 IMAD.IADD R55, R55, 0x1, -R0.reuse ;  /* 0x0000000137378824 */ /* 0x100fe200078e0a00 */
[----:B------:R-:W-:Y:S01]  /*2800*/  IADD3 R13, -R13, RZ, RZ ;  /* 0x000000ff0d0d7210 */ /* 0x000fe20007ffe1ff */
[----:B------:R-:W-:Y:S01]  /*2810*/  @!P2 IMAD.IADD R56, R56, 0x1, -R0 ;  /* 0x000000013838a824 */ /* 0x000fe200078e0a00 */
[----:B------:R-:W-:Y:S01]  /*2820*/  ISETP.GE.AND P0, PT, R58, RZ, PT ;  /* 0x000000ff3a00720c */ /* 0x000fe20003f06270 */
[----:B------:R-:W-:Y:S01]  /*2830*/  IMAD.HI.U32 R7, R3, R14, RZ ;  /* 0x0000000e03077227 */ /* 0x000fe200078e00ff */
[----:B------:R-:W-:-:S02]  /*2840*/  ISETP.GT.U32.AND P2, PT, R0, R55, PT ;  /* 0x000000370000720c */ /* 0x000fc40003f44070 */
[----:B------:R-:W-:Y:S01]  /*2850*/  IABS R58, R65 ;  /* 0x00000041003a7213 */ /* 0x000fe20000000000 */
[----:B------:R-:W-:Y:S02]  /*2860*/  IMAD.MOV R7, RZ, RZ, -R7 ;  /* 0x000000ffff077224 */ /* 0x000fe400078e0a07 */
[C---:B------:R-:W-:Y:S01]  /*2870*/  IMAD R13, R0.reuse, R13, R15 ;  /* 0x0000000d000d7224 */ /* 0x040fe200078e020f */
[----:B------:R-:W-:Y:S01]  /*2880*/  IABS R15, R63 ;  /* 0x0000003f000f7213 */ /* 0x000fe20000000000 */
[C---:B------:R-:W-:Y:S02]  /*2890*/  IMAD R7, R0.reuse, R7, R14 ;  /* 0x0000000700077224 */ /* 0x040fe400078e020e */
[----:B------:R-:W-:Y:S01]  /*28a0*/  @!P1 IMAD.MOV R53, RZ, RZ, -R53 ;  /* 0x000000ffff359224 */ /* 0x000fe200078e0a35 */
[----:B------:R-:W-:Y:S01]  /*28b0*/  ISETP.GT.U32.AND P1, PT, R0, R56, PT ;  /* 0x000000380000720c */ /* 0x000fe20003f24070 */
[----:B------:R-:W-:Y:S02]  /*28c0*/  @!P5 IMAD.IADD R54, R54, 0x1, -R0 ;  /* 0x000000013636d824 */ /* 0x000fe400078e0a00 */
[----:B------:R-:W-:Y:S01]  /*28d0*/  @!P2 IADD3 R55, R55, -R0, RZ ;  /* 0x800000003737a210 */ /* 0x000fe20007ffe0ff */
[----:B------:R-:W-:Y:S01]  /*28e0*/  IMAD.HI.U32 R14, R3, R15, RZ ;  /* 0x0000000f030e7227 */ /* 0x000fe200078e00ff */
[----:B------:R-:W-:-:S02]  /*28f0*/  ISETP.GT.U32.AND P2, PT, R0, R7, PT ;  /* 0x000000070000720c */ /* 0x000fc40003f44070 */
[----:B------:R-:W-:Y:S01]  /*2900*/  ISETP.GT.U32.AND P5, PT, R0, R54, PT ;  /* 0x000000360000720c */ /* 0x000fe20003fa4070 */
[----:B------:R-:W-:Y:S02]  /*2910*/  IMAD.MOV R57, RZ, RZ, -R14 ;  /* 0x000000ffff397224 */ /* 0x000fe400078e0a0e */
[----:B------:R-:W-:-:S04]  /*2920*/  IMAD.HI.U32 R14, R3, R58, RZ ;  /* 0x0000003a030e7227 */ /* 0x000fc800078e00ff */
[----:B------:R-:W-:Y:S02]  /*2930*/  IMAD R15, R0, R57, R15 ;  /* 0x00000039000f7224 */ /* 0x000fe400078e020f */
[--C-:B------:R-:W-:Y:S01]  /*2940*/  @!P1 IMAD.IADD R56, R56, 0x1, -R0.reuse ;  /* 0x0000000138389824 */ /* 0x100fe200078e0a00 */
[C---:B------:R-:W-:Y:S01]  /*2950*/  ISETP.GT.U32.AND P1, PT, R0.reuse, R13, PT ;  /* 0x0000000d0000720c */ /* 0x040fe20003f24070 */
[--C-:B------:R-:W-:Y:S01]  /*2960*/  @!P2 IMAD.IADD R7, R7, 0x1, -R0.reuse ;  /* 0x000000010707a824 */ /* 0x100fe200078e0a00 */
[----:B------:R-:W-:Y:S01]  /*2970*/  ISETP.GT.U32.AND P2, PT, R0, R15, PT ;  /* 0x0000000f0000720c */ /* 0x000fe20003f44070 */
[----:B------:R-:W-:Y:S01]  /*2980*/  @!P5 IMAD.IADD R54, R54, 0x1, -R0 ;  /* 0x000000013636d824 */ /* 0x000fe200078e0a00 */
[----:B------:R-:W-:Y:S01]  /*2990*/  ISETP.GE.AND P5, PT, R59, RZ, PT ;  /* 0x000000ff3b00720c */ /* 0x000fe20003fa6270 */
[----:B------:R-:W-:Y:S01]  /*29a0*/  IMAD.HI.U32 R57, R3, R60, RZ ;  /* 0x0000003c03397227 */ /* 0x000fe200078e00ff */
[----:B------:R-:W-:-:S03]  /*29b0*/  IADD3 R59, -R14, RZ, RZ ;  /* 0x000000ff0e3b7210 */ /* 0x000fc60007ffe1ff */
[----:B------:R-:W-:Y:S02]  /*29c0*/  IMAD.MOV R61, RZ, RZ, -R57 ;  /* 0x000000ffff3d7224 */ /* 0x000fe400078e0a39 */
[C---:B------:R-:W-:Y:S01]  /*29d0*/  IMAD R57, R0.reuse, R59, R58 ;  /* 0x0000003b00397224 */ /* 0x040fe200078e023a */
[----:B------:R-:W-:Y:S01]  /*29e0*/  MOV R58, R62 ;  /* 0x0000003e003a7202 */ /* 0x000fe20000000f00 */
[--C-:B------:R-:W-:Y:S01]  /*29f0*/  @!P1 IMAD.IADD R13, R13, 0x1, -R0.reuse ;  /* 0x000000010d0d9824 */ /* 0x100fe200078e0a00 */
[----:B------:R-:W-:Y:S01]  /*2a00*/  ISETP.GE.AND P1, PT, R63, RZ, PT ;  /* 0x000000ff3f00720c */ /* 0x000fe20003f26270 */
[----:B------:R-:W-:Y:S01]  /*2a10*/  @!P2 IMAD.IADD R15, R15, 0x1, -R0 ;  /* 0x000000010f0fa824 */ /* 0x000fe200078e0a00 */
[----:B------:R-:W-:Y:S01]  /*2a20*/  ISETP.GT.U32.AND P2, PT, R0, R7, PT ;  /* 0x000000070000720c */ /* 0x000fe20003f44070 */
[----:B------:R-:W-:Y:S01]  /*2a30*/  IMAD.HI.U32 R14, R3, R58, RZ ;  /* 0x0000003a030e7227 */ /* 0x000fe200078e00ff */
[----:B------:R-:W-:-:S03]  /*2a40*/  IABS R63, R68 ;  /* 0x00000044003f7213 */ /* 0x000fc60000000000 */
[----:B------:R-:W-:Y:S01]  /*2a50*/  @!P4 IMAD.MOV R56, RZ, RZ, -R56 ;  /* 0x000000ffff38c224 */ /* 0x000fe200078e0a38 */
[C---:B------:R-:W-:Y:S01]  /*2a60*/  ISETP.GT.U32.AND P4, PT, R0.reuse, R13, PT ;  /* 0x0000000d0000720c */ /* 0x040fe20003f84070 */
[----:B------:R-:W-:Y:S01]  /*2a70*/  IMAD R59, R0, R61, R60 ;  /* 0x0000003d003b7224 */ /* 0x000fe200078e023c */
[----:B------:R-:W-:Y:S01]  /*2a80*/  IADD3 R61, -R14, RZ, RZ ;  /* 0x000000ff0e3d7210 */ /* 0x000fe20007ffe1ff */
[----:B------:R-:W-:Y:S01]  /*2a90*/  @!P3 IMAD.MOV R55, RZ, RZ, -R55 ;  /* 0x000000ffff37b224 */ /* 0x000fe200078e0a37 */
[C---:B------:R-:W-:Y:S01]  /*2aa0*/  ISETP.GT.U32.AND P3, PT, R0.reuse, R15, PT ;  /* 0x0000000f0000720c */ /* 0x040fe20003f64070 */
[----:B------:R-:W-:Y:S01]  /*2ab0*/  @!P6 IMAD.MOV R54, RZ, RZ, -R54 ;  /* 0x000000ffff36e224 */ /* 0x000fe200078e0a36 */
[C---:B------:R-:W-:Y:S01]  /*2ac0*/  ISETP.GT.U32.AND P6, PT, R0.reuse, R57, PT ;  /* 0x000000390000720c */ /* 0x040fe20003fc4070 */
[C---:B------:R-:W-:Y:S02]  /*2ad0*/  IMAD R61, R0.reuse, R61, R58 ;  /* 0x0000003d003d7224 */ /* 0x040fe400078e023a */
[----:B------:R-:W-:Y:S01]  /*2ae0*/  @!P2 IMAD.IADD R7, R7, 0x1, -R0 ;  /* 0x000000010707a824 */ /* 0x000fe200078e0a00 */
[----:B------:R-:W-:Y:S01]  /*2af0*/  ISETP.GT.U32.AND P2, PT, R0, R59, PT ;  /* 0x0000003b0000720c */ /* 0x000fe20003f44070 */
[----:B------:R-:W-:-:S04]  /*2b00*/  IMAD.HI.U32 R14, R3, R63, RZ ;  /* 0x0000003f030e7227 */ /* 0x000fc800078e00ff */
[----:B------:R-:W-:Y:S01]  /*2b10*/  @!P4 IMAD.IADD R13, R13, 0x1, -R0 ;  /* 0x000000010d0dc824 */ /* 0x000fe200078e0a00 */
[----:B------:R-:W-:Y:S01]  /*2b20*/  ISETP.GT.U32.AND P4, PT, R0, R61, PT ;  /* 0x0000003d0000720c */ /* 0x000fe20003f84070 */
[----:B------:R-:W-:Y:S01]  /*2b30*/  IMAD.MOV R58, RZ, RZ, -R14 ;  /* 0x000000ffff3a7224 */ /* 0x000fe200078e0a0e */
[----:B------:R-:W-:Y:S01]  /*2b40*/  @!P3 IADD3 R15, R15, -R0, RZ ;  /* 0x800000000f0fb210 */ /* 0x000fe20007ffe0ff */
[----:B------:R-:W-:Y:S01]  /*2b50*/  IMAD.HI.U32 R14, R3, R64, RZ ;  /* 0x00000040030e7227 */ /* 0x000fe200078e00ff */
[----:B------:R-:W-:-:S03]  /*2b60*/  ISETP.GE.AND P3, PT, R65, RZ, PT ;  /* 0x000000ff4100720c */ /* 0x000fc60003f66270 */
[----:B------:R-:W-:Y:S01]  /*2b70*/  @!P2 IADD3 R59, R59, -R0, RZ ;  /* 0x800000003b3ba210 */ /* 0x000fe20007ffe0ff */
[C---:B------:R-:W-:Y:S02]  /*2b80*/  IMAD R63, R0.reuse, R58, R63 ;  /* 0x0000003a003f7224 */ /* 0x040fe400078e023f */
[----:B------:R-:W-:Y:S02]  /*2b90*/  IMAD.MOV R65, RZ, RZ, -R14 ;  /* 0x000000ffff417224 */ /* 0x000fe400078e0a0e */
[----:B------:R-:W-:Y:S02]  /*2ba0*/  IMAD.MOV.U32 R62, RZ, RZ, R15 ;  /* 0x000000ffff3e7224 */ /* 0x000fe400078e000f */
[--C-:B------:R-:W-:Y:S01]  /*2bb0*/  @!P4 IMAD.IADD R61, R61, 0x1, -R0.reuse ;  /* 0x000000013d3dc824 */ /* 0x100fe200078e0a00 */
[----:B------:R-:W-:Y:S01]  /*2bc0*/  ISETP.GT.U32.AND P4, PT, R0, R59, PT ;  /* 0x0000003b0000720c */ /* 0x000fe20003f84070 */
[----:B------:R-:W-:Y:S01]  /*2bd0*/  @!P6 IMAD.IADD R57, R57, 0x1, -R0 ;  /* 0x000000013939e824 */ /* 0x000fe200078e0a00 */
[----:B------:R-:W-:Y:S01]  /*2be0*/  ISETP.GE.AND P6, PT, R66, RZ, PT ;  /* 0x000000ff4200720c */ /* 0x000fe20003fc6270 */
[----:B------:R-:W-:Y:S01]  /*2bf0*/  IMAD.MOV.U32 R60, RZ, RZ, R13 ;  /* 0x000000ffff3c7224 */ /* 0x000fe200078e000d */
[----:B------:R-:W-:Y:S01]  /*2c00*/  IABS R66, R70 ;  /* 0x0000004600427213 */ /* 0x000fe20000000000 */
[----:B------:R-:W-:Y:S01]  /*2c10*/  @!P1 IMAD.MOV R62, RZ, RZ, -R62 ;  /* 0x000000ffff3e9224 */ /* 0x000fe200078e0a3e */
[C---:B------:R-:W-:Y:S01]  /*2c20*/  ISETP.GT.U32.AND P1, PT, R0.reuse, R63, PT ;  /* 0x0000003f0000720c */ /* 0x040fe20003f24070 */
[C---:B------:R-:W-:Y:S01]  /*2c30*/  IMAD R13, R0.reuse, R65, R64 ;  /* 0x00000041000d7224 */ /* 0x040fe200078e0240 */
[----:B------:R-:W-:Y:S01]  /*2c40*/  ISETP.GT.U32.AND P2, PT, R0, R57, PT ;  /* 0x000000390000720c */ /* 0x000fe20003f44070 */
[----:B------:R-:W-:Y:S01]  /*2c50*/  IMAD.MOV.U32 R58, RZ, RZ, R7 ;  /* 0x000000ffff3a7224 */ /* 0x000fe200078e0007 */
[----:B------:R-:W-:Y:S01]  /*2c60*/  MOV R15, R66 ;  /* 0x00000042000f7202 */ /* 0x000fe20000000f00 */
[----:B------:R-:W-:Y:S01]  /*2c70*/  @!P5 IMAD.MOV R60, RZ, RZ, -R60 ;  /* 0x000000ffff3cd224 */ /* 0x000fe200078e0a3c */
[----:B------:R-:W-:Y:S01]  /*2c80*/  LOP3.LUT R65, R12, 0x64, RZ, 0xfc, !PT ;  /* 0x000000640c417812 */ /* 0x000fe200078efcff */
[----:B------:R-:W-:Y:S01]  /*2c90*/  @!P4 IMAD.IADD R59, R59, 0x1, -R0 ;  /* 0x000000013b3bc824 */ /* 0x000fe200078e0a00 */
[----:B------:R-:W-:Y:S01]  /*2ca0*/  ISETP.GT.U32.AND P4, PT, R0, R13, PT ;  /* 0x0000000d0000720c */ /* 0x000fe20003f84070 */
[----:B------:R-:W-:Y:S01]  /*2cb0*/  IMAD.HI.U32 R7, R3, R15, RZ ;  /* 0x0000000f03077227 */ /* 0x000fe200078e00ff */
[----:B------:R-:W-:-:S02]  /*2cc0*/  IABS R14, R65 ;  /* 0x00000041000e7213 */ /* 0x000fc40000000000 */
[----:B------:R-:W-:Y:S01]  /*2cd0*/  ISETP.GE.AND P5, PT, R67, RZ, PT ;  /* 0x000000ff4300720c */ /* 0x000fe20003fa6270 */
[--C-:B------:R-:W-:Y:S01]  /*2ce0*/  @!P1 IMAD.IADD R63, R63, 0x1, -R0.reuse ;  /* 0x000000013f3f9824 */ /* 0x100fe200078e0a00 */
[----:B------:R-:W-:Y:S01]  /*2cf0*/  IADD3 R7, -R7, RZ, RZ ;  /* 0x000000ff07077210 */ /* 0x000fe20007ffe1ff */
[--C-:B------:R-:W-:Y:S01]  /*2d00*/  @!P2 IMAD.IADD R57, R57, 0x1, -R0.reuse ;  /* 0x000000013939a824 */ /* 0x100fe200078e0a00 */
[----:B------:R-:W-:Y:S01]  /*2d10*/  LOP3.LUT R67, R12, 0x66, RZ, 0xfc, !PT ;  /* 0x000000660c437812 */ /* 0x000fe200078efcff */
[----:B------:R-:W-:Y:S01]  /*2d20*/  IMAD.MOV.U32 R66, RZ, RZ, R59 ;  /* 0x000000ffff427224 */ /* 0x000fe200078e003b */
[----:B------:R-:W-:Y:S01]  /*2d30*/  @!P0 IADD3 R58, -R58, RZ, RZ ;  /* 0x000000ff3a3a8210 */ /* 0x000fe20007ffe1ff */
[C---:B------:R-:W-:Y:S01]  /*2d40*/  IMAD R15, R0.reuse, R7, R15 ;  /* 0x00000007000f7224 */ /* 0x040fe200078e020f */
[C---:B------:R-:W-:Y:S01]  /*2d50*/  ISETP.GT.U32.AND P0, PT, R0.reuse, R61, PT ;  /* 0x0000003d0000720c */ /* 0x040fe20003f04070 */
[----:B------:R-:W-:Y:S01]  /*2d60*/  @!P4 IMAD.IADD R13, R13, 0x1, -R0 ;  /* 0x000000010d0dc824 */ /* 0x000fe200078e0a00 */
[----:B------:R-:W-:Y:S01]  /*2d70*/  ISETP.GT.U32.AND P4, PT, R0, R63, PT ;  /* 0x0000003f0000720c */ /* 0x000fe20003f84070 */
[----:B------:R-:W-:Y:S01]  /*2d80*/  IMAD.HI.U32 R7, R3, R14, RZ ;  /* 0x0000000e03077227 */ /* 0x000fe200078e00ff */
[----:B------:R-:W-:-:S02]  /*2d90*/  @!P6 IADD3 R66, -R66, RZ, RZ ;  /* 0x000000ff4242e210 */ /* 0x000fc40007ffe1ff */
[----:B------:R-:W-:Y:S01]  /*2da0*/  ISETP.GT.U32.AND P6, PT, R0, R15, PT ;  /* 0x0000000f0000720c */ /* 0x000fe20003fc4070 */
[----:B------:R-:W-:Y:S01]  /*2db0*/  IMAD.MOV.U32 R64, RZ, RZ, R57 ;  /* 0x000000ffff407224 */ /* 0x000fe200078e0039 */
[----:B------:R-:W-:Y:S01]  /*2dc0*/  IABS R57, R67 ;  /* 0x0000004300397213 */ /* 0x000fe20000000000 */
[----:B------:R-:W-:Y:S01]  /*2dd0*/  IMAD.MOV R7, RZ, RZ, -R7 ;  /* 0x000000ffff077224 */ /* 0x000fe200078e0a07 */
[----:B------:R-:W-:Y:S02]  /*2de0*/  ISETP.GE.AND P2, PT, R68, RZ, PT ;  /* 0x000000ff4400720c */ /* 0x000fe40003f46270 */
[----:B------:R-:W-:Y:S01]  /*2df0*/  @!P3 IADD3 R64, -R64, RZ, RZ ;  /* 0x000000ff4040b210 */ /* 0x000fe20007ffe1ff */
[----:B------:R-:W-:Y:S01]  /*2e00*/  IMAD.MOV.U32 R59, RZ, RZ, R57 ;  /* 0x000000ffff3b7224 */ /* 0x000fe200078e0039 */
[C---:B------:R-:W-:Y:S01]  /*2e10*/  ISETP.GT.U32.AND P3, PT, R0.reuse, R13, PT ;  /* 0x0000000d0000720c */ /* 0x040fe20003f64070 */
[----:B------:R-:W-:Y:S01]  /*2e20*/  IMAD R57, R0, R7, R14 ;  /* 0x0000000700397224 */ /* 0x000fe200078e020e */
[----:B------:R-:W-:Y:S01]  /*2e30*/  ISETP.GE.AND P1, PT, R70, RZ, PT ;  /* 0x000000ff4600720c */ /* 0x000fe20003f26270 */
[----:B------:R-:W-:-:S02]  /*2e40*/  @!P4 IMAD.IADD R63, R63, 0x1, -R0 ;  /* 0x000000013f3fc824 */ /* 0x000fc400078e0a00 */
[--C-:B------:R-:W-:Y:S01]  /*2e50*/  @!P0 IMAD.IADD R61, R61, 0x1, -R0.reuse ;  /* 0x000000013d3d8824 */ /* 0x100fe200078e0a00 */
[----:B------:R-:W-:Y:S01]  /*2e60*/  ISETP.GT.U32.AND P4, PT, R0, R57, PT ;  /* 0x000000390000720c */ /* 0x000fe20003f84070 */
[----:B------:R-:W-:Y:S01]  /*2e70*/  IMAD.HI.U32 R7, R3, R59, RZ ;  /* 0x0000003b03077227 */ /* 0x000fe200078e00ff */
[----:B------:R-:W-:Y:S02]  /*2e80*/  ISETP.GE.AND P0, PT, R69, RZ, PT ;  /* 0x000000ff4500720c */ /* 0x000fe40003f06270 */
[----:B------:R-:W-:Y:S01]  /*2e90*/  LOP3.LUT R69, R12, 0x68, RZ, 0xfc, !PT ;  /* 0x000000680c457812 */ /* 0x000fe200078efcff */
[--C-:B------:R-:W-:Y:S01]  /*2ea0*/  @!P6 IMAD.IADD R15, R15, 0x1, -R0.reuse ;  /* 0x000000010f0fe824 */ /* 0x100fe200078e0a00 */
[----:B------:R-:W-:Y:S01]  /*2eb0*/  MOV R70, R63 ;  /* 0x0000003f00467202 */ /* 0x000fe20000000f00 */
[----:B------:R-:W-:Y:S01]  /*2ec0*/  IMAD.MOV R14, RZ, RZ, -R7 ;  /* 0x000000ffff0e7224 */ /* 0x000fe200078e0a07 */
[----:B------:R-:W-:Y:S01]  /*2ed0*/  @!P3 IADD3 R13, R13, -R0, RZ ;  /* 0x800000000d0db210 */ /* 0x000fe20007ffe0ff */
[----:B------:R-:W-:Y:S01]  /*2ee0*/  IMAD.MOV.U32 R68, RZ, RZ, R61 ;  /* 0x000000ffff447224 */ /* 0x000fe200078e003d */
[----:B------:R-:W-:Y:S01]  /*2ef0*/  ISETP.GE.AND P3, PT, R67, RZ, PT ;  /* 0x000000ff4300720c */ /* 0x000fe20003f66270 */
[----:B------:R-:W-:Y:S01]  /*2f00*/  IMAD R59, R0, R14, R59 ;  /* 0x0000000e003b7224 */ /* 0x000fe200078e023b */
[----:B------:R-:W-:Y:S01]  /*2f10*/  LOP3.LUT R14, R92, 0x7f, RZ, 0xc0, !PT ;  /* 0x0000007f5c0e7812 */ /* 0x000fe200078ec0ff */
[----:B------:R-:W-:Y:S01]  /*2f20*/  @!P4 IMAD.IADD R57, R57, 0x1, -R0 ;  /* 0x000000013939c824 */ /* 0x000fe200078e0a00 */
[----:B------:R-:W-:Y:S01]  /*2f30*/  ISETP.GT.U32.AND P4, PT, R0, R15, PT ;  /* 0x0000000f0000720c */ /* 0x000fe20003f84070 */
[----:B------:R-:W-:Y:S01]  /*2f40*/  IMAD.MOV.U32 R72, RZ, RZ, R13 ;  /* 0x000000ffff487224 */ /* 0x000fe200078e000d */
[----:B------:R-:W-:Y:S01]  /*2f50*/  LOP3.LUT R13, R12, 0x6a, RZ, 0xfc, !PT ;  /* 0x0000006a0c0d7812 */ /* 0x000fe200078efcff */
[----:B------:R-:W-:Y:S01]  /*2f60*/  @!P5 IMAD.MOV R68, RZ, RZ, -R68 ;  /* 0x000000ffff44d224 */ /* 0x000fe200078e0a44 */
[----:B------:R-:W-:Y:S01]  /*2f70*/  ISETP.GE.AND P5, PT, R65, RZ, PT ;  /* 0x000000ff4100720c */ /* 0x000fe20003fa6270 */
[----:B------:R-:W-:Y:S01]  /*2f80*/  @!P0 IMAD.MOV R72, RZ, RZ, -R72 ;  /* 0x000000ffff488224 */ /* 0x000fe200078e0a48 */
[----:B------:R-:W-:Y:S01]  /*2f90*/  IABS R65, R69 ;  /* 0x0000004500417213 */ /* 0x000fe20000000000 */
[----:B------:R-:W-:Y:S01]  /*2fa0*/  @!P2 IMAD.MOV R70, RZ, RZ, -R70 ;  /* 0x000000ffff46a224 */ /* 0x000fe200078e0a46 */
[----:B------:R-:W-:Y:S01]  /*2fb0*/  ISETP.GT.U32.AND P0, PT, R0, R59, PT ;  /* 0x0000003b0000720c */ /* 0x000fe20003f04070 */
[----:B------:R-:W-:Y:S01]  /*2fc0*/  IMAD.SHL.U32 R61, R92, 0x10, RZ ;  /* 0x000000105c3d7824 */ /* 0x000fe200078e00ff */
[----:B------:R-:W-:Y:S01]  /*2fd0*/  ISETP.GT.U32.AND P2, PT, R0, R57, PT ;  /* 0x000000390000720c */ /* 0x000fe20003f44070 */
[----:B------:R-:W-:Y:S01]  /*2fe0*/  IMAD.HI.U32 R7, R3, R65, RZ ;  /* 0x0000004103077227 */ /* 0x000fe200078e00ff */
[----:B------:R-:W-:-:S02]  /*2ff0*/  ISETP.GE.AND P6, PT, R69, RZ, PT ;  /* 0x000000ff4500720c */ /* 0x000fc40003fc6270 */
[----:B------:R-:W-:Y:S01]  /*3000*/  @!P4 IADD3 R15, R15, -R0, RZ ;  /* 0x800000000f0fc210 */ /* 0x000fe20007ffe0ff */
[----:B------:R-:W-:Y:S01]  /*3010*/  IMAD.MOV R63, RZ, RZ, -R7 ;  /* 0x000000ffff3f7224 */ /* 0x000fe200078e0a07 */
[----:B------:R-:W-:Y:S01]  /*3020*/  LOP3.LUT R61, R61, 0x70, RZ, 0xc0, !PT ;  /* 0x000000703d3d7812 */ /* 0x000fe200078ec0ff */
[----:B------:R-:W-:Y:S01]  /*3030*/  IMAD R11, R11, 0x200, R14 ;  /* 0x000002000b0b7824 */ /* 0x000fe200078e020e */
[----:B------:R-:W-:Y:S01]  /*3040*/  ISETP.GE.AND P4, PT, R13, RZ, PT ;  /* 0x000000ff0d00720c */ /* 0x000fe20003f86270 */
[----:B------:R-:W-:Y:S01]  /*3050*/  IMAD.MOV.U32 R74, RZ, RZ, R15 ;  /* 0x000000ffff4a7224 */ /* 0x000fe200078e000f */
[----:B------:R-:W-:Y:S01]  /*3060*/  LEA R7, R14, R61, 0x7 ;  /* 0x0000003d0e077211 */ /* 0x000fe200078e38ff */
[----:B------:R-:W-:Y:S01]  /*3070*/  IMAD R61, R0, R63, R65 ;  /* 0x0000003f003d7224 */ /* 0x000fe200078e0241 */
[----:B------:R-:W-:Y:S01]  /*3080*/  IABS R65, R13 ;  /* 0x0000000d00417213 */ /* 0x000fe20000000000 */
[--C-:B------:R-:W-:Y:S01]  /*3090*/  @!P0 IMAD.IADD R59, R59, 0x1, -R0.reuse ;  /* 0x000000013b3b8824 */ /* 0x100fe200078e0a00 */
[----:B------:R-:W-:Y:S01]  /*30a0*/  @!P1 IADD3 R74, -R74, RZ, RZ ;  /* 0x000000ff4a4a9210 */ /* 0x000fe20007ffe1ff */
[----:B------:R-:W-:Y:S01]  /*30b0*/  @!P2 IMAD.IADD R57, R57, 0x1, -R0 ;  /* 0x000000013939a824 */ /* 0x000fe200078e0a00 */
[----:B------:R-:W-:Y:S01]  /*30c0*/  LOP3.LUT R14, R12, 0x6c, RZ, 0xfc, !PT ;  /* 0x0000006c0c0e7812 */ /* 0x000fe200078efcff */
[C---:B------:R-:W-:Y:S01]  /*30d0*/  IMAD.HI.U32 R13, R3.reuse, R65, RZ ;  /* 0x00000041030d7227 */ /* 0x040fe200078e00ff */
[----:B------:R-:W-:Y:S01]  /*30e0*/  ISETP.GT.U32.AND P1, PT, R0, R59, PT ;  /* 0x0000003b0000720c */ /* 0x000fe20003f24070 */
[----:B------:R2:W-:Y:S01]  /*30f0*/  STL.64 [R1+0xfb8], R10 ;  /* 0x000fb80a01007387 */ /* 0x0005e20000100a00 */
[----:B------:R-:W-:Y:S01]  /*3100*/  IABS R67, R14 ;  /* 0x0000000e00437213 */ /* 0x000fe20000000000 */
[----:B------:R-:W-:Y:S01]  /*3110*/  IMAD.MOV.U32 R76, RZ, RZ, R57 ;  /* 0x000000ffff4c7224 */ /* 0x000fe200078e0039 */
[----:B------:R-:W-:Y:S01]  /*3120*/  LOP3.LUT R63, R12, 0x6e, RZ, 0xfc, !PT ;  /* 0x0000006e0c3f7812 */ /* 0x000fe200078efcff */
[----:B------:R-:W-:Y:S01]  /*3130*/  IMAD.MOV R13, RZ, RZ, -R13 ;  /* 0x000000ffff0d7224 */ /* 0x000fe200078e0a0d */
[----:B------:R-:W-:Y:S01]  /*3140*/  ISETP.GE.AND P2, PT, R14, RZ, PT ;  /* 0x000000ff0e00720c */ /* 0x000fe20003f46270 */
[----:B------:R-:W-:Y:S01]  /*3150*/  @!P5 IMAD.MOV R76, RZ, RZ, -R76 ;  /* 0x000000ffff4cd224 */ /* 0x000fe200078e0a4c */
[C---:B------:R-:W-:Y:S01]  /*3160*/  ISETP.GT.U32.AND P5, PT, R0.reuse, R61, PT ;  /* 0x0000003d0000720c */ /* 0x040fe20003fa4070 */
[----:B------:R-:W-:Y:S01]  /*3170*/  IMAD R65, R0, R13, R65 ;  /* 0x0000000d00417224 */ /* 0x000fe200078e0241 */
[----:B------:R-:W-:Y:S01]  /*3180*/  IABS R69, R63 ;  /* 0x0000003f00457213 */ /* 0x000fe20000000000 */
[----:B------:R-:W-:Y:S01]  /*3190*/  IMAD.HI.U32 R13, R3, R67, RZ ;  /* 0x00000043030d7227 */ /* 0x000fe200078e00ff */
[----:B------:R-:W-:-:S02]  /*31a0*/  ISETP.GE.AND P0, PT, R63, RZ, PT ;  /* 0x000000ff3f00720c */ /* 0x000fc40003f06270 */
[----:B------:R-:W-:Y:S01]  /*31b0*/  @!P1 IADD3 R59, R59, -R0, RZ ;  /* 0x800000003b3b9210 */ /* 0x000fe20007ffe0ff */
[----:B------:R-:W-:Y:S01]  /*31c0*/  IMAD.MOV R13, RZ, RZ, -R13 ;  /* 0x000000ffff0d7224 */ /* 0x000fe200078e0a0d */
[----:B------:R-:W-:Y:S01]  /*31d0*/  ISETP.GT.U32.AND P1, PT, R0, R65, PT ;  /* 0x000000410000720c */ /* 0x000fe20003f24070 */
[----:B------:R-:W-:Y:S01]  /*31e0*/  IMAD.HI.U32 R14, R3, R69, RZ ;  /* 0x00000045030e7227 */ /* 0x000fe200078e00ff */
[----:B------:R-:W-:Y:S02]  /*31f0*/  MOV R78, R59 ;  /* 0x0000003b004e7202 */ /* 0x000fe40000000f00 */
[----:B------:R-:W-:Y:S01]  /*3200*/  LOP3.LUT R249, R7, 0x10, RZ, 0x3c, !PT ;  /* 0x0000001007f97812 */ /* 0x000fe200078e3cff */
[----:B------:R-:W-:Y:S01]  /*3210*/  @!P5 IMAD.IADD R61, R61, 0x1, -R0 ;  /* 0x000000013d3dd824 */ /* 0x000fe200078e0a00 */
[----:B------:R-:W-:Y:S01]  /*3220*/  @!P3 IADD3 R78, -R78, RZ, RZ ;  /* 0x000000ff4e4eb210 */ /* 0x000fe20007ffe1ff */
[C---:B------:R-:W-:Y:S01]  /*3230*/  IMAD R67, R0.reuse, R13, R67 ;  /* 0x0000000d00437224 */ /* 0x040fe200078e0243 */
[----:B------:R-:W-:Y:S01]  /*3240*/  LOP3.LUT R248, R7, 0x20, RZ, 0x3c, !PT ;  /* 0x0000002007f87812 */ /* 0x000fe200078e3cff */
[----:B------:R-:W-:Y:S01]  /*3250*/  IMAD.MOV R14, RZ, RZ, -R14 ;  /* 0x000000ffff0e7224 */ /* 0x000fe200078e0a0e */
[----:B------:R-:W-:Y:S01]  /*3260*/  ISETP.GT.U32.AND P5, PT, R0, R61, PT ;  /* 0x0000003d0000720c */ /* 0x000fe20003fa4070 */
[----:B------:R-:W-:Y:S01]  /*3270*/  IMAD.HI.U32 R15, R3, R71, RZ ;  /* 0x00000047030f7227 */ /* 0x000fe200078e00ff */
[----:B------:R-:W-:-:S02]  /*3280*/  LOP3.LUT R251, R7, 0x30, RZ, 0x3c, !PT ;  /* 0x0000003007fb7812 */ /* 0x000fc400078e3cff */
[----:B------:R-:W-:Y:S01]  /*3290*/  LOP3.LUT R245, R7, 0x40, RZ, 0x3c, !PT ;  /* 0x0000004007f57812 */ /* 0x000fe200078e3cff */
[--C-:B------:R-:W-:Y:S01]  /*32a0*/  @!P1 IMAD.IADD R65, R65, 0x1, -R0.reuse ;  /* 0x0000000141419824 */ /* 0x100fe200078e0a00 */
[----:B------:R-:W-:Y:S01]  /*32b0*/  IADD3 R15, -R15, RZ, RZ ;  /* 0x000000ff0f0f7210 */ /* 0x000fe20007ffe1ff */
[C---:B------:R-:W-:Y:S01]  /*32c0*/  IMAD R69, R0.reuse, R14, R69 ;  /* 0x0000000e00457224 */ /* 0x040fe200078e0245 */
[----:B------:R-:W-:Y:S01]  /*32d0*/  LOP3.LUT R246, R7, 0x50, RZ, 0x3c, !PT ;  /* 0x0000005007f67812 */ /* 0x000fe200078e3cff */
[----:B------:R-:W-:Y:S01]  /*32e0*/  IMAD.HI.U32 R57, R3, R73, RZ ;  /* 0x0000004903397227 */ /* 0x000fe200078e00ff */
[C---:B------:R-:W-:Y:S02]  /*32f0*/  ISETP.GT.U32.AND P1, PT, R0.reuse, R65, PT ;  /* 0x000000410000720c */ /* 0x040fe40003f24070 */
[----:B------:R-:W-:Y:S01]  /*3300*/  LOP3.LUT R247, R7, 0x60, RZ, 0x3c, !PT ;  /* 0x0000006007f77812 */ /* 0x000fe200078e3cff */
[----:B------:R-:W-:Y:S01]  /*3310*/  @!P5 IMAD.IADD R61, R61, 0x1, -R0 ;  /* 0x000000013d3dd824 */ /* 0x000fe200078e0a00 */
[C---:B------:R-:W-:Y:S01]  /*3320*/  ISETP.GT.U32.AND P5, PT, R0.reuse, R67, PT ;  /* 0x000000430000720c */ /* 0x040fe20003fa4070 */
[----:B------:R-:W-:Y:S01]  /*3330*/  IMAD R71, R0, R15, R71 ;  /* 0x0000000f00477224 */ /* 0x000fe200078e0247 */
[----:B------:R-:W-:Y:S01]  /*3340*/  LOP3.LUT R244, R7, 0x70, RZ, 0x3c, !PT ;  /* 0x0000007007f47812 */ /* 0x000fe200078e3cff */
[----:B------:R-:W-:-:S02]  /*3350*/  IMAD.MOV R57, RZ, RZ, -R57 ;  /* 0x000000ffff397224 */ /* 0x000fc400078e0a39 */
[----:B------:R-:W-:-:S04]  /*3360*/  IMAD.HI.U32 R12, R3, R75, RZ ;  /* 0x0000004b030c7227 */ /* 0x000fc800078e00ff */
[----:B------:R-:W-:Y:S01]  /*3370*/  @!P1 IADD3 R65, R65, -R0, RZ ;  /* 0x8000000041419210 */ /* 0x000fe20007ffe0ff */
[C---:B------:R-:W-:Y:S01]  /*3380*/  IMAD R73, R0.reuse, R57, R73 ;  /* 0x0000003900497224 */ /* 0x040fe200078e0249 */
[C---:B------:R-:W-:Y:S01]  /*3390*/  ISETP.GT.U32.AND P1, PT, R0.reuse, R69, PT ;  /* 0x000000450000720c */ /* 0x040fe20003f24070 */
[----:B------:R-:W-:Y:S01]  /*33a0*/  IMAD.MOV R12, RZ, RZ, -R12 ;  /* 0x000000ffff0c7224 */ /* 0x000fe200078e0a0c */
[----:B------:R-:W-:Y:S01]  /*33b0*/  IABS R57, R11 ;  /* 0x0000000b00397213 */ /* 0x000fe20000000000 */
[----:B------:R-:W-:Y:S01]  /*33c0*/  @!P5 IMAD.IADD R67, R67, 0x1, -R0 ;  /* 0x000000014343d824 */ /* 0x000fe200078e0a00 */
[----:B------:R-:W-:Y:S01]  /*33d0*/  ISETP.GT.U32.AND P5, PT, R0, R71, PT ;  /* 0x000000470000720c */ /* 0x000fe20003fa4070 */
[----:B------:R-:W-:-:S04]  /*33e0*/  IMAD.HI.U32 R13, R3, R79, RZ ;  /* 0x0000004f030d7227 */ /* 0x000fc800078e00ff */
[----:B------:R-:W-:Y:S02]  /*33f0*/  IMAD R75, R0, R12, R75 ;  /* 0x0000000c004b7224 */ /* 0x000fe400078e024b */
[----:B------:R-:W-:-:S04]  /*3400*/  IMAD.HI.U32 R12, R3, R77, RZ ;  /* 0x0000004d030c7227 */ /* 0x000fc800078e00ff */
[--C-:B------:R-:W-:Y:S01]  /*3410*/  @!P1 IMAD.IADD R69, R69, 0x1, -R0.reuse ;  /* 0x0000000145459824 */ /* 0x100fe200078e0a00 */
[C---:B------:R-:W-:Y:S01]  /*3420*/  ISETP.GT.U32.AND P1, PT, R0.reuse, R67, PT ;  /* 0x000000430000720c */ /* 0x040fe20003f24070 */
[----:B------:R-:W-:Y:S02]  /*3430*/  @!P5 IMAD.IADD R71, R71, 0x1, -R0 ;  /* 0x000000014747d824 */ /* 0x000fe400078e0a00 */
[----:B------:R-:W-:Y:S01]  /*3440*/  IMAD.MOV R13, RZ, RZ, -R13 ;  /* 0x000000ffff0d7224 */ /* 0x000fe200078e0a0d */
[C---:B------:R-:W-:Y:S01]  /*3450*/  ISETP.GT.U32.AND P5, PT, R0.reuse, R69, PT ;  /* 0x000000450000720c */ /* 0x040fe20003fa4070 */
[----:B------:R-:W-:Y:S01]  /*3460*/  IMAD.MOV R12, RZ, RZ, -R12 ;  /* 0x000000ffff0c7224 */ /* 0x000fe200078e0a0c */
[C---:B------:R-:W-:Y:S01]  /*3470*/  ISETP.GT.U32.AND P3, PT, R0.reuse, R71, PT ;  /* 0x000000470000720c */ /* 0x040fe20003f64070 */
[C---:B------:R-:W-:Y:S02]  /*3480*/  IMAD R79, R0.reuse, R13, R79 ;  /* 0x0000000d004f7224 */ /* 0x040fe400078e024f */
[----:B------:R-:W-:-:S02]  /*3490*/  IMAD R77, R0, R12, R77 ;  /* 0x0000000c004d7224 */ /* 0x000fc400078e024d */
[----:B------:R-:W-:-:S04]  /*34a0*/  IMAD.HI.U32 R14, R3, R81, RZ ;  /* 0x00000051030e7227 */ /* 0x000fc800078e00ff */
[--C-:B------:R-:W-:Y:S01]  /*34b0*/  @!P1 IMAD.IADD R67, R67, 0x1, -R0.reuse ;  /* 0x0000000143439824 */ /* 0x100fe200078e0a00 */
[C---:B------:R-:W-:Y:S01]  /*34c0*/  ISETP.GT.U32.AND P1, PT, R0.reuse, R73, PT ;  /* 0x000000490000720c */ /* 0x040fe20003f24070 */
[----:B------:R-:W-:Y:S01]  /*34d0*/  @!P5 IMAD.IADD R69, R69, 0x1, -R0 ;  /* 0x000000014545d824 */ /* 0x000fe200078e0a00 */
[C---:B------:R-:W-:Y:S01]  /*34e0*/  ISETP.GT.U32.AND P5, PT, R0.reuse, R75, PT ;  /* 0x0000004b0000720c */ /* 0x040fe20003fa4070 */
[----:B------:R-:W-:Y:S01]  /*34f0*/  IMAD.HI.U32 R3, R3, R83, RZ ;  /* 0x0000005303037227 */ /* 0x000fe200078e00ff */
[----:B------:R-:W-:Y:S02]  /*3500*/  @!P3 IADD3 R71, R71, -R0, RZ ;  /* 0x800000004747b210 */ /* 0x000fe40007ffe0ff */
[----:B------:R-:W-:Y:S01]  /*3510*/  ISETP.GT.U32.AND P3, PT, R0, R77, PT ;  /* 0x0000004d0000720c */ /* 0x000fe20003f64070 */
[----:B------:R-:W-:Y:S02]  /*3520*/  IMAD.MOV R14, RZ, RZ, -R14 ;  /* 0x000000ffff0e7224 */ /* 0x000fe400078e0a0e */
[----:B------:R-:W-:-:S02]  /*3530*/  IMAD.MOV R3, RZ, RZ, -R3 ;  /* 0x000000ffff037224 */ /* 0x000fc400078e0a03 */
[C---:B------:R-:W-:Y:S01]  /*3540*/  IMAD R81, R0.reuse, R14, R81 ;  /* 0x0000000e00517224 */ /* 0x040fe200078e0251 */
[----:B------:R-:W-:Y:S01]  /*3550*/  IADD3 R14, R11, 0x80, RZ ;  /* 0x000000800b0e7810 */ /* 0x000fe20007ffe0ff */
[--C-:B------:R-:W-:Y:S01]  /*3560*/  @!P1 IMAD.IADD R73, R73, 0x1, -R0.reuse ;  /* 0x0000000149499824 */ /* 0x100fe200078e0a00 */
[C---:B------:R-:W-:Y:S01]  /*3570*/  ISETP.GT.U32.AND P1, PT, R0.reuse, R79, PT ;  /* 0x0000004f0000720c */ /* 0x040fe20003f24070 */
[----:B------:R-:W-:Y:S01]  /*3580*/  @!P5 IMAD.IADD R75, R75, 0x1, -R0 ;  /* 0x000000014b4bd824 */ /* 0x000fe200078e0a00 */
[----:B------:R-:W-:Y:S01]  /*3590*/  IABS R63, R14 ;  /* 0x0000000e003f7213 */ /* 0x000fe20000000000 */
[----:B------:R-:W-:Y:S01]  /*35a0*/  VIADD R13, R11, 0x100 ;  /* 0x000001000b0d7836 */ /* 0x000fe20000000000 */
[C---:B------:R-:W-:Y:S01]  /*35b0*/  ISETP.GT.U32.AND P5, PT, R0.reuse, R73, PT ;  /* 0x000000490000720c */ /* 0x040fe20003fa4070 */
[C---:B------:R-:W-:Y:S01]  /*35c0*/  IMAD R83, R0.reuse, R3, R83 ;  /* 0x0000000300537224 */ /* 0x040fe200078e0253 */
[----:B------:R-:W-:Y:S01]  /*35d0*/  @!P3 IADD3 R77, R77, -R0, RZ ;  /* 0x800000004d4db210 */ /* 0x000fe20007ffe0ff */
[----:B------:R-:W-:Y:S01]  /*35e0*/  IMAD.MOV.U32 R80, RZ, RZ, R61 ;  /* 0x000000ffff507224 */ /* 0x000fe200078e003d */
[----:B------:R-:W-:Y:S01]  /*35f0*/  ISETP.GT.U32.AND P3, PT, R0, R75, PT ;  /* 0x0000004b0000720c */ /* 0x000fe20003f64070 */
[----:B------:R-:W-:Y:S01]  /*3600*/  IMAD.HI.U32 R3, R2, R57, RZ ;  /* 0x0000003902037227 */ /* 0x000fe200078e00ff */
[----:B------:R-:W-:-:S03]  /*3610*/  IABS R85, R13 ;  /* 0x0000000d00557213 */ /* 0x000fc60000000000 */
[----:B------:R-:W-:Y:S01]  /*3620*/  @!P1 IMAD.IADD R79, R79, 0x1, -R0 ;  /* 0x000000014f4f9824 */ /* 0x000fe200078e0a00 */
[C---:B------:R-:W-:Y:S01]  /*3630*/  ISETP.GT.U32.AND P1, PT, R0.reuse, R77, PT ;  /* 0x0000004d0000720c */ /* 0x040fe20003f24070 */
[----:B------:R-:W-:Y:S02]  /*3640*/  @!P6 IMAD.MOV R80, RZ, RZ, -R80 ;  /* 0x000000ffff50e224 */ /* 0x000fe400078e0a50 */
[----:B------:R-:W-:Y:S01]  /*3650*/  IMAD.MOV R59, RZ, RZ, -R3 ;  /* 0x000000ffff3b7224 */ /* 0x000fe200078e0a03 */
[----:B------:R-:W-:Y:S01]  /*3660*/  ISETP.GT.U32.AND P6, PT, R0, R79, PT ;  /* 0x0000004f0000720c */ /* 0x000fe20003fc4070 */
[----:B------:R-:W-:Y:S01]  /*3670*/  IMAD.HI.U32 R3, R2, R63, RZ ;  /* 0x0000003f02037227 */ /* 0x000fe200078e00ff */
[----:B------:R-:W-:Y:S02]  /*3680*/  @!P5 IADD3 R73, R73, -R0, RZ ;  /* 0x800000004949d210 */ /* 0x000fe40007ffe0ff */
[----:B------:R-:W-:Y:S01]  /*3690*/  ISETP.GT.U32.AND P5, PT, R0, R81, PT ;  /* 0x000000510000720c */ /* 0x000fe20003fa4070 */
[----:B------:R-:W-:-:S04]  /*36a0*/  IMAD.HI.U32 R15, R2, R85, RZ ;  /* 0x00000055020f7227 */ /* 0x000fc800078e00ff */
[----:B------:R-:W-:Y:S02]  /*36b0*/  VIADD R12, R11, 0x180 ;  /* 0x000001800b0c7836 */ /* 0x000fe40000000000 */
[----:B------:R-:W-:Y:S02]  /*36c0*/  IMAD.MOV R3, RZ, RZ, -R3 ;  /* 0x000000ffff037224 */ /* 0x000fe400078e0a03 */
[----:B------:R-:W-:Y:S01]  /*36d0*/  IMAD.MOV R15, RZ, RZ, -R15 ;  /* 0x000000ffff0f7224 */ /* 0x000fe200078e0a0f */
[----:B------:R-:W-:Y:S01]  /*36e0*/  IABS R87, R12 ;  /* 0x0000000c00577213 */ /* 0x000fe20000000000 */
[C---:B------:R-:W-:Y:S01]  /*36f0*/  IMAD R57, R6.reuse, R59, R57 ;  /* 0x0000003b06397224 */ /* 0x040fe200078e0239 */
[----:B------:R3:W-:Y:S01]  /*3700*/  STL.64 [R1+0xfc0], R12 ;  /* 0x000fc00c01007387 */ /* 0x0007e20000100a00 */
[----:B------:R-:W-:Y:S02]  /*3710*/  IMAD R59, R6, R3, R63 ;  /* 0x00000003063b7224 */ /* 0x000fe400078e023f */
[--C-:B------:R-:W-:Y:S01]  /*3720*/  @!P3 IMAD.IADD R75, R75, 0x1, -R0.reuse ;  /* 0x000000014b4bb824 */ /* 0x100fe200078e0a00 */
[----:B------:R-:W-:Y:S01]  /*3730*/  ISETP.GT.U32.AND P3, PT, R0, R83, PT ;  /* 0x000000530000720c */ /* 0x000fe20003f64070 */
[----:B------:R-:W-:Y:S01]  /*3740*/  IMAD R61, R6, R15, R85 ;  /* 0x0000000f063d7224 */ /* 0x000fe200078e0255 */
[----:B------:R-:W-:Y:S01]  /*3750*/  LOP3.LUT R15, R92, 0x3f, RZ, 0xc0, !PT ;  /* 0x0000003f5c0f7812 */ /* 0x000fe200078ec0ff */
[--C-:B------:R-:W-:Y:S01]  /*3760*/  @!P6 IMAD.IADD R79, R79, 0x1, -R0.reuse ;  /* 0x000000014f4fe824 */ /* 0x100fe200078e0a00 */
[C---:B------:R-:W-:Y:S01]  /*3770*/  ISETP.GT.U32.AND P6, PT, R6.reuse, R59, PT ;  /* 0x0000003b0600720c */ /* 0x040fe20003fc4070 */
[----:B------:R-:W-:Y:S01]  /*3780*/  @!P1 IMAD.IADD R77, R77, 0x1, -R0 ;  /* 0x000000014d4d9824 */ /* 0x000fe200078e0a00 */
[----:B------:R-:W-:Y:S01]  /*3790*/  ISETP.GT.U32.AND P1, PT, R6, R57, PT ;  /* 0x000000390600720c */ /* 0x000fe20003f24070 */
[----:B------:R-:W-:-:S04]  /*37a0*/  IMAD.HI.U32 R2, R2, R87, RZ ;  /* 0x0000005702027227 */ /* 0x000fc800078e00ff */
[----:B------:R-:W-:Y:S01]  /*37b0*/  @!P5 IMAD.IADD R81, R81, 0x1, -R0 ;  /* 0x000000015151d824 */ /* 0x000fe200078e0a00 */
[----:B------:R-:W-:Y:S01]  /*37c0*/  ISETP.GT.U32.AND P5, PT, R6, R61, PT ;  /* 0x0000003d0600720c */ /* 0x000fe20003fa4070 */
[----:B------:R-:W-:Y:S01]  /*37d0*/  @!P4 IMAD.MOV R65, RZ, RZ, -R65 ;  /* 0x000000ffff41c224 */ /* 0x000fe200078e0a41 */
[----:B------:R-:W-:Y:S01]  /*37e0*/  IADD3 R2, -R2, RZ, RZ ;  /* 0x000000ff02027210 */ /* 0x000fe20007ffe1ff */
[----:B------:R-:W-:Y:S01]  /*37f0*/  @!P2 IMAD.MOV R67, RZ, RZ, -R67 ;  /* 0x000000ffff43a224 */ /* 0x000fe200078e0a43 */
[----:B------:R-:W-:Y:S01]  /*3800*/  @!P3 IADD3 R83, R83, -R0, RZ ;  /* 0x800000005353b210 */ /* 0x000fe20007ffe0ff */
[----:B------:R-:W-:Y:S01]  /*3810*/  @!P0 IMAD.MOV R69, RZ, RZ, -R69 ;  /* 0x000000ffff458224 */ /* 0x000fe200078e0a45 */
[----:B------:R-:W-:Y:S01]  /*3820*/  @!P6 IADD3 R59, R59, -R6, RZ ;  /* 0x800000063b3be210 */ /* 0x000fe20007ffe0ff */
[----:B------:R-:W-:Y:S01]  /*3830*/  IMAD R63, R6, R2, R87 ;  /* 0x00000002063f7224 */ /* 0x000fe200078e0257 */
[----:B------:R-:W-:Y:S01]  /*3840*/  ISETP.GE.AND P4, PT, R84, RZ, PT ;  /* 0x000000ff5400720c */ /* 0x000fe20003f86270 */
[--C-:B------:R-:W-:Y:S01]  /*3850*/  @!P1 IMAD.IADD R57, R57, 0x1, -R6.reuse ;  /* 0x0000000139399824 */ /* 0x100fe200078e0a06 */
[C---:B------:R-:W-:Y:S01]  /*3860*/  ISETP.GT.U32.AND P1, PT, R0.reuse, R81, PT ;  /* 0x000000510000720c */ /* 0x040fe20003f24070 */
[----:B------:R-:W4:Y:S01]  /*3870*/  LDC.64 R2, c[0x0][0x238] ;  /* 0x00008e00ff027b82 */ /* 0x000f220000000a00 */
[----:B------:R-:W-:Y:S01]  /*3880*/  ISETP.GT.U32.AND P2, PT, R0, R83, PT ;  /* 0x000000530000720c */ /* 0x000fe20003f44070 */
[----:B------:R-:W-:Y:S01]  /*3890*/  @!P5 IMAD.IADD R61, R61, 0x1, -R6 ;  /* 0x000000013d3dd824 */ /* 0x000fe200078e0a06 */
[----:B------:R-:W-:-:S02]  /*38a0*/  ISETP.GT.U32.AND P3, PT, R6, R63, PT ;  /* 0x0000003f0600720c */ /* 0x000fc40003f64070 */
[C---:B------:R-:W-:Y:S02]  /*38b0*/  ISETP.GT.U32.AND P5, PT, R6.reuse, R59, PT ;  /* 0x0000003b0600720c */ /* 0x040fe40003fa4070 */
[C---:B------:R-:W-:Y:S02]  /*38c0*/  ISETP.GT.U32.AND P6, PT, R6.reuse, R57, PT ;  /* 0x000000390600720c */ /* 0x040fe40003fc4070 */
[----:B------:R-:W-:Y:S02]  /*38d0*/  ISETP.GT.U32.AND P0, PT, R6, R61, PT ;  /* 0x0000003d0600720c */ /* 0x000fe40003f04070 */
[----:B------:R-:W-:Y:S01]  /*38e0*/  @!P4 IADD3 R71, -R71, RZ, RZ ;  /* 0x000000ff4747c210 */ /* 0x000fe20007ffe1ff */
[--C-:B------:R-:W-:Y:S01]  /*38f0*/  @!P1 IMAD.IADD R81, R81, 0x1, -R0.reuse ;  /* 0x0000000151519824 */ /* 0x100fe200078e0a00 */
[----:B------:R-:W-:Y:S01]  /*3900*/  ISETP.GE.AND P4, PT, R86, RZ, PT ;  /* 0x000000ff5600720c */ /* 0x000fe20003f86270 */
[----:B------:R-:W-:Y:S01]  /*3910*/  @!P2 IMAD.IADD R83, R83, 0x1, -R0 ;  /* 0x000000015353a824 */ /* 0x000fe200078e0a00 */
[----:B------:R-:W-:Y:S01]  /*3920*/  ISETP.GE.AND P1, PT, R88, RZ, PT ;  /* 0x000000ff5800720c */ /* 0x000fe20003f26270 */
[----:B------:R-:W-:Y:S01]  /*3930*/  @!P3 IMAD.IADD R63, R63, 0x1, -R6 ;  /* 0x000000013f3fb824 */ /* 0x000fe200078e0a06 */
[----:B------:R-:W-:-:S02]  /*3940*/  ISETP.GE.AND P2, PT, R89, RZ, PT ;  /* 0x000000ff5900720c */ /* 0x000fc40003f46270 */
[----:B------:R-:W-:Y:S01]  /*3950*/  @!P5 IADD3 R59, R59, -R6, RZ ;  /* 0x800000063b3bd210 */ /* 0x000fe20007ffe0ff */
[--C-:B------:R-:W-:Y:S01]  /*3960*/  @!P6 IMAD.IADD R57, R57, 0x1, -R6.reuse ;  /* 0x000000013939e824 */ /* 0x100fe200078e0a06 */
[----:B------:R-:W-:Y:S01]  /*3970*/  ISETP.GE.AND P5, PT, R91, RZ, PT ;  /* 0x000000ff5b00720c */ /* 0x000fe20003fa6270 */
[--C-:B------:R-:W-:Y:S01]  /*3980*/  @!P0 IMAD.IADD R61, R61, 0x1, -R6.reuse ;  /* 0x000000013d3d8824 */ /* 0x100fe200078e0a06 */
[----:B------:R-:W-:Y:S01]  /*3990*/  ISETP.GT.U32.AND P3, PT, R6, R63, PT ;  /* 0x0000003f0600720c */ /* 0x000fe20003f64070 */
[----:B----4-:R-:W-:Y:S01]  /*39a0*/  IMAD R141, R15, R3, RZ ;  /* 0x000000030f8d7224 */ /* 0x010fe200078e02ff */
[----:B------:R-:W-:Y:S01]  /*39b0*/  ISETP.GE.AND P6, PT, R90, RZ, PT ;  /* 0x000000ff5a00720c */ /* 0x000fe20003fc6270 */
[----:B------:R-:W-:Y:S01]  /*39c0*/  @!P4 IMAD.MOV R73, RZ, RZ, -R73 ;  /* 0x000000ffff49c224 */ /* 0x000fe200078e0a49 */
[----:B------:R-:W-:Y:S01]  /*39d0*/  ISETP.GE.AND P0, PT, R82, RZ, PT ;  /* 0x000000ff5200720c */ /* 0x000fe20003f06270 */
[C---:B------:R-:W-:Y:S01]  /*39e0*/  IMAD R174, R2.reuse, 0x33, RZ ;  /* 0x0000003302ae7824 */ /* 0x040fe200078e02ff */
[----:B------:R-:W-:Y:S01]  /*39f0*/  @!P1 IADD3 R75, -R75, RZ, RZ ;  /* 0x000000ff4b4b9210 */ /* 0x000fe20007ffe1ff */
[----:B------:R-:W-:Y:S01]  /*3a00*/  @!P2 IMAD.MOV R77, RZ, RZ, -R77 ;  /* 0x000000ffff4da224 */ /* 0x000fe200078e0a4d */
[----:B------:R-:W-:Y:S01]  /*3a10*/  ISETP.GE.AND P1, PT, R11, RZ, PT ;  /* 0x000000ff0b00720c */ /* 0x000fe20003f26270 */
[----:B------:R-:W-:Y:S01]  /*3a20*/  IMAD R190, R2, 0x35, RZ ;  /* 0x0000003502be7824 */ /* 0x000fe200078e02ff */
[----:B------:R-:W-:Y:S01]  /*3a30*/  ISETP.GE.AND P2, PT, R14, RZ, PT ;  /* 0x000000ff0e00720c */ /* 0x000fe20003f46270 */
[----:B------:R-:W-:Y:S01]  /*3a40*/  @!P5 IMAD.MOV R81, RZ, RZ, -R81 ;  /* 0x000000ffff51d224 */ /* 0x000fe200078e0a51 */
[----:B------:R-:W-:Y:S01]  /*3a50*/  ISETP.GE.AND P4, PT, R13, RZ, PT ;  /* 0x000000ff0d00720c */ /* 0x000fe20003f86270 */
[----:B------:R-:W-:Y:S01]  /*3a60*/  @!P3 IMAD.IADD R63, R63, 0x1, -R6 ;  /* 0x000000013f3fb824 */ /* 0x000fe200078e0a06 */
[----:B------:R-:W-:Y:S01]  /*3a70*/  ISETP.GE.AND P5, PT, R12, RZ, PT ;  /* 0x000000ff0c00720c */ /* 0x000fe20003fa6270 */
[----:B------:R-:W-:Y:S01]  /*3a80*/  @!P6 IMAD.MOV R79, RZ, RZ, -R79 ;  /* 0x000000ffff4fe224 */ /* 0x000fe200078e0a4f */
[----:B------:R-:W-:Y:S01]  /*3a90*/  ISETP.NE.AND P3, PT, R5, RZ, PT ;  /* 0x000000ff0500720c */ /* 0x000fe20003f65270 */
[----:B------:R-:W4:Y:S01]  /*3aa0*/  LDC R6, c[0x0][0x230] ;  /* 0x00008c00ff067b82 */ /* 0x000f220000000800 */
[----:B------:R-:W-:Y:S01]  /*3ab0*/  LOP3.LUT R5, RZ, R5, RZ, 0x33, !PT ;  /* 0x00000005ff057212 */ /* 0x000fe200078e33ff */
[C---:B------:R-:W-:Y:S01]  /*3ac0*/  IMAD R198, R2.reuse, 0x36, RZ ;  /* 0x0000003602c67824 */ /* 0x040fe200078e02ff */
[----:B------:R-:W-:Y:S01]  /*3ad0*/  @!P0 IADD3 R83, -R83, RZ, RZ ;  /* 0x000000ff53538210 */ /* 0x000fe20007ffe1ff */
[----:B------:R-:W-:Y:S01]  /*3ae0*/  @!P1 IMAD.MOV R57, RZ, RZ, -R57 ;  /* 0x000000ffff399224 */ /* 0x000fe200078e0a39 */
[C---:B------:R-:W-:Y:S01]  /*3af0*/  SEL R9, R5.reuse, R9, !P3 ;  /* 0x0000000905097207 */ /* 0x040fe20005800000 */
[----:B------:R-:W-:Y:S01]  /*3b00*/  @!P2 IMAD.MOV R59, RZ, RZ, -R59 ;  /* 0x000000ffff3ba224 */ /* 0x000fe200078e0a3b */
[C---:B------:R-:W-:Y:S01]  /*3b10*/  SEL R82, R5.reuse, R17, !P3 ;  /* 0x0000001105527207 */ /* 0x040fe20005800000 */
[----:B------:R-:W-:Y:S01]  /*3b20*/  @!P4 IMAD.MOV R61, RZ, RZ, -R61 ;  /* 0x000000ffff3dc224 */ /* 0x000fe200078e0a3d */
[C---:B------:R-:W-:Y:S01]  /*3b30*/  SEL R18, R5.reuse, R18, !P3 ;  /* 0x0000001205127207 */ /* 0x040fe20005800000 */
[----:B------:R-:W1:Y:S01]  /*3b40*/  LDC R17, c[0x0][0x230] ;  /* 0x00008c00ff117b82 */ /* 0x000e620000000800 */
[C---:B------:R-:W-:Y:S01]  /*3b50*/  SEL R84, R5.reuse, R19, !P3 ;  /* 0x0000001305547207 */ /* 0x040fe20005800000 */
[C---:B------:R-:W-:Y:S01]  /*3b60*/  IMAD R204, R2.reuse, 0x37, RZ ;  /* 0x0000003702cc7824 */ /* 0x040fe200078e02ff */
[C---:B------:R-:W-:Y:S01]  /*3b70*/  SEL R20, R5.reuse, R20, !P3 ;  /* 0x0000001405147207 */ /* 0x040fe20005800000 */
[C---:B------:R-:W-:Y:S01]  /*3b80*/  IMAD R222, R2.reuse, 0x38, RZ ;  /* 0x0000003802de7824 */ /* 0x040fe200078e02ff */
[C---:B------:R-:W-:Y:S01]  /*3b90*/  SEL R21, R5.reuse, R21, !P3 ;  /* 0x0000001505157207 */ /* 0x040fe20005800000 */
[C---:B------:R-:W-:Y:S01]  /*3ba0*/  IMAD R228, R2.reuse, 0x39, RZ ;  /* 0x0000003902e47824 */ /* 0x040fe200078e02ff */
[C---:B------:R-:W-:Y:S01]  /*3bb0*/  SEL R22, R5.reuse, R22, !P3 ;  /* 0x0000001605167207 */ /* 0x040fe20005800000 */
[C---:B------:R-:W-:Y:S01]  /*3bc0*/  IMAD R234, R2.reuse, 0x3a, RZ ;  /* 0x0000003a02ea7824 */ /* 0x040fe200078e02ff */
[C---:B------:R-:W-:Y:S01]  /*3bd0*/  SEL R85, R5.reuse, R23, !P3 ;  /* 0x0000001705557207 */ /* 0x040fe20005800000 */
[----:B------:R-:W-:Y:S01]  /*3be0*/  IMAD R240, R2, 0x3b, RZ ;  /* 0x0000003b02f07824 */ /* 0x000fe200078e02ff */
[----:B------:R-:W-:-:S02]  /*3bf0*/  SEL R24, R5, R24, !P3 ;  /* 0x0000001805187207 */ /* 0x000fc40005800000 */
[C---:B------:R-:W-:Y:S01]  /*3c00*/  SEL R86, R5.reuse, R25, !P3 ;  /* 0x0000001905567207 */ /* 0x040fe20005800000 */
[----:B----4-:R-:W-:Y:S01]  /*3c10*/  VIADD R6, R6, 0xffffffdf ;  /* 0xffffffdf06067836 */ /* 0x010fe20000000000 */
[C---:B------:R-:W-:Y:S02]  /*3c20*/  SEL R87, R5.reuse, R26, !P3 ;  /* 0x0000001a05577207 */ /* 0x040fe40005800000 */
[C---:B------:R-:W-:Y:S02]  /*3c30*/  SEL R88, R5.reuse, R27, !P3 ;  /* 0x0000001b05587207 */ /* 0x040fe40005800000 */
[C---:B------:R-:W-:Y:S02]  /*3c40*/  SEL R89, R5.reuse, R28, !P3 ;  /* 0x0000001c05597207 */ /* 0x040fe40005800000 */
[C---:B------:R-:W-:Y:S02]  /*3c50*/  SEL R90, R5.reuse, R29, !P3 ;  /* 0x0000001d055a7207 */ /* 0x040fe40005800000 */
[----:B------:R-:W-:-:S02]  /*3c60*/  SEL R91, R5, R30, !P3 ;  /* 0x0000001e055b7207 */ /* 0x000fc40005800000 */
[C---:B------:R-:W-:Y:S02]  /*3c70*/  SEL R92, R5.reuse, R31, !P3 ;  /* 0x0000001f055c7207 */ /* 0x040fe40005800000 */
[C---:B------:R-:W-:Y:S02]  /*3c80*/  SEL R93, R5.reuse, R32, !P3 ;  /* 0x00000020055d7207 */ /* 0x040fe40005800000 */
[C---:B------:R-:W-:Y:S02]  /*3c90*/  SEL R94, R5.reuse, R33, !P3 ;  /* 0x00000021055e7207 */ /* 0x040fe40005800000 */
[C---:B------:R-:W-:Y:S02]  /*3ca0*/  SEL R95, R5.reuse, R34, !P3 ;  /* 0x00000022055f7207 */ /* 0x040fe40005800000 */
[C---:B------:R-:W-:Y:S02]  /*3cb0*/  SEL R96, R5.reuse, R35, !P3 ;  /* 0x0000002305607207 */ /* 0x040fe40005800000 */
[----:B------:R-:W-:Y:S01]  /*3cc0*/  SEL R97, R5, R36, !P3 ;  /* 0x0000002405617207 */ /* 0x000fe20005800000 */
[----:B------:R-:W-:Y:S01]  /*3cd0*/  IMAD R36, R91, UR6, RZ ;  /* 0x000000065b247c24 */ /* 0x000fe2000f8e02ff */
[C---:B------:R-:W-:Y:S01]  /*3ce0*/  SEL R98, R5.reuse, R37, !P3 ;  /* 0x0000002505627207 */ /* 0x040fe20005800000 */
[----:B------:R-:W-:Y:S01]  /*3cf0*/  IMAD R37, R92, UR7, RZ ;  /* 0x000000075c257c24 */ /* 0x000fe2000f8e02ff */
        /* <DEDUP_REMOVED lines=28> */
[C---:B------:R-:W-:Y:S01]  /*3ec0*/  SEL R52, R5.reuse, R52, !P3 ;  /* 0x0000003405347207 */ /* 0x040fe20005800000 */
[----:B------:R-:W-:Y:S01]  /*3ed0*/  ULDC.64 UR6, c[0x0][0x210] ;  /* 0x0000840000067ab9 */ /* 0x000fe20000000a00 */
[C---:B------:R-:W-:Y:S01]  /*3ee0*/  SEL R53, R5.reuse, R53, !P3 ;  /* 0x0000003505357207 */ /* 0x040fe20005800000 */
[----:B------:R-:W-:Y:S01]  /*3ef0*/  UMOV UR12, 0x400 ;  /* 0x00000400000c7882 */ /* 0x000fe20000000000 */
[C---:B------:R-:W-:Y:S01]  /*3f00*/  SEL R55, R5.reuse, R55, !P3 ;  /* 0x0000003705377207 */ /* 0x040fe20005800000 */
[----:B------:R-:W-:Y:S01]  /*3f10*/  ULDC.64 UR16, c[0x0][0x208] ;  /* 0x0000820000107ab9 */ /* 0x000fe20000000a00 */
[----:B------:R-:W-:-:S02]  /*3f20*/  SEL R56, R5, R56, !P3 ;  /* 0x0000003805387207 */ /* 0x000fc40005800000 */
[C---:B------:R-:W-:Y:S02]  /*3f30*/  SEL R54, R5.reuse, R54, !P3 ;  /* 0x0000003605367207 */ /* 0x040fe40005800000 */
[C---:B------:R-:W-:Y:S02]  /*3f40*/  SEL R58, R5.reuse, R58, !P3 ;  /* 0x0000003a053a7207 */ /* 0x040fe40005800000 */
[C---:B------:R-:W-:Y:S02]  /*3f50*/  SEL R60, R5.reuse, R60, !P3 ;  /* 0x0000003c053c7207 */ /* 0x040fe40005800000 */
[C---:B------:R-:W-:Y:S02]  /*3f60*/  SEL R62, R5.reuse, R62, !P3 ;  /* 0x0000003e053e7207 */ /* 0x040fe40005800000 */
[C---:B------:R-:W-:Y:S02]  /*3f70*/  SEL R64, R5.reuse, R64, !P3 ;  /* 0x0000004005407207 */ /* 0x040fe40005800000 */
[----:B------:R-:W-:-:S02]  /*3f80*/  SEL R66, R5, R66, !P3 ;  /* 0x0000004205427207 */ /* 0x000fc40005800000 */
[C---:B------:R-:W-:Y:S01]  /*3f90*/  SEL R68, R5.reuse, R68, !P3 ;  /* 0x0000004405447207 */ /* 0x040fe20005800000 */
[----:B------:R-:W-:Y:S01]  /*3fa0*/  IMAD R103, R64, UR36, RZ ;  /* 0x0000002440677c24 */ /* 0x000fe2000f8e02ff */
[----:B------:R-:W-:Y:S01]  /*3fb0*/  SEL R113, R5, R70, !P3 ;  /* 0x0000004605717207 */ /* 0x000fe20005800000 */
        /* <DEDUP_REMOVED lines=11> */
[----:B------:R-:W-:Y:S01]  /*4070*/  SEL R139, R5, R65, !P3 ;  /* 0x00000041058b7207 */ /* 0x000fe20005800000 */
[----:B------:R-:W-:Y:S01]  /*4080*/  IMAD R111, R117, UR43, RZ ;  /* 0x0000002b756f7c24 */ /* 0x000fe2000f8e02ff */
[----:B------:R-:W-:Y:S01]  /*4090*/  SEL R147, R5, R67, !P3 ;  /* 0x0000004305937207 */ /* 0x000fe20005800000 */
[----:B------:R-:W-:Y:S01]  /*40a0*/  IMAD R67, R107, UR22, RZ ;  /* 0x000000166b437c24 */ /* 0x000fe2000f8e02ff */
[C---:B------:R-:W-:Y:S01]  /*40b0*/  SEL R148, R5.reuse, R69, !P3 ;  /* 0x0000004505947207 */ /* 0x040fe20005800000 */
[----:B------:R-:W-:Y:S01]  /*40c0*/  IMAD R69, R108, UR23, RZ ;  /* 0x000000176c457c24 */ /* 0x000fe2000f8e02ff */
[C---:B------:R-:W-:Y:S01]  /*40d0*/  SEL R149, R5.reuse, R71, !P3 ;  /* 0x0000004705957207 */ /* 0x040fe20005800000 */
        /* <DEDUP_REMOVED lines=15> */
[----:B------:R-:W-:Y:S01]  /*41d0*/  LEA R140, P3, R141, UR4, 0x2 ;  /* 0x000000048d8c7c11 */ /* 0x000fe2000f8610ff */
[----:B------:R-:W-:Y:S01]  /*41e0*/  ULDC UR4, c[0x0][0x240] ;  /* 0x0000900000047ab9 */ /* 0x000fe20000000800 */
[----:B------:R-:W-:Y:S01]  /*41f0*/  ISETP.NE.AND P0, PT, R4, RZ, PT ;  /* 0x000000ff0400720c */ /* 0x000fe20003f05270 */
[----:B------:R-:W-:Y:S01]  /*4200*/  IMAD R9, R9, UR4, RZ ;  /* 0x0000000409097c24 */ /* 0x000fe2000f8e02ff */
[----:B------:R-:W-:Y:S01]  /*4210*/  LOP3.LUT R0, RZ, R4, RZ, 0x33, !PT ;  /* 0x00000004ff007212 */ /* 0x000fe200078e33ff */
[----:B------:R-:W-:Y:S01]  /*4220*/  IMAD R23, R18, UR4, RZ ;  /* 0x0000000412177c24 */ /* 0x000fe2000f8e02ff */
[----:B------:R-:W-:Y:S01]  /*4230*/  @!P5 IADD3 R63, -R63, RZ, RZ ;  /* 0x000000ff3f3fd210 */ /* 0x000fe20007ffe1ff */
[----:B------:R-:W-:Y:S01]  /*4240*/  IMAD R25, R84, UR4, RZ ;  /* 0x0000000454197c24 */ /* 0x000fe2000f8e02ff */
[----:B------:R-:W-:Y:S01]  /*4250*/  SEL R3, R0, R57, !P0 ;  /* 0x0000003900037207 */ /* 0x000fe20004000000 */
[----:B------:R-:W-:Y:S01]  /*4260*/  IMAD R26, R20, UR4, RZ ;  /* 0x00000004141a7c24 */ /* 0x000fe2000f8e02ff */
[----:B------:R-:W-:Y:S01]  /*4270*/  SEL R4, R0, R59, !P0 ;  /* 0x0000003b00047207 */ /* 0x000fe20004000000 */
[----:B------:R-:W-:Y:S01]  /*4280*/  IMAD R19, R82, UR4, RZ ;  /* 0x0000000452137c24 */ /* 0x000fe2000f8e02ff */
[----:B------:R-:W-:Y:S01]  /*4290*/  SEL R5, R0, R61, !P0 ;  /* 0x0000003d00057207 */ /* 0x000fe20004000000 */
[----:B------:R-:W-:Y:S01]  /*42a0*/  IMAD R28, R22, UR4, RZ ;  /* 0x00000004161c7c24 */ /* 0x000fe2000f8e02ff */
[----:B------:R-:W-:Y:S01]  /*42b0*/  SEL R0, R0, R63, !P0 ;  /* 0x0000003f00007207 */ /* 0x000fe20004000000 */
[----:B------:R-:W-:Y:S01]  /*42c0*/  IMAD R27, R21, UR4, RZ ;  /* 0x00000004151b7c24 */ /* 0x000fe2000f8e02ff */
[----:B------:R-:W-:Y:S01]  /*42d0*/  LEA.HI.X.SX32 R141, R141, UR5, 0x2, P3 ;  /* 0x000000058d8d7c11 */ /* 0x000fe200098f16ff */
[----:B------:R-:W-:Y:S01]  /*42e0*/  ULDC UR5, c[0x0][0x240] ;  /* 0x0000900000057ab9 */ /* 0x000fe20000000800 */
[-C--:B------:R-:W-:Y:S01]  /*42f0*/  LEA R20, P0, R9, R140.reuse, 0x2 ;  /* 0x0000008c09147211 */ /* 0x080fe200078010ff */
[----:B------:R-:W-:Y:S01]  /*4300*/  IMAD R156, R8, UR55, RZ ;  /* 0x00000037089c7c24 */ /* 0x000fe2000f8e02ff */
[-C--:B------:R-:W-:Y:S01]  /*4310*/  LEA R8, P1, R23, R140.reuse, 0x2 ;  /* 0x0000008c17087211 */ /* 0x080fe200078210ff */
[----:B------:R-:W-:Y:S01]  /*4320*/  IMAD R32, R87, UR4, RZ ;  /* 0x0000000457207c24 */ /* 0x000fe2000f8e02ff */
[-C--:B------:R-:W-:Y:S01]  /*4330*/  LEA.HI.X.SX32 R21, R9, R141.reuse, 0x2, P0 ;  /* 0x0000008d09157211 */ /* 0x080fe200000f16ff */
[----:B------:R-:W-:Y:S01]  /*4340*/  IMAD R30, R24, UR4, RZ ;  /* 0x00000004181e7c24 */ /* 0x000fe2000f8e02ff */
[-C--:B------:R-:W-:Y:S01]  /*4350*/  LEA R142, P2, R25, R140.reuse, 0x2 ;  /* 0x0000008c198e7211 */ /* 0x080fe200078410ff */
[----:B------:R-:W-:Y:S01]  /*4360*/  IMAD R33, R88, UR4, RZ ;  /* 0x0000000458217c24 */ /* 0x000fe2000f8e02ff */
[-C--:B------:R-:W-:Y:S01]  /*4370*/  LEA R18, P0, R19, R140.reuse, 0x2 ;  /* 0x0000008c13127211 */ /* 0x080fe200078010ff */
[----:B------:R-:W-:Y:S01]  /*4380*/  IMAD R35, R90, UR5, RZ ;  /* 0x000000055a237c24 */ /* 0x000fe2000f8e02ff */
[-C--:B------:R-:W-:Y:S01]  /*4390*/  LEA R22, P3, R26, R140.reuse, 0x2 ;  /* 0x0000008c1a167211 */ /* 0x080fe200078610ff */
[----:B------:R-:W-:Y:S01]  /*43a0*/  IMAD R29, R85, UR4, RZ ;  /* 0x00000004551d7c24 */ /* 0x000fe2000f8e02ff */
[-C--:B------:R-:W-:Y:S01]  /*43b0*/  LEA R82, P5, R28, R140.reuse, 0x2 ;  /* 0x0000008c1c527211 */ /* 0x080fe200078a10ff */
[----:B------:R-:W-:Y:S01]  /*43c0*/  IMAD R31, R86, UR4, RZ ;  /* 0x00000004561f7c24 */ /* 0x000fe2000f8e02ff */
[-C--:B------:R-:W-:Y:S01]  /*43d0*/  LEA.HI.X.SX32 R9, R23, R141.reuse, 0x2, P1 ;  /* 0x0000008d17097211 */ /* 0x080fe200008f16ff */
[----:B------:R-:W-:Y:S01]  /*43e0*/  IMAD R34, R89, UR4, RZ ;  /* 0x0000000459227c24 */ /* 0x000fe2000f8e02ff */
[-C--:B------:R-:W-:Y:S01]  /*43f0*/  LEA.HI.X.SX32 R143, R25, R141.reuse, 0x2, P2 ;  /* 0x0000008d198f7211 */ /* 0x080fe200010f16ff */
[----:B------:R-:W-:Y:S01]  /*4400*/  IMAD R81, R62, UR35, RZ ;  /* 0x000000233e517c24 */ /* 0x000fe2000f8e02ff */
[-C--:B------:R-:W-:Y:S01]  /*4410*/  LEA R52, P4, R27, R140.reuse, 0x2 ;  /* 0x0000008c1b347211 */ /* 0x080fe200078810ff */
[----:B------:R-:W-:Y:S01]  /*4420*/  IMAD R80, R60, UR34, RZ ;  /* 0x000000223c507c24 */ /* 0x000fe2000f8e02ff */
[-C--:B------:R-:W-:Y:S01]  /*4430*/  LEA.HI.X.SX32 R19, R19, R141.reuse, 0x2, P0 ;  /* 0x0000008d13137211 */ /* 0x080fe200000f16ff */
        /* <DEDUP_REMOVED lines=26> */
[----:B------:R-:W4:Y:S01]  /*45e0*/  S2UR UR4, SR_CgaCtaId ;  /* 0x00000000000479c3 */ /* 0x000f220000008800 */
[-C--:B------:R-:W-:Y:S01]  /*45f0*/  LEA.HI.X.SX32 R115, R33, R141.reuse, 0x2, P3 ;  /* 0x0000008d21737211 */ /* 0x080fe200018f16ff */
[----:B------:R-:W-:Y:S01]  /*4600*/  ULDC UR5, c[0x0][0x234] ;  /* 0x00008d0000057ab9 */ /* 0x000fe20000000800 */
[----:B------:R-:W-:Y:S01]  /*4610*/  LEA.HI.X.SX32 R57, R35, R141, 0x2, P5 ;  /* 0x0000008d23397211 */ /* 0x000fe200028f16ff */
[----:B------:R-:W-:Y:S01]  /*4620*/  IMAD R3, R3, UR5, RZ ;  /* 0x0000000503037c24 */ /* 0x000fe2000f8e02ff */
[-C--:B------:R-:W-:Y:S01]  /*4630*/  LEA R116, P0, R37, R140.reuse, 0x2 ;  /* 0x0000008c25747211 */ /* 0x080fe200078010ff */
[----:B------:R-:W-:Y:S01]  /*4640*/  IMAD R0, R0, UR5, RZ ;  /* 0x0000000500007c24 */ /* 0x000fe2000f8e02ff */
[----:B------:R-:W-:-:S02]  /*4650*/  LEA R88, P3, R40, R140, 0x2 ;  /* 0x0000008c28587211 */ /* 0x000fc400078610ff */
[-C--:B------:R-:W-:Y:S02]  /*4660*/  LEA R30, P5, R42, R140.reuse, 0x2 ;  /* 0x0000008c2a1e7211 */ /* 0x080fe400078a10ff */
[-C--:B------:R-:W-:Y:S02]  /*4670*/  LEA.HI.X.SX32 R113, R29, R141.reuse, 0x2, P6 ;  /* 0x0000008d1d717211 */ /* 0x080fe400030f16ff */
[-C--:B------:R-:W-:Y:S02]  /*4680*/  LEA.HI.X.SX32 R55, R31, R141.reuse, 0x2, P1 ;  /* 0x0000008d1f377211 */ /* 0x080fe400008f16ff */
[-C--:B------:R-:W-:Y:S02]  /*4690*/  LEA R86, P6, R36, R140.reuse, 0x2 ;  /* 0x0000008c24567211 */ /* 0x080fe400078c10ff */
[----:B------:R-:W-:Y:S02]  /*46a0*/  LEA R28, P1, R38, R140, 0x2 ;  /* 0x0000008c261c7211 */ /* 0x000fe400078210ff */
[----:B------:R-:W-:-:S02]  /*46b0*/  LEA.HI.X.SX32 R27, R34, R141, 0x2, P4 ;  /* 0x0000008d221b7211 */ /* 0x000fc400020f16ff */
[-C--:B------:R-:W-:Y:S02]  /*46c0*/  LEA.HI.X.SX32 R59, R39, R141.reuse, 0x2, P2 ;  /* 0x0000008d273b7211 */ /* 0x080fe400010f16ff */
[-C--:B------:R-:W-:Y:S01]  /*46d0*/  LEA R118, P4, R41, R140.reuse, 0x2 ;  /* 0x0000008c29767211 */ /* 0x080fe200078810ff */
[----:B----4-:R-:W-:Y:S01]  /*46e0*/  ULEA UR12, UR4, UR12, 0x18 ;  /* 0x0000000c040c7291 */ /* 0x010fe2000f8ec03f */
[-C--:B------:R-:W-:Y:S02]  /*46f0*/  LEA.HI.X.SX32 R117, R37, R141.reuse, 0x2, P0 ;  /* 0x0000008d25757211 */ /* 0x080fe400000f16ff */
[-C--:B------:R-:W-:Y:S01]  /*4700*/  LEA R32, P2, R46, R140.reuse, 0x2 ;  /* 0x0000008c2e207211 */ /* 0x080fe200078410ff */
[----:B------:R-:W-:Y:S01]  /*4710*/  ULDC UR4, c[0x0][0x230] ;  /* 0x00008c0000047ab9 */ /* 0x000fe20000000800 */
[-C--:B------:R-:W-:Y:S01]  /*4720*/  LEA.HI.X.SX32 R89, R40, R141.reuse, 0x2, P3 ;  /* 0x0000008d28597211 */ /* 0x080fe200018f16ff */
[----:B------:R-:W-:Y:S01]  /*4730*/  VIADD R250, R7, UR12 ;  /* 0x0000000c07fa7c36 */ /* 0x000fe20008000000 */
[-C--:B------:R-:W-:Y:S01]  /*4740*/  LEA.HI.X.SX32 R31, R42, R141.reuse, 0x2, P5 ;  /* 0x0000008d2a1f7211 */ /* 0x080fe200028f16ff */
[----:B------:R-:W-:Y:S01]  /*4750*/  VIADD R248, R248, UR12 ;  /* 0x0000000cf8f87c36 */ /* 0x000fe20008000000 */
[-C--:B------:R-:W-:Y:S01]  /*4760*/  LEA R90, P0, R44, R140.reuse, 0x2 ;  /* 0x0000008c2c5a7211 */ /* 0x080fe200078010ff */
[----:B------:R-:W-:Y:S01]  /*4770*/  VIADD R251, R251, UR12 ;  /* 0x0000000cfbfb7c36 */ /* 0x000fe20008000000 */
[-C--:B------:R-:W-:Y:S01]  /*4780*/  LEA R62, P3, R47, R140.reuse, 0x2 ;  /* 0x0000008c2f3e7211 */ /* 0x080fe200078610ff */
[----:B------:R-:W-:Y:S01]  /*4790*/  VIADD R245, R245, UR12 ;  /* 0x0000000cf5f57c36 */ /* 0x000fe20008000000 */
[-C--:B------:R-:W-:Y:S01]  /*47a0*/  LEA R122, P5, R49, R140.reuse, 0x2 ;  /* 0x0000008c317a7211 */ /* 0x080fe200078a10ff */
[----:B------:R-:W-:Y:S01]  /*47b0*/  VIADD R246, R246, UR12 ;  /* 0x0000000cf6f67c36 */ /* 0x000fe20008000000 */
[-C--:B------:R-:W-:Y:S01]  /*47c0*/  LEA.HI.X.SX32 R87, R36, R141.reuse, 0x2, P6 ;  /* 0x0000008d24577211 */ /* 0x080fe200030f16ff */
[----:B------:R-:W-:Y:S01]  /*47d0*/  VIADD R247, R247, UR12 ;  /* 0x0000000cf7f77c36 */ /* 0x000fe20008000000 */
[----:B------:R-:W-:Y:S01]  /*47e0*/  LEA.HI.X.SX32 R29, R38, R141, 0x2, P1 ;  /* 0x0000008d261d7211 */ /* 0x000fe200008f16ff */
[----:B------:R-:W-:Y:S01]  /*47f0*/  VIADD R244, R244, UR12 ;  /* 0x0000000cf4f47c36 */ /* 0x000fe20008000000 */
[----:B------:R-:W-:-:S02]  /*4800*/  LEA R60, P6, R43, R140, 0x2 ;  /* 0x0000008c2b3c7211 */ /* 0x000fc400078c10ff */
[-C--:B------:R-:W-:Y:S02]  /*4810*/  LEA R120, P1, R45, R140.reuse, 0x2 ;  /* 0x0000008c2d787211 */ /* 0x080fe400078210ff */
[-C--:B------:R-:W-:Y:S02]  /*4820*/  LEA.HI.X.SX32 R119, R41, R141.reuse, 0x2, P4 ;  /* 0x0000008d29777211 */ /* 0x080fe400020f16ff */
[-C--:B------:R-:W-:Y:S02]  /*4830*/  LEA.HI.X.SX32 R33, R46, R141.reuse, 0x2, P2 ;  /* 0x0000008d2e217211 */ /* 0x080fe400010f16ff */
[-C--:B------:R-:W-:Y:S02]  /*4840*/  LEA R92, P4, R48, R140.reuse, 0x2 ;  /* 0x0000008c305c7211 */ /* 0x080fe400078810ff */
[----:B------:R-:W-:Y:S02]  /*4850*/  LEA.HI.X.SX32 R91, R44, R141, 0x2, P0 ;  /* 0x0000008d2c5b7211 */ /* 0x000fe400000f16ff */
[----:B------:R-:W-:-:S02]  /*4860*/  LEA R124, P2, R69, R140, 0x2 ;  /* 0x0000008c457c7211 */ /* 0x000fc400078410ff */
[-C--:B------:R-:W-:Y:S02]  /*4870*/  LEA.HI.X.SX32 R63, R47, R141.reuse, 0x2, P3 ;  /* 0x0000008d2f3f7211 */ /* 0x080fe400018f16ff */
[-C--:B------:R-:W-:Y:S02]  /*4880*/  LEA.HI.X.SX32 R123, R49, R141.reuse, 0x2, P5 ;  /* 0x0000008d317b7211 */ /* 0x080fe400028f16ff */
[-C--:B------:R-:W-:Y:S02]  /*4890*/  LEA R64, P0, R51, R140.reuse, 0x2 ;  /* 0x0000008c33407211 */ /* 0x080fe400078010ff */
[-C--:B------:R-:W-:Y:S02]  /*48a0*/  LEA R36, P3, R70, R140.reuse, 0x2 ;  /* 0x0000008c46247211 */ /* 0x080fe400078610ff */
[----:B------:R-:W-:Y:S02]  /*48b0*/  LEA R96, P5, R72, R140, 0x2 ;  /* 0x0000008c48607211 */ /* 0x000fe400078a10ff */
[----:B------:R-:W-:-:S02]  /*48c0*/  LEA.HI.X.SX32 R61, R43, R141, 0x2, P6 ;  /* 0x0000008d2b3d7211 */ /* 0x000fc400030f16ff */
[-C--:B------:R-:W-:Y:S02]  /*48d0*/  LEA.HI.X.SX32 R121, R45, R141.reuse, 0x2, P1 ;  /* 0x0000008d2d797211 */ /* 0x080fe400008f16ff */
[-C--:B------:R-:W-:Y:S02]  /*48e0*/  LEA R34, P6, R50, R140.reuse, 0x2 ;  /* 0x0000008c32227211 */ /* 0x080fe400078c10ff */
[-C--:B------:R-:W-:Y:S02]  /*48f0*/  LEA R94, P1, R67, R140.reuse, 0x2 ;  /* 0x0000008c435e7211 */ /* 0x080fe400078210ff */
[-C--:B------:R-:W-:Y:S02]  /*4900*/  LEA.HI.X.SX32 R93, R48, R141.reuse, 0x2, P4 ;  /* 0x0000008d305d7211 */ /* 0x080fe400020f16ff */
[----:B------:R-:W-:Y:S02]  /*4910*/  LEA.HI.X.SX32 R125, R69, R141, 0x2, P2 ;  /* 0x0000008d457d7211 */ /* 0x000fe400010f16ff */
[----:B------:R-:W-:-:S02]  /*4920*/  LEA R66, P4, R71, R140, 0x2 ;  /* 0x0000008c47427211 */ /* 0x000fc400078810ff */
[-C--:B------:R-:W-:Y:S02]  /*4930*/  LEA.HI.X.SX32 R65, R51, R141.reuse, 0x2, P0 ;  /* 0x0000008d33417211 */ /* 0x080fe400000f16ff */
[-C--:B------:R-:W-:Y:S02]  /*4940*/  LEA R98, P2, R76, R140.reuse, 0x2 ;  /* 0x0000008c4c627211 */ /* 0x080fe400078410ff */
[-C--:B------:R-:W-:Y:S02]  /*4950*/  LEA.HI.X.SX32 R37, R70, R141.reuse, 0x2, P3 ;  /* 0x0000008d46257211 */ /* 0x080fe400018f16ff */
[----:B------:R-:W-:Y:S02]  /*4960*/  LEA.HI.X.SX32 R97, R72, R141, 0x2, P5 ;  /* 0x0000008d48617211 */ /* 0x000fe400028f16ff */
[-C--:B------:R-:W-:Y:S02]  /*4970*/  LEA R38, P0, R74, R140.reuse, 0x2 ;  /* 0x0000008c4a267211 */ /* 0x080fe400078010ff */
[----:B------:R-:W-:-:S02]  /*4980*/  LEA R70, P5, R79, R140, 0x2 ;  /* 0x0000008c4f467211 */ /* 0x000fc400078a10ff */
[-C--:B------:R-:W-:Y:S02]  /*4990*/  LEA.HI.X.SX32 R35, R50, R141.reuse, 0x2, P6 ;  /* 0x0000008d32237211 */ /* 0x080fe400030f16ff */
[-C--:B------:R-:W-:Y:S02]  /*49a0*/  LEA.HI.X.SX32 R95, R67, R141.reuse, 0x2, P1 ;  /* 0x0000008d435f7211 */ /* 0x080fe400008f16ff */
[-C--:B------:R-:W-:Y:S02]  /*49b0*/  LEA R126, P6, R73, R140.reuse, 0x2 ;  /* 0x0000008c497e7211 */ /* 0x080fe400078c10ff */
[-C--:B------:R-:W-:Y:S02]  /*49c0*/  LEA.HI.X.SX32 R67, R71, R141.reuse, 0x2, P4 ;  /* 0x0000008d47437211 */ /* 0x080fe400020f16ff */
[----:B------:R-:W-:Y:S02]  /*49d0*/  LEA.HI.X.SX32 R99, R76, R141, 0x2, P2 ;  /* 0x0000008d4c637211 */ /* 0x000fe400010f16ff */
[----:B------:R-:W-:-:S02]  /*49e0*/  LEA R68, P1, R75, R140, 0x2 ;  /* 0x0000008c4b447211 */ /* 0x000fc400078210ff */
[-C--:B------:R-:W-:Y:S02]  /*49f0*/  LEA.HI.X.SX32 R39, R74, R141.reuse, 0x2, P0 ;  /* 0x0000008d4a277211 */ /* 0x080fe400000f16ff */
[-C--:B------:R-:W-:Y:S02]  /*4a00*/  LEA R72, P2, R105, R140.reuse, 0x2 ;  /* 0x0000008c69487211 */ /* 0x080fe400078410ff */
[-C--:B------:R-:W-:Y:S02]  /*4a10*/  LEA.HI.X.SX32 R71, R79, R141.reuse, 0x2, P5 ;  /* 0x0000008d4f477211 */ /* 0x080fe400028f16ff */
[-C--:B------:R-:W-:Y:S02]  /*4a20*/  LEA R130, P0, R81, R140.reuse, 0x2 ;  /* 0x0000008c51827211 */ /* 0x080fe400078010ff */
[----:B------:R-:W-:Y:S02]  /*4a30*/  LEA R44, P5, R108, R140, 0x2 ;  /* 0x0000008c6c2c7211 */ /* 0x000fe400078a10ff */
[----:B------:R-:W-:-:S02]  /*4a40*/  LEA.HI.X.SX32 R127, R73, R141, 0x2, P6 ;  /* 0x0000008d497f7211 */ /* 0x000fc400030f16ff */
[-C--:B------:R-:W-:Y:S02]  /*4a50*/  LEA.HI.X.SX32 R69, R75, R141.reuse, 0x2, P1 ;  /* 0x0000008d4b457211 */ /* 0x080fe400008f16ff */
[-C--:B------:R-:W-:Y:S02]  /*4a60*/  LEA.HI.X.SX32 R73, R105, R141.reuse, 0x2, P2 ;  /* 0x0000008d69497211 */ /* 0x080fe400010f16ff */
[-C--:B------:R-:W-:Y:S02]  /*4a70*/  LEA R42, P1, R103, R140.reuse, 0x2 ;  /* 0x0000008c672a7211 */ /* 0x080fe400078210ff */
[-C--:B------:R-:W-:Y:S02]  /*4a80*/  LEA.HI.X.SX32 R131, R81, R141.reuse, 0x2, P0 ;  /* 0x0000008d51837211 */ /* 0x080fe400000f16ff */
[----:B------:R-:W-:Y:S02]  /*4a90*/  LEA R46, P2, R137, R140, 0x2 ;  /* 0x0000008c892e7211 */ /* 0x000fe400078410ff */
[----:B------:R-:W-:-:S02]  /*4aa0*/  LEA.HI.X.SX32 R45, R108, R141, 0x2, P5 ;  /* 0x0000008d6c2d7211 */ /* 0x000fc400028f16ff */
[-C--:B------:R-:W-:Y:S02]  /*4ab0*/  LEA R104, P0, R110, R140.reuse, 0x2 ;  /* 0x0000008c6e687211 */ /* 0x080fe400078010ff */
[-C--:B------:R-:W-:Y:S02]  /*4ac0*/  LEA R136, P5, R148, R140.reuse, 0x2 ;  /* 0x0000008c94887211 */ /* 0x080fe400078a10ff */
[-C--:B------:R-:W-:Y:S02]  /*4ad0*/  LEA.HI.X.SX32 R43, R103, R141.reuse, 0x2, P1 ;  /* 0x0000008d672b7211 */ /* 0x080fe400008f16ff */
[----:B------:R-:W-:Y:S02]  /*4ae0*/  LEA.HI.X.SX32 R47, R137, R141, 0x2, P2 ;  /* 0x0000008d892f7211 */ /* 0x000fe400010f16ff */
[-C--:B------:R-:W-:Y:S02]  /*4af0*/  LEA R128, P3, R77, R140.reuse, 0x2 ;  /* 0x0000008c4d807211 */ /* 0x080fe400078610ff */
        /* <DEDUP_REMOVED lines=8> */
[-C--:B------:R-:W-:Y:S02]  /*4b80*/  LEA.HI.X.SX32 R135, R111, R141.reuse, 0x2, P1 ;  /* 0x0000008d6f877211 */ /* 0x080fe400008f16ff */
[-C--:B------:R-:W-:Y:S02]  /*4b90*/  LEA R102, P3, R106, R140.reuse, 0x2 ;  /* 0x0000008c6a667211 */ /* 0x080fe400078610ff */
[----:B------:R-:W-:Y:S02]  /*4ba0*/  LEA R132, P4, R107, R140, 0x2 ;  /* 0x0000008c6b847211 */ /* 0x000fe400078810ff */
[-C--:B------:R-:W-:Y:S02]  /*4bb0*/  LEA.HI.X.SX32 R101, R80, R141.reuse, 0x2, P6 ;  /* 0x0000008d50657211 */ /* 0x080fe400030f16ff */
[----:B------:R-:W-:-:S02]  /*4bc0*/  LEA.HI.X.SX32 R111, R155, R141, 0x2, P5 ;  /* 0x0000008d9b6f7211 */ /* 0x000fc400028f16ff */
[-C--:B------:R-:W-:Y:S02]  /*4bd0*/  LEA R74, P6, R109, R140.reuse, 0x2 ;  /* 0x0000008c6d4a7211 */ /* 0x080fe400078c10ff */
[----:B------:R-:W-:Y:S02]  /*4be0*/  ISETP.GE.U32.AND P5, PT, R146, 0x7fffffbf, PT ;  /* 0x7fffffbf9200780c */ /* 0x000fe40003fa6070 */
[----:B------:R-:W4:Y:S01]  /*4bf0*/  LDC R146, c[0x0][0x230] ;  /* 0x00008c00ff927b82 */ /* 0x000f220000000800 */
[-C--:B------:R-:W-:Y:S02]  /*4c00*/  LEA.HI.X.SX32 R103, R106, R141.reuse, 0x2, P3 ;  /* 0x0000008d6a677211 */ /* 0x080fe400018f16ff */
[----:B------:R-:W-:Y:S02]  /*4c10*/  LEA.HI.X.SX32 R133, R107, R141, 0x2, P4 ;  /* 0x0000008d6b857211 */ /* 0x000fe400020f16ff */
[-C--:B------:R-:W-:Y:S02]  /*4c20*/  LEA R76, P3, R139, R140.reuse, 0x2 ;  /* 0x0000008c8b4c7211 */ /* 0x080fe400078610ff */
[----:B------:R-:W-:-:S02]  /*4c30*/  LEA R106, P4, R147, R140, 0x2 ;  /* 0x0000008c936a7211 */ /* 0x000fc400078810ff */
[-C--:B------:R-:W-:Y:S02]  /*4c40*/  LEA.HI.X.SX32 R75, R109, R141.reuse, 0x2, P6 ;  /* 0x0000008d6d4b7211 */ /* 0x080fe400030f16ff */
[-C--:B------:R-:W-:Y:S02]  /*4c50*/  LEA R48, P6, R149, R140.reuse, 0x2 ;  /* 0x0000008c95307211 */ /* 0x080fe400078c10ff */
[-C--:B------:R-:W-:Y:S02]  /*4c60*/  LEA R78, P0, R150, R140.reuse, 0x2 ;  /* 0x0000008c964e7211 */ /* 0x080fe400078010ff */
[-C--:B------:R-:W-:Y:S02]  /*4c70*/  LEA.HI.X.SX32 R77, R139, R141.reuse, 0x2, P3 ;  /* 0x0000008d8b4d7211 */ /* 0x080fe400018f16ff */
[----:B------:R-:W-:Y:S02]  /*4c80*/  LEA.HI.X.SX32 R107, R147, R141, 0x2, P4 ;  /* 0x0000008d936b7211 */ /* 0x000fe400020f16ff */
[-C--:B------:R-:W-:Y:S01]  /*4c90*/  LEA R108, P1, R151, R140.reuse, 0x2 ;  /* 0x0000008c976c7211 */ /* 0x080fe200078210ff */
[----:B------:R-:W2:Y:S01]  /*4ca0*/  LDC R147, c[0x0][0x230] ;  /* 0x00008c00ff937b82 */ /* 0x000ea20000000800 */
[----:B------:R-:W-:-:S02]  /*4cb0*/  LEA R138, P2, R152, R140, 0x2 ;  /* 0x0000008c988a7211 */ /* 0x000fc400078410ff */
[-C--:B------:R-:W-:Y:S02]  /*4cc0*/  LEA R50, P3, R153, R140.reuse, 0x2 ;  /* 0x0000008c99327211 */ /* 0x080fe400078610ff */
[-C--:B------:R-:W-:Y:S02]  /*4cd0*/  LEA R80, P4, R154, R140.reuse, 0x2 ;  /* 0x0000008c9a507211 */ /* 0x080fe400078810ff */
[-C--:B------:R-:W-:Y:S02]  /*4ce0*/  LEA.HI.X.SX32 R49, R149, R141.reuse, 0x2, P6 ;  /* 0x0000008d95317211 */ /* 0x080fe400030f16ff */
[----:B-1----:R-:W-:Y:S02]  /*4cf0*/  IADD3 R17, R17, -0x4, RZ ;  /* 0xfffffffc11117810 */ /* 0x002fe40007ffe0ff */
[----:B------:R-:W-:Y:S02]  /*4d00*/  LEA R140, P6, R156, R140, 0x2 ;  /* 0x0000008c9c8c7211 */ /* 0x000fe400078c10ff */
[----:B------:R-:W-:-:S02]  /*4d10*/  LEA.HI.X.SX32 R79, R150, R141, 0x2, P0 ;  /* 0x0000008d964f7211 */ /* 0x000fc400000f16ff */
[-C--:B------:R-:W-:Y:S02]  /*4d20*/  LEA.HI.X.SX32 R109, R151, R141.reuse, 0x2, P1 ;  /* 0x0000008d976d7211 */ /* 0x080fe400008f16ff */
[-C--:B------:R-:W-:Y:S02]  /*4d30*/  LEA.HI.X.SX32 R139, R152, R141.reuse, 0x2, P2 ;  /* 0x0000008d988b7211 */ /* 0x080fe400010f16ff */
[-C--:B------:R-:W-:Y:S02]  /*4d40*/  LEA.HI.X.SX32 R51, R153, R141.reuse, 0x2, P3 ;  /* 0x0000008d99337211 */ /* 0x080fe400018f16ff */
[-C--:B------:R-:W-:Y:S02]  /*4d50*/  LEA.HI.X.SX32 R81, R154, R141.reuse, 0x2, P4 ;  /* 0x0000008d9a517211 */ /* 0x080fe400020f16ff */
[----:B------:R-:W-:Y:S01]  /*4d60*/  ISETP.GE.U32.AND P0, PT, R17, 0x7fffffbd, PT ;  /* 0x7fffffbd1100780c */ /* 0x000fe20003f06070 */
[----:B------:R-:W-:Y:S01]  /*4d70*/  IMAD R17, R4, UR5, RZ ;  /* 0x0000000504117c24 */ /* 0x000fe2000f8e02ff */
[----:B------:R-:W-:-:S02]  /*4d80*/  LEA.HI.X.SX32 R141, R156, R141, 0x2, P6 ;  /* 0x0000008d9c8d7211 */ /* 0x000fc400030f16ff */
[----:B------:R-:W-:Y:S02]  /*4d90*/  ISETP.GE.U32.AND P6, PT, R145, 0x7fffffc0, PT ;  /* 0x7fffffc09100780c */ /* 0x000fe40003fc6070 */
[----:B------:R-:W1:Y:S01]  /*4da0*/  LDC R145, c[0x0][0x230] ;  /* 0x00008c00ff917b82 */ /* 0x000e620000000800 */
[----:B------:R-:W-:Y:S02]  /*4db0*/  LEA R4, P2, R17, UR6, 0x2 ;  /* 0x0000000611047c11 */ /* 0x000fe4000f8410ff */
[----:B------:R-:W-:Y:S01]  /*4dc0*/  ISETP.GE.U32.AND P4, PT, R144, 0x7fffffbe, PT ;  /* 0x7fffffbe9000780c */ /* 0x000fe20003f86070 */
[----:B------:R-:W-:Y:S01]  /*4dd0*/  IMAD R144, R5, UR5, RZ ;  /* 0x0000000505907c24 */ /* 0x000fe2000f8e02ff */
[----:B------:R-:W-:Y:S02]  /*4de0*/  LEA.HI.X.SX32 R5, R17, UR7, 0x2, P2 ;  /* 0x0000000711057c11 */ /* 0x000fe400090f16ff */
[----:B------:R-:W-:Y:S01]  /*4df0*/  ISETP.GE.U32.AND P2, PT, R6, 0x7fffffa0, PT ;  /* 0x7fffffa00600780c */ /* 0x000fe20003f46070 */
[----:B------:R-:W3:Y:S01]  /*4e00*/  LDC R17, c[0x0][0x230] ;  /* 0x00008c00ff117b82 */ /* 0x000ee20000000800 */
[----:B----4-:R-:W-:Y:S01]  /*4e10*/  VIADD R6, R146, 0xffffffdd ;  /* 0xffffffdd92067836 */ /* 0x010fe20000000000 */
[----:B------:R-:W-:Y:S01]  /*4e20*/  LEA R160, P1, R3, UR6, 0x2 ;  /* 0x0000000603a07c11 */ /* 0x000fe2000f8210ff */
[----:B------:R-:W-:Y:S01]  /*4e30*/  IMAD.WIDE R166, R2, 0x4, R4 ;  /* 0x0000000402a67825 */ /* 0x000fe200078e0204 */
[----:B------:R-:W-:-:S02]  /*4e40*/  IADD3 R249, R249, UR12, RZ ;  /* 0x0000000cf9f97c10 */ /* 0x000fc4000fffe0ff */
[----:B------:R-:W-:Y:S01]  /*4e50*/  ISETP.GE.U32.AND P3, PT, R6, 0x7fffff9e, PT ;  /* 0x7fffff9e0600780c */ /* 0x000fe20003f66070 */
[--C-:B------:R-:W-:Y:S01]  /*4e60*/  IMAD.WIDE R170, R174, 0x4, R4.reuse ;  /* 0x00000004aeaa7825 */ /* 0x100fe200078e0204 */
[----:B------:R-:W4:Y:S01]  /*4e70*/  LDC R6, c[0x0][0x230] ;  /* 0x00008c00ff067b82 */ /* 0x000f220000000800 */
[----:B------:R-:W-:Y:S01]  /*4e80*/  LEA.HI.X.SX32 R161, R3, UR7, 0x2, P1 ;  /* 0x0000000703a17c11 */ /* 0x000fe200088f16ff */
[----:B------:R-:W-:Y:S01]  /*4e90*/  STL.64 [R1+0x5b8], R166 ;  /* 0x0005b8a601007387 */ /* 0x000fe20000100a00 */
[----:B------:R-:W-:Y:S01]  /*4ea0*/  LEA R156, P1, R144, UR6, 0x2 ;  /* 0x00000006909c7c11 */ /* 0x000fe2000f8210ff */
[----:B------:R-:W-:Y:S02]  /*4eb0*/  IMAD.WIDE R186, R190, 0x4, R4 ;  /* 0x00000004beba7825 */ /* 0x000fe400078e0204 */
[----:B------:R-:W-:Y:S01]  /*4ec0*/  @!PT LDS RZ, [RZ] ;  /* 0x00000000fffff984 */ /* 0x000fe20000000800 */
[----:B------:R-:W-:Y:S01]  /*4ed0*/  @!PT LDS RZ, [RZ] ;  /* 0x00000000fffff984 */ /* 0x000fe20000000800 */
[----:B------:R-:W-:Y:S01]  /*4ee0*/  @!PT LDS RZ, [RZ] ;  /* 0x00000000fffff984 */ /* 0x000fe20000000800 */
[----:B------:R-:W-:Y:S01]  /*4ef0*/  LDGSTS.E [R250], desc[UR16][R160.64], !P6 ;  /* 0x00000000a0fa7fae */ /* 0x000fe2000f121850 */
[----:B------:R-:W-:Y:S01]  /*4f00*/  LEA.HI.X.SX32 R157, R144, UR7, 0x2, P1 ;  /* 0x00000007909d7c11 */ /* 0x000fe200088f16ff */
[----:B-1----:R-:W-:Y:S01]  /*4f10*/  VIADD R3, R145, 0xffffffde ;  /* 0xffffffde91037836 */ /* 0x002fe20000000000 */
[----:B------:R-:W-:Y:S01]  /*4f20*/  LEA R158, P1, R0, UR6, 0x2 ;  /* 0x00000006009e7c11 */ /* 0x000fe2000f8210ff */
[----:B------:R-:W1:Y:S01]  /*4f30*/  LDC R144, c[0x0][0x230] ;  /* 0x00008c00ff907b82 */ /* 0x000e620000000800 */
[----:B------:R-:W-:Y:S01]  /*4f40*/  LDGSTS.E [R250+0x4000], desc[UR16][R4.64], !P6 ;  /* 0x0400000004fa7fae */ /* 0x000fe2000f121850 */
[----:B------:R-:W-:Y:S01]  /*4f50*/  IMAD.WIDE R154, R2, 0x4, R160 ;  /* 0x00000004029a7825 */ /* 0x000fe200078e02a0 */
[----:B------:R-:W-:-:S02]  /*4f60*/  LEA.HI.X.SX32 R159, R0, UR7, 0x2, P1 ;  /* 0x00000007009f7c11 */ /* 0x000fc400088f16ff */
[----:B--2---:R-:W-:Y:S01]  /*4f70*/  IADD3 R0, R147, -0x24, RZ ;  /* 0xffffffdc93007810 */ /* 0x004fe20007ffe0ff */
[----:B------:R-:W-:Y:S01]  /*4f80*/  LDGSTS.E [R250+0x8000], desc[UR16][R156.64], !P6 ;  /* 0x080000009cfa7fae */ /* 0x000fe2000f121850 */
[----:B------:R-:W-:Y:S01]  /*4f90*/  ISETP.GE.U32.AND P1, PT, R3, 0x7fffff9f, PT ;  /* 0x7fffff9f0300780c */ /* 0x000fe20003f26070 */
[----:B------:R-:W2:Y:S01]  /*4fa0*/  LDC R145, c[0x0][0x230] ;  /* 0x00008c00ff917b82 */ /* 0x000ea20000000800 */
[C---:B------:R-:W-:Y:S01]  /*4fb0*/  IMAD.SHL.U32 R3, R2.reuse, 0x2, RZ ;  /* 0x0000000202037824 */ /* 0x040fe200078e00ff */
[----:B------:R-:W-:Y:S01]  /*4fc0*/  LDGSTS.E [R250+0xc000], desc[UR16][R158.64], !P6 ;  /* 0x0c0000009efa7fae */ /* 0x000fe2000f121850 */
[----:B------:R-:W-:Y:S01]  /*4fd0*/  IMAD.WIDE R164, R2, 0x4, R156 ;  /* 0x0000000402a47825 */ /* 0x000fe200078e029c */
[----:B------:R-:W-:Y:S02]  /*4fe0*/  ISETP.GE.U32.AND P6, PT, R0, 0x7fffff9d, PT ;  /* 0x7fffff9d0000780c */ /* 0x000fe40003fc6070 */
[----:B------:R-:W-:Y:S01]  /*4ff0*/  LDGSTS.E [R250+0x4], desc[UR16][R154.64], !P5 ;  /* 0x000040009afa7fae */ /* 0x000fe2000e921850 */
[----:B------:R-:W-:-:S03]  /*5000*/  IMAD.WIDE R162, R2, 0x4, R158 ;  /* 0x0000000402a27825 */ /* 0x000fc600078e029e */
[----:B------:R-:W-:Y:S01]  /*5010*/  LDGSTS.E [R250+0x4004], desc[UR16][R166.64], !P5 ;  /* 0x04004000a6fa7fae */ /* 0x000fe2000e921850 */
[----:B---3--:R-:W-:Y:S02]  /*5020*/  VIADD R0, R17, 0xfffffffb ;  /* 0xfffffffb11007836 */ /* 0x008fe40000000000 */
[----:B------:R-:W-:Y:S01]  /*5030*/  IMAD R17, R2, 0x3, RZ ;  /* 0x0000000302117824 */ /* 0x000fe200078e02ff */
[----:B------:R-:W-:Y:S01]  /*5040*/  LDGSTS.E [R250+0x8004], desc[UR16][R164.64], !P5 ;  /* 0x08004000a4fa7fae */ /* 0x000fe2000e921850 */
[----:B------:R-:W-:-:S03]  /*5050*/  IMAD.WIDE R150, R3, 0x4, R160 ;  /* 0x0000000403967825 */ /* 0x000fc600078e02a0 */
[----:B------:R3:W-:Y:S01]  /*5060*/  LDGSTS.E [R250+0xc004], desc[UR16][R162.64], !P5 ;  /* 0x0c004000a2fa7fae */ /* 0x0007e2000e921850 */
[C---:B------:R-:W-:Y:S01]  /*5070*/  IMAD.WIDE R152, R3.reuse, 0x4, R4 ;  /* 0x0000000403987825 */ /* 0x040fe200078e0204 */
[----:B------:R-:W-:Y:S02]  /*5080*/  ISETP.GE.U32.AND P5, PT, R0, 0x7fffffbc, PT ;  /* 0x7fffffbc0000780c */ /* 0x000fe40003fa6070 */
[----:B------:R-:W-:Y:S01]  /*5090*/  STL.64 [R1+0x5b0], R164 ;  /* 0x0005b0a401007387 */ /* 0x000fe20000100a00 */
[C---:B------:R-:W-:Y:S01]  /*50a0*/  IMAD.WIDE R148, R3.reuse, 0x4, R156 ;  /* 0x0000000403947825 */ /* 0x040fe200078e029c */
[----:B----4-:R-:W-:Y:S02]  /*50b0*/  IADD3 R0, R6, -0x6, RZ ;  /* 0xfffffffa06007810 */ /* 0x010fe40007ffe0ff */
[----:B------:R3:W-:Y:S01]  /*50c0*/  STL.64 [R1+0x5a8], R162 ;  /* 0x0005a8a201007387 */ /* 0x0007e20000100a00 */
[----:B------:R-:W-:Y:S01]  /*50d0*/  IMAD.WIDE R10, R3, 0x4, R158 ;  /* 0x00000004030a7825 */ /* 0x000fe200078e029e */
[----:B------:R-:W4:Y:S02]  /*50e0*/  LDC R6, c[0x0][0x230] ;  /* 0x00008c00ff067b82 */ /* 0x000f240000000800 */
[----:B------:R-:W-:Y:S01]  /*50f0*/  LDGSTS.E [R250+0x8], desc[UR16][R150.64], !P4 ;  /* 0x0000800096fa7fae */ /* 0x000fe2000e121850 */
[----:B------:R-:W-:-:S03]  /*5100*/  IMAD.WIDE R210, R17, 0x4, R160 ;  /* 0x0000000411d27825 */ /* 0x000fc600078e02a0 */
[----:B------:R-:W-:Y:S01]  /*5110*/  LDGSTS.E [R250+0x4008], desc[UR16][R152.64], !P4 ;  /* 0x0400800098fa7fae */ /* 0x000fe2000e121850 */
[----:B------:R-:W-:-:S03]  /*5120*/  IMAD.WIDE R12, R17, 0x4, R4 ;  /* 0x00000004110c7825 */ /* 0x000fc600078e0204 */
[----:B------:R-:W-:Y:S01]  /*5130*/  LDGSTS.E [R250+0x8008], desc[UR16][R148.64], !P4 ;  /* 0x0800800094fa7fae */ /* 0x000fe2000e121850 */
[----:B------:R-:W-:Y:S02]  /*5140*/  IMAD.SHL.U32 R3, R2, 0x20, RZ ;  /* 0x0000002002037824 */ /* 0x000fe400078e00ff */
[C---:B---3--:R-:W-:Y:S01]  /*5150*/  IMAD.WIDE R162, R17.reuse, 0x4, R156 ;  /* 0x0000000411a27825 */ /* 0x048fe200078e029c */
[----:B------:R-:W-:Y:S01]  /*5160*/  LDGSTS.E [R250+0xc008], desc[UR16][R10.64], !P4 ;  /* 0x0c0080000afa7fae */ /* 0x000fe2000e121850 */
[----:B------:R-:W-:Y:S02]  /*5170*/  ISETP.GE.U32.AND P4, PT, R0, 0x7fffffbb, PT ;  /* 0x7fffffbb0000780c */ /* 0x000fe40003f86070 */
[----:B------:R-:W-:Y:S01]  /*5180*/  IMAD.WIDE R146, R17, 0x4, R158 ;  /* 0x0000000411927825 */ /* 0x000fe200078e029e */
[----:B------:R-:W-:Y:S03]  /*5190*/  LDGSTS.E [R250+0xc], desc[UR16][R210.64], !P0 ;  /* 0x0000c000d2fa7fae */ /* 0x000fe6000c121850 */
[C---:B------:R-:W-:Y:S01]  /*51a0*/  IMAD.WIDE R166, R3.reuse, 0x4, R160 ;  /* 0x0000000403a67825 */ /* 0x040fe200078e02a0 */
[----:B------:R-:W-:Y:S03]  /*51b0*/  LDGSTS.E [R250+0x400c], desc[UR16][R12.64], !P0 ;  /* 0x0400c0000cfa7fae */ /* 0x000fe6000c121850 */
[----:B------:R-:W-:Y:S01]  /*51c0*/  IMAD.WIDE R164, R3, 0x4, R4 ;  /* 0x0000000403a47825 */ /* 0x000fe200078e0204 */
[----:B------:R3:W-:Y:S03]  /*51d0*/  STL.64 [R1+0x570], R162 ;  /* 0x000570a201007387 */ /* 0x0007e60000100a00 */
[----:B-1----:R-:W-:Y:S01]  /*51e0*/  VIADD R0, R144, 0xfffffff9 ;  /* 0xfffffff990007836 */ /* 0x002fe20000000000 */
[----:B------:R3:W-:Y:S01]  /*51f0*/  LDGSTS.E [R250+0x800c], desc[UR16][R162.64], !P0 ;  /* 0x0800c000a2fa7fae */ /* 0x0007e2000c121850 */
[----:B------:R-:W-:Y:S01]  /*5200*/  IMAD R17, R2, 0x21, RZ ;  /* 0x0000002102117824 */ /* 0x000fe200078e02ff */
[----:B------:R-:W1:Y:S01]  /*5210*/  LDC R144, c[0x0][0x230] ;  /* 0x00008c00ff907b82 */ /* 0x000e620000000800 */
[C---:B------:R-:W-:Y:S01]  /*5220*/  IMAD.WIDE R178, R174.reuse, 0x4, R160 ;  /* 0x00000004aeb27825 */ /* 0x040fe200078e02a0 */
[----:B------:R4:W-:Y:S03]  /*5230*/  STL.64 [R1+0x568], R146 ;  /* 0x0005689201007387 */ /* 0x0009e60000100a00 */
[----:B------:R-:W-:Y:S01]  /*5240*/  IMAD.WIDE R172, R174, 0x4, R156 ;  /* 0x00000004aeac7825 */ /* 0x000fe200078e029c */
[----:B------:R4:W-:Y:S01]  /*5250*/  LDGSTS.E [R250+0xc00c], desc[UR16][R146.64], !P0 ;  /* 0x0c00c00092fa7fae */ /* 0x0009e2000c121850 */
[----:B------:R-:W-:-:S02]  /*5260*/  ISETP.GE.U32.AND P0, PT, R0, 0x7fffffba, PT ;  /* 0x7fffffba0000780c */ /* 0x000fc40003f06070 */
[----:B--2---:R-:W-:Y:S01]  /*5270*/  VIADD R0, R145, 0xfffffff8 ;  /* 0xfffffff891007836 */ /* 0x004fe20000000000 */
[----:B------:R2:W-:Y:S01]  /*5280*/  STL.64 [R1+0x240], R166 ;  /* 0x000240a601007387 */ /* 0x0005e20000100a00 */
[----:B---3--:R-:W-:Y:S01]  /*5290*/  IMAD.WIDE R162, R3, 0x4, R156 ;  /* 0x0000000403a27825 */ /* 0x008fe200078e029c */
[----:B------:R-:W3:Y:S02]  /*52a0*/  LDC R145, c[0x0][0x230] ;  /* 0x00008c00ff917b82 */ /* 0x000ee40000000800 */
[----:B------:R2:W-:Y:S01]  /*52b0*/  LDGSTS.E [R250+0x10000], desc[UR16][R166.64], !P2 ;  /* 0x10000000a6fa7fae */ /* 0x0005e2000d121850 */
[----:B------:R-:W-:-:S03]  /*52c0*/  IMAD.WIDE R174, R174, 0x4, R158 ;  /* 0x00000004aeae7825 */ /* 0x000fc600078e029e */
[----:B------:R2:W-:Y:S01]  /*52d0*/  STL.64 [R1+0x238], R164 ;  /* 0x000238a401007387 */ /* 0x0005e20000100a00 */
[----:B----4-:R-:W-:-:S03]  /*52e0*/  IMAD.WIDE R146, R3, 0x4, R158 ;  /* 0x0000000403927825 */ /* 0x010fc600078e029e */
[----:B------:R4:W-:Y:S01]  /*52f0*/  LDGSTS.E [R250+0x14000], desc[UR16][R164.64], !P2 ;  /* 0x14000000a4fa7fae */ /* 0x0009e2000d121850 */
[----:B------:R-:W-:Y:S02]  /*5300*/  IMAD R3, R2, 0x22, RZ ;  /* 0x0000002202037824 */ /* 0x000fe400078e02ff */
[--C-:B------:R-:W-:Y:S01]  /*5310*/  IMAD.WIDE R208, R190, 0x4, R160.reuse ;  /* 0x00000004bed07825 */ /* 0x100fe200078e02a0 */
[----:B------:R4:W-:Y:S03]  /*5320*/  STL.64 [R1+0x230], R162 ;  /* 0x000230a201007387 */ /* 0x0009e60000100a00 */
[--C-:B--2---:R-:W-:Y:S01]  /*5330*/  IMAD.WIDE R166, R17, 0x4, R160.reuse ;  /* 0x0000000411a67825 */ /* 0x104fe200078e02a0 */
[----:B------:R2:W-:Y:S03]  /*5340*/  LDGSTS.E [R250+0x18000], desc[UR16][R162.64], !P2 ;  /* 0x18000000a2fa7fae */ /* 0x0005e6000d121850 */
[----:B------:R-:W-:Y:S01]  /*5350*/  IMAD.WIDE R168, R3, 0x4, R160 ;  /* 0x0000000403a87825 */ /* 0x000fe200078e02a0 */
[----:B------:R1:W-:Y:S03]  /*5360*/  STL.64 [R1+0x228], R146 ;  /* 0x0002289201007387 */ /* 0x0003e60000100a00 */
[----:B----4-:R-:W-:Y:S01]  /*5370*/  IMAD.WIDE R164, R17, 0x4, R4 ;  /* 0x0000000411a47825 */ /* 0x010fe200078e0204 */
[----:B------:R1:W-:Y:S01]  /*5380*/  LDGSTS.E [R250+0x1c000], desc[UR16][R146.64], !P2 ;  /* 0x1c00000092fa7fae */ /* 0x0003e2000d121850 */
[----:B------:R-:W-:-:S02]  /*5390*/  ISETP.GE.U32.AND P2, PT, R0, 0x7fffffb9, PT ;  /* 0x7fffffb90000780c */ /* 0x000fc40003f46070 */
[----:B------:R-:W-:Y:S01]  /*53a0*/  IADD3 R0, R6, -0x25, RZ ;  /* 0xffffffdb06007810 */ /* 0x000fe20007ffe0ff */
[C-C-:B--2---:R-:W-:Y:S01]  /*53b0*/  IMAD.WIDE R162, R17.reuse, 0x4, R156.reuse ;  /* 0x0000000411a27825 */ /* 0x144fe200078e029c */
[----:B------:R2:W-:Y:S01]  /*53c0*/  STL.64 [R1+0x220], R166 ;  /* 0x000220a601007387 */ /* 0x0005e20000100a00 */
[----:B------:R-:W4:Y:S02]  /*53d0*/  LDC R6, c[0x0][0x230] ;  /* 0x00008c00ff067b82 */ /* 0x000f240000000800 */
[----:B------:R-:W-:Y:S01]  /*53e0*/  IMAD.WIDE R188, R190, 0x4, R156 ;  /* 0x00000004bebc7825 */ /* 0x000fe200078e029c */
[----:B------:R2:W-:Y:S03]  /*53f0*/  LDGSTS.E [R250+0x10004], desc[UR16][R166.64], !P1 ;  /* 0x10004000a6fa7fae */ /* 0x0005e6000c921850 */
[--C-:B-1----:R-:W-:Y:S01]  /*5400*/  IMAD.WIDE R146, R17, 0x4, R158.reuse ;  /* 0x0000000411927825 */ /* 0x102fe200078e029e */
[----:B------:R1:W-:Y:S03]  /*5410*/  STL.64 [R1+0x218], R164 ;  /* 0x000218a401007387 */ /* 0x0003e60000100a00 */
[----:B------:R-:W-:Y:S01]  /*5420*/  IMAD R17, R2, 0x23, RZ ;  /* 0x0000002302117824 */ /* 0x000fe200078e02ff */
[----:B------:R1:W-:Y:S01]  /*5430*/  LDGSTS.E [R250+0x14004], desc[UR16][R164.64], !P1 ;  /* 0x14004000a4fa7fae */ /* 0x0003e2000c921850 */
[----:B------:R-:W-:-:S03]  /*5440*/  IMAD.WIDE R190, R190, 0x4, R158 ;  /* 0x00000004bebe7825 */ /* 0x000fc600078e029e */
[----:B------:R3:W-:Y:S01]  /*5450*/  STL.64 [R1+0x210], R162 ;  /* 0x000210a201007387 */ /* 0x0007e20000100a00 */
[----:B--2---:R-:W-:-:S03]  /*5460*/  IMAD.WIDE R166, R3, 0x4, R4 ;  /* 0x0000000403a67825 */ /* 0x004fc600078e0204 */
[----:B------:R3:W-:Y:S01]  /*5470*/  LDGSTS.E [R250+0x18004], desc[UR16][R162.64], !P1 ;  /* 0x18004000a2fa7fae */ /* 0x0007e2000c921850 */
[----:B------:R-:W-:-:S03]  /*5480*/  IMAD.WIDE R242, R198, 0x4, R160 ;  /* 0x00000004c6f27825 */ /* 0x000fc600078e02a0 */
[----:B------:R2:W-:Y:S01]  /*5490*/  STL.64 [R1+0x208], R146 ;  /* 0x0002089201007387 */ /* 0x0005e20000100a00 */
[----:B-1----:R-:W-:-:S03]  /*54a0*/  IMAD.WIDE R164, R3, 0x4, R156 ;  /* 0x0000000403a47825 */ /* 0x002fc600078e029c */
[----:B------:R2:W-:Y:S01]  /*54b0*/  LDGSTS.E [R250+0x1c004], desc[UR16][R146.64], !P1 ;  /* 0x1c00400092fa7fae */ /* 0x0005e2000c921850 */
[----:B------:R-:W-:Y:S01]  /*54c0*/  ISETP.GE.U32.AND P1, PT, R0, 0x7fffff9c, PT ;  /* 0x7fffff9c0000780c */ /* 0x000fe20003f26070 */
[----:B------:R-:W-:Y:S02]  /*54d0*/  VIADD R0, R144, 0xffffffda ;  /* 0xffffffda90007836 */ /* 0x000fe40000000000 */
[----:B---3--:R-:W-:Y:S01]  /*54e0*/  IMAD.WIDE R162, R3, 0x4, R158 ;  /* 0x0000000403a27825 */ /* 0x008fe200078e029e */
[----:B------:R1:W-:Y:S01]  /*54f0*/  STL.64 [R1+0x200], R168 ;  /* 0x000200a801007387 */ /* 0x0003e20000100a00 */
[----:B------:R-:W3:Y:S02]  /*5500*/  LDC R144, c[0x0][0x230] ;  /* 0x00008c00ff907b82 */ /* 0x000ee40000000800 */
[----:B------:R-:W-:Y:S01]  /*5510*/  IMAD.SHL.U32 R3, R2, 0x4, RZ ;  /* 0x0000000402037824 */ /* 0x000fe200078e00ff */
[----:B------:R1:W-:Y:S01]  /*5520*/  LDGSTS.E [R250+0x10008], desc[UR16][R168.64], !P3 ;  /* 0x10008000a8fa7fae */ /* 0x0003e2000d921850 */
[----:B------:R-:W-:-:S03]  /*5530*/  IMAD.WIDE R194, R198, 0x4, R4 ;  /* 0x00000004c6c27825 */ /* 0x000fc600078e0204 */
[----:B------:R4:W-:Y:S01]  /*5540*/  STL.64 [R1+0x1f8], R166 ;  /* 0x0001f8a601007387 */ /* 0x0009e20000100a00 */
[----:B--2---:R-:W2:Y:S01]  /*5550*/  LDC R146, c[0x0][0x230] ;  /* 0x00008c00ff927b82 */ /* 0x004ea20000000800 */
[C---:B------:R-:W-:Y:S02]  /*5560*/  IMAD.WIDE R196, R198.reuse, 0x4, R156 ;  /* 0x00000004c6c47825 */ /* 0x040fe400078e029c */
[----:B------:R4:W-:Y:S02]  /*5570*/  LDGSTS.E [R250+0x14008], desc[UR16][R166.64], !P3 ;  /* 0x14008000a6fa7fae */ /* 0x0009e4000d921850 */
[----:B------:R-:W-:Y:S02]  /*5580*/  IMAD.WIDE R198, R198, 0x4, R158 ;  /* 0x00000004c6c67825 */ /* 0x000fe400078e029e */
[----:B------:R4:W-:Y:S02]  /*5590*/  STL.64 [R1+0x1f0], R164 ;  /* 0x0001f0a401007387 */ /* 0x0009e40000100a00 */
[----:B-1----:R-:W-:-:S02]  /*55a0*/  IMAD.WIDE R168, R17, 0x4, R160 ;  /* 0x0000000411a87825 */ /* 0x002fc400078e02a0 */
[----:B------:R1:W-:Y:S02]  /*55b0*/  LDGSTS.E [R250+0x18008], desc[UR16][R164.64], !P3 ;  /* 0x18008000a4fa7fae */ /* 0x0003e4000d921850 */
[----:B------:R-:W-:Y:S02]  /*55c0*/  IMAD.WIDE R192, R204, 0x4, R160 ;  /* 0x00000004ccc07825 */ /* 0x000fe400078e02a0 */
[----:B------:R1:W-:Y:S02]  /*55d0*/  STL.64 [R1+0x1e8], R162 ;  /* 0x0001e8a201007387 */ /* 0x0003e40000100a00 */
[----:B----4-:R-:W-:Y:S02]  /*55e0*/  IMAD.WIDE R166, R17, 0x4, R4 ;  /* 0x0000000411a67825 */ /* 0x010fe400078e0204 */
[----:B------:R4:W-:Y:S01]  /*55f0*/  LDGSTS.E [R250+0x1c008], desc[UR16][R162.64], !P3 ;  /* 0x1c008000a2fa7fae */ /* 0x0009e2000d921850 */
[----:B------:R-:W-:Y:S01]  /*5600*/  ISETP.GE.U32.AND P3, PT, R0, 0x7fffff9b, PT ;  /* 0x7fffff9b0000780c */ /* 0x000fe20003f66070 */
[----:B------:R-:W-:-:S02]  /*5610*/  VIADD R0, R145, 0xffffffd9 ;  /* 0xffffffd991007836 */ /* 0x000fc40000000000 */
[----:B-1----:R-:W-:Y:S01]  /*5620*/  IMAD.WIDE R164, R17, 0x4, R156 ;  /* 0x0000000411a47825 */ /* 0x002fe200078e029c */
[----:B------:R1:W-:Y:S03]  /*5630*/  STL.64 [R1+0x1e0], R168 ;  /* 0x0001e0a801007387 */ /* 0x0003e60000100a00 */
[----:B------:R-:W-:Y:S01]  /*5640*/  IMAD R145, R2, 0x24, RZ ;  /* 0x0000002402917824 */ /* 0x000fe200078e02ff */
[----:B------:R1:W-:Y:S01]  /*5650*/  LDGSTS.E [R250+0x1000c], desc[UR16][R168.64], !P6 ;  /* 0x1000c000a8fa7fae */ /* 0x0003e2000f121850 */
[----:B------:R-:W-:-:S03]  /*5660*/  IMAD.WIDE R200, R204, 0x4, R4 ;  /* 0x00000004ccc87825 */ /* 0x000fc600078e0204 */
[----:B------:R3:W-:Y:S01]  /*5670*/  STL.64 [R1+0x1d8], R166 ;  /* 0x0001d8a601007387 */ /* 0x0007e20000100a00 */
[----:B----4-:R-:W-:-:S03]  /*5680*/  IMAD.WIDE R162, R17, 0x4, R158 ;  /* 0x0000000411a27825 */ /* 0x010fc600078e029e */
[----:B------:R3:W-:Y:S01]  /*5690*/  LDGSTS.E [R250+0x1400c], desc[UR16][R166.64], !P6 ;  /* 0x1400c000a6fa7fae */ /* 0x0007e2000f121850 */
[----:B------:R-:W-:Y:S02]  /*56a0*/  IMAD R17, R2, 0x5, RZ ;  /* 0x0000000502117824 */ /* 0x000fe400078e02ff */
[C---:B------:R-:W-:Y:S01]  /*56b0*/  IMAD.WIDE R202, R204.reuse, 0x4, R156 ;  /* 0x00000004ccca7825 */ /* 0x040fe200078e029c */
[----:B------:R4:W-:Y:S03]  /*56c0*/  STL.64 [R1+0x1d0], R164 ;  /* 0x0001d0a401007387 */ /* 0x0009e60000100a00 */
[C---:B-1----:R-:W-:Y:S01]  /*56d0*/  IMAD.WIDE R168, R3.reuse, 0x4, R160 ;  /* 0x0000000403a87825 */ /* 0x042fe200078e02a0 */
[----:B------:R4:W-:Y:S03]  /*56e0*/  LDGSTS.E [R250+0x1800c], desc[UR16][R164.64], !P6 ;  /* 0x1800c000a4fa7fae */ /* 0x0009e6000f121850 */
[----:B------:R-:W-:Y:S01]  /*56f0*/  IMAD.WIDE R204, R204, 0x4, R158 ;  /* 0x00000004cccc7825 */ /* 0x000fe200078e029e */
[----:B------:R1:W-:Y:S03]  /*5700*/  STL.64 [R1+0x1c8], R162 ;  /* 0x0001c8a201007387 */ /* 0x0003e60000100a00 */
[----:B---3--:R-:W-:Y:S01]  /*5710*/  IMAD.WIDE R166, R3, 0x4, R4 ;  /* 0x0000000403a67825 */ /* 0x008fe200078e0204 */
[----:B------:R1:W-:Y:S01]  /*5720*/  LDGSTS.E [R250+0x1c00c], desc[UR16][R162.64], !P6 ;  /* 0x1c00c000a2fa7fae */ /* 0x0003e2000f121850 */
[----:B------:R-:W-:-:S02]  /*5730*/  ISETP.GE.U32.AND P6, PT, R0, 0x7fffff9a, PT ;  /* 0x7fffff9a0000780c */ /* 0x000fc40003fc6070 */
[----:B--2---:R-:W-:Y:S01]  /*5740*/  VIADD R0, R146, 0xffffffd8 ;  /* 0xffffffd892007836 */ /* 0x004fe20000000000 */
[----:B------:R2:W-:Y:S01]  /*5750*/  STL.64 [R1+0x560], R168 ;  /* 0x000560a801007387 */ /* 0x0005e20000100a00 */
[----:B----4-:R-:W-:Y:S01]  /*5760*/  IMAD.WIDE R164, R3, 0x4, R156 ;  /* 0x0000000403a47825 */ /* 0x010fe200078e029c */
[----:B------:R-:W3:Y:S02]  /*5770*/  LDC R146, c[0x0][0x230] ;  /* 0x00008c00ff927b82 */ /* 0x000ee40000000800 */
[----:B------:R2:W-:Y:S01]  /*5780*/  LDGSTS.E [R249], desc[UR16][R168.64], !P5 ;  /* 0x00000000a8f97fae */ /* 0x0005e2000e921850 */
[----:B------:R-:W-:-:S03]  /*5790*/  IMAD.WIDE R218, R222, 0x4, R4 ;  /* 0x00000004deda7825 */ /* 0x000fc600078e0204 */
[----:B------:R4:W-:Y:S01]  /*57a0*/  STL.64 [R1+0x558], R166 ;  /* 0x000558a601007387 */ /* 0x0009e20000100a00 */
[----:B-1----:R-:W-:-:S03]  /*57b0*/  IMAD.WIDE R162, R3, 0x4, R158 ;  /* 0x0000000403a27825 */ /* 0x002fc600078e029e */
[----:B------:R4:W-:Y:S01]  /*57c0*/  LDGSTS.E [R249+0x4000], desc[UR16][R166.64], !P5 ;  /* 0x04000000a6f97fae */ /* 0x0009e2000e921850 */
[----:B------:R-:W-:Y:S02]  /*57d0*/  IMAD R3, R2, 0x6, RZ ;  /* 0x0000000602037824 */ /* 0x000fe400078e02ff */
[----:B------:R-:W-:Y:S01]  /*57e0*/  IMAD.WIDE R220, R222, 0x4, R156 ;  /* 0x00000004dedc7825 */ /* 0x000fe200078e029c */
[----:B------:R1:W-:Y:S03]  /*57f0*/  STL.64 [R1+0x550], R164 ;  /* 0x000550a401007387 */ /* 0x0003e60000100a00 */
[C-C-:B--2---:R-:W-:Y:S01]  /*5800*/  IMAD.WIDE R168, R17.reuse, 0x4, R160.reuse ;  /* 0x0000000411a87825 */ /* 0x144fe200078e02a0 */
[----:B------:R1:W-:Y:S03]  /*5810*/  LDGSTS.E [R249+0x8000], desc[UR16][R164.64], !P5 ;  /* 0x08000000a4f97fae */ /* 0x0003e6000e921850 */
[----:B------:R-:W-:Y:S01]  /*5820*/  IMAD.WIDE R212, R228, 0x4, R160 ;  /* 0x00000004e4d47825 */ /* 0x000fe200078e02a0 */
[----:B------:R2:W-:Y:S03]  /*5830*/  STL.64 [R1+0x548], R162 ;  /* 0x000548a201007387 */ /* 0x0005e60000100a00 */
[----:B----4-:R-:W-:Y:S01]  /*5840*/  IMAD.WIDE R166, R17, 0x4, R4 ;  /* 0x0000000411a67825 */ /* 0x010fe200078e0204 */
[----:B------:R2:W-:Y:S01]  /*5850*/  LDGSTS.E [R249+0xc000], desc[UR16][R162.64], !P5 ;  /* 0x0c000000a2f97fae */ /* 0x0005e2000e921850 */
[----:B------:R-:W-:-:S02]  /*5860*/  ISETP.GE.U32.AND P5, PT, R0, 0x7fffff99, PT ;  /* 0x7fffff990000780c */ /* 0x000fc40003fa6070 */
[----:B------:R-:W-:Y:S01]  /*5870*/  VIADD R0, R6, 0xfffffff7 ;  /* 0xfffffff706007836 */ /* 0x000fe20000000000 */
[----:B------:R4:W-:Y:S01]  /*5880*/  LDGSTS.E [R249+0x4], desc[UR16][R168.64], !P4 ;  /* 0x00004000a8f97fae */ /* 0x0009e2000e121850 */
[----:B-1----:R-:W-:Y:S01]  /*5890*/  IMAD.WIDE R164, R17, 0x4, R156 ;  /* 0x0000000411a47825 */ /* 0x002fe200078e029c */
[----:B------:R-:W1:Y:S02]  /*58a0*/  LDC R6, c[0x0][0x230] ;  /* 0x00008c00ff067b82 */ /* 0x000e640000000800 */
[----:B------:R3:W-:Y:S01]  /*58b0*/  LDGSTS.E [R249+0x4004], desc[UR16][R166.64], !P4 ;  /* 0x04004000a6f97fae */ /* 0x0007e2000e121850 */
[----:B------:R-:W-:-:S03]  /*58c0*/  IMAD.WIDE R224, R228, 0x4, R4 ;  /* 0x00000004e4e07825 */ /* 0x000fc600078e0204 */
[----:B------:R3:W-:Y:S01]  /*58d0*/  LDGSTS.E [R249+0x8004], desc[UR16][R164.64], !P4 ;  /* 0x08004000a4f97fae */ /* 0x0007e2000e121850 */
[----:B--2---:R-:W-:-:S03]  /*58e0*/  IMAD.WIDE R162, R17, 0x4, R158 ;  /* 0x0000000411a27825 */ /* 0x004fc600078e029e */
[----:B------:R4:W-:Y:S01]  /*58f0*/  STL.64 [R1+0x540], R168 ;  /* 0x000540a801007387 */ /* 0x0009e20000100a00 */
[----:B------:R-:W-:Y:S02]  /*5900*/  IMAD R17, R2, 0x7, RZ ;  /* 0x0000000702117824 */ /* 0x000fe400078e02ff */
[----:B------:R-:W-:Y:S01]  /*5910*/  IMAD.WIDE R226, R228, 0x4, R156 ;  /* 0x00000004e4e27825 */ /* 0x000fe200078e029c */
[----:B------:R2:W-:Y:S01]  /*5920*/  LDGSTS.E [R249+0xc004], desc[UR16][R162.64], !P4 ;  /* 0x0c004000a2f97fae */ /* 0x0005e2000e121850 */
[----:B------:R-:W-:Y:S02]  /*5930*/  ISETP.GE.U32.AND P4, PT, R0, 0x7fffffb8, PT ;  /* 0x7fffffb80000780c */ /* 0x000fe40003f86070 */
[----:B------:R-:W1:Y:S01]  /*5940*/  LDC R0, c[0x0][0x230] ;  /* 0x00008c00ff007b82 */ /* 0x000e620000000800 */
[----:B------:R3:W-:Y:S01]  /*5950*/  STL.64 [R1+0x538], R166 ;  /* 0x000538a601007387 */ /* 0x0007e20000100a00 */
[----:B------:R-:W-:-:S03]  /*5960*/  IMAD.WIDE R228, R228, 0x4, R158 ;  /* 0x00000004e4e47825 */ /* 0x000fc600078e029e */
[----:B------:R2:W-:Y:S01]  /*5970*/  STL.64 [R1+0x530], R164 ;  /* 0x000530a401007387 */ /* 0x0005e20000100a00 */
[----:B----4-:R-:W-:-:S03]  /*5980*/  IMAD.WIDE R168, R3, 0x4, R160 ;  /* 0x0000000403a87825 */ /* 0x010fc600078e02a0 */
[----:B------:R4:W-:Y:S01]  /*5990*/  STL.64 [R1+0x528], R162 ;  /* 0x000528a201007387 */ /* 0x0009e20000100a00 */
[----:B------:R-:W-:-:S03]  /*59a0*/  IMAD.WIDE R214, R234, 0x4, R160 ;  /* 0x00000004ead67825 */ /* 0x000fc600078e02a0 */
[----:B------:R1:W-:Y:S01]  /*59b0*/  STL.64 [R1+0x520], R168 ;  /* 0x000520a801007387 */ /* 0x0003e20000100a00 */
[----:B---3--:R-:W-:-:S03]  /*59c0*/  IMAD.WIDE R166, R3, 0x4, R4 ;  /* 0x0000000403a67825 */ /* 0x008fc600078e0204 */
[----:B------:R3:W-:Y:S01]  /*59d0*/  LDGSTS.E [R249+0x8], desc[UR16][R168.64], !P0 ;  /* 0x00008000a8f97fae */ /* 0x0007e2000c121850 */
[----:B--2---:R-:W-:-:S03]  /*59e0*/  IMAD.WIDE R164, R3, 0x4, R156 ;  /* 0x0000000403a47825 */ /* 0x004fc600078e029c */
[----:B------:R2:W-:Y:S01]  /*59f0*/  STL.64 [R1+0x518], R166 ;  /* 0x000518a601007387 */ /* 0x0005e20000100a00 */
[----:B----4-:R-:W-:-:S03]  /*5a00*/  IMAD.WIDE R162, R3, 0x4, R158 ;  /* 0x0000000403a27825 */ /* 0x010fc600078e029e */
[----:B------:R2:W-:Y:S01]  /*5a10*/  LDGSTS.E [R249+0x4008], desc[UR16][R166.64], !P0 ;  /* 0x04008000a6f97fae */ /* 0x0005e2000c121850 */
[----:B------:R-:W-:Y:S02]  /*5a20*/  VIADD R3, R144, 0xfffffff6 ;  /* 0xfffffff690037836 */ /* 0x000fe40000000000 */
[----:B-1----:R-:W-:Y:S01]  /*5a30*/  VIADD R0, R0, 0xfffffff4 ;  /* 0xfffffff400007836 */ /* 0x002fe20000000000 */
[----:B------:R1:W-:Y:S01]  /*5a40*/  STL.64 [R1+0x510], R164 ;  /* 0x000510a401007387 */ /* 0x0003e20000100a00 */
[----:B---3--:R-:W-:Y:S01]  /*5a50*/  IMAD.WIDE R168, R17, 0x4, R160 ;  /* 0x0000000411a87825 */ /* 0x008fe200078e02a0 */
[----:B------:R-:W3:Y:S02]  /*5a60*/  LDC R144, c[0x0][0x230] ;  /* 0x00008c00ff907b82 */ /* 0x000ee40000000800 */
[----:B------:R1:W-:Y:S01]  /*5a70*/  LDGSTS.E [R249+0x8008], desc[UR16][R164.64], !P0 ;  /* 0x08008000a4f97fae */ /* 0x0003e2000c121850 */
[----:B------:R-:W-:-:S03]  /*5a80*/  IMAD.WIDE R230, R234, 0x4, R4 ;  /* 0x00000004eae67825 */ /* 0x000fc600078e0204 */
[----:B------:R4:W-:Y:S01]  /*5a90*/  STL.64 [R1+0x508], R162 ;  /* 0x000508a201007387 */ /* 0x0009e20000100a00 */
[----:B--2---:R-:W-:-:S03]  /*5aa0*/  IMAD.WIDE R166, R17, 0x4, R4 ;  /* 0x0000000411a67825 */ /* 0x004fc600078e0204 */
[----:B------:R4:W-:Y:S01]  /*5ab0*/  LDGSTS.E [R249+0xc008], desc[UR16][R162.64], !P0 ;  /* 0x0c008000a2f97fae */ /* 0x0009e2000c121850 */
[----:B------:R-:W-:Y:S01]  /*5ac0*/  ISETP.GE.U32.AND P0, PT, R3, 0x7fffffb7, PT ;  /* 0x7fffffb70300780c */ /* 0x000fe20003f06070 */
[--C-:B------:R-:W-:Y:S01]  /*5ad0*/  IMAD.WIDE R232, R234, 0x4, R156.reuse ;  /* 0x00000004eae87825 */ /* 0x100fe200078e029c */
[----:B------:R-:W-:Y:S01]  /*5ae0*/  IADD3 R3, R146, -0xb, RZ ;  /* 0xfffffff592037810 */ /* 0x000fe20007ffe0ff */
[----:B------:R-:W-:Y:S02]  /*5af0*/  STL.64 [R1+0x500], R168 ;  /* 0x000500a801007387 */ /* 0x000fe40000100a00 */
[----:B-1----:R-:W-:Y:S02]  /*5b00*/  IMAD.WIDE R164, R17, 0x4, R156 ;  /* 0x0000000411a47825 */ /* 0x002fe400078e029c */
[----:B------:R-:W-:Y:S02]  /*5b10*/  LDGSTS.E [R249+0xc], desc[UR16][R168.64], !P2 ;  /* 0x0000c000a8f97fae */ /* 0x000fe4000d121850 */
[----:B------:R-:W-:-:S02]  /*5b20*/  IMAD.WIDE R146, R145, 0x4, R158 ;  /* 0x0000000491927825 */ /* 0x000fc400078e029e */
[----:B------:R1:W-:Y:S02]  /*5b30*/  STL.64 [R1+0x4f8], R166 ;  /* 0x0004f8a601007387 */ /* 0x0003e40000100a00 */
[--C-:B----4-:R-:W-:Y:S02]  /*5b40*/  IMAD.WIDE R162, R17, 0x4, R158.reuse ;  /* 0x0000000411a27825 */ /* 0x110fe400078e029e */
[----:B------:R-:W2:Y:S01]  /*5b50*/  LDC R17, c[0x0][0x230] ;  /* 0x00008c00ff117b82 */ /* 0x000ea20000000800 */
[----:B------:R1:W-:Y:S01]  /*5b60*/  LDGSTS.E [R249+0x400c], desc[UR16][R166.64], !P2 ;  /* 0x0400c000a6f97fae */ /* 0x0003e2000d121850 */
[----:B------:R-:W-:-:S03]  /*5b70*/  IMAD.WIDE R234, R234, 0x4, R158 ;  /* 0x00000004eaea7825 */ /* 0x000fc600078e029e */
[----:B------:R4:W-:Y:S01]  /*5b80*/  STL.64 [R1+0x4f0], R164 ;  /* 0x0004f0a401007387 */ /* 0x0009e20000100a00 */
[----:B------:R-:W-:-:S03]  /*5b90*/  IMAD.WIDE R216, R240, 0x4, R160 ;  /* 0x00000004f0d87825 */ /* 0x000fc600078e02a0 */
[----:B------:R4:W-:Y:S01]  /*5ba0*/  LDGSTS.E [R249+0x800c], desc[UR16][R164.64], !P2 ;  /* 0x0800c000a4f97fae */ /* 0x0009e2000d121850 */
[----:B------:R-:W-:-:S03]  /*5bb0*/  IMAD.WIDE R236, R240, 0x4, R4 ;  /* 0x00000004f0ec7825 */ /* 0x000fc600078e0204 */
[----:B------:R3:W-:Y:S01]  /*5bc0*/  STL.64 [R1+0x4e8], R162 ;  /* 0x0004e8a201007387 */ /* 0x0007e20000100a00 */
[----:B-1----:R-:W-:-:S03]  /*5bd0*/  IMAD.WIDE R166, R145, 0x4, R160 ;  /* 0x0000000491a67825 */ /* 0x002fc600078e02a0 */
[----:B------:R3:W-:Y:S01]  /*5be0*/  LDGSTS.E [R249+0xc00c], desc[UR16][R162.64], !P2 ;  /* 0x0c00c000a2f97fae */ /* 0x0007e2000d121850 */
[----:B------:R-:W-:Y:S01]  /*5bf0*/  ISETP.GE.U32.AND P2, PT, R3, 0x7fffffb6, PT ;  /* 0x7fffffb60300780c */ /* 0x000fe20003f46070 */
[----:B------:R-:W-:Y:S02]  /*5c00*/  IMAD R3, R2, 0x25, RZ ;  /* 0x0000002502037824 */ /* 0x000fe400078e02ff */
[C---:B----4-:R-:W-:Y:S01]  /*5c10*/  IMAD.WIDE R164, R145.reuse, 0x4, R4 ;  /* 0x0000000491a47825 */ /* 0x050fe200078e0204 */
[----:B------:R1:W-:Y:S03]  /*5c20*/  LDGSTS.E [R249+0x10000], desc[UR16][R166.64], !P1 ;  /* 0x10000000a6f97fae */ /* 0x0003e6000c921850 */
[C-C-:B------:R-:W-:Y:S01]  /*5c30*/  IMAD.WIDE R238, R240.reuse, 0x4, R156.reuse ;  /* 0x00000004f0ee7825 */ /* 0x140fe200078e029c */
[----:B------:R4:W-:Y:S03]  /*5c40*/  LDGSTS.E [R249+0x14000], desc[UR16][R164.64], !P1 ;  /* 0x14000000a4f97fae */ /* 0x0009e6000c921850 */
[----:B---3--:R-:W-:Y:S01]  /*5c50*/  IMAD.WIDE R162, R145, 0x4, R156 ;  /* 0x0000000491a27825 */ /* 0x008fe200078e029c */
[----:B------:R1:W-:Y:S01]  /*5c60*/  STL.64 [R1+0x1c0], R166 ;  /* 0x0001c0a601007387 */ /* 0x0003e20000100a00 */
[----:B------:R-:W3:Y:S02]  /*5c70*/  LDC R145, c[0x0][0x230] ;  /* 0x00008c00ff917b82 */ /* 0x000ee40000000800 */
[----:B------:R-:W-:Y:S01]  /*5c80*/  IMAD.WIDE R240, R240, 0x4, R158 ;  /* 0x00000004f0f07825 */ /* 0x000fe200078e029e */
[----:B------:R2:W-:Y:S04]  /*5c90*/  LDGSTS.E [R249+0x18000], desc[UR16][R162.64], !P1 ;  /* 0x18000000a2f97fae */ /* 0x0005e8000c921850 */
[----:B------:R4:W-:Y:S04]  /*5ca0*/  STL.64 [R1+0x1b8], R164 ;  /* 0x0001b8a401007387 */ /* 0x0009e80000100a00 */
[----:B------:R2:W-:Y:S01]  /*5cb0*/  LDGSTS.E [R249+0x1c000], desc[UR16][R146.64], !P1 ;  /* 0x1c00000092f97fae */ /* 0x0005e2000c921850 */
[----:B-1----:R-:W-:Y:S01]  /*5cc0*/  IMAD.WIDE R166, R3, 0x4, R160 ;  /* 0x0000000403a67825 */ /* 0x002fe200078e02a0 */
[----:B------:R-:W-:-:S02]  /*5cd0*/  ISETP.GE.U32.AND P1, PT, R0, 0x7fffffb5, PT ;  /* 0x7fffffb50000780c */ /* 0x000fc40003f26070 */
[----:B------:R2:W-:Y:S01]  /*5ce0*/  STL.64 [R1+0x1b0], R162 ;  /* 0x0001b0a201007387 */ /* 0x0005e20000100a00 */
[----:B------:R-:W-:Y:S02]  /*5cf0*/  IMAD R0, R2, 0x26, RZ ;  /* 0x0000002602007824 */ /* 0x000fe400078e02ff */
[C---:B----4-:R-:W-:Y:S01]  /*5d00*/  IMAD.WIDE R164, R3.reuse, 0x4, R4 ;  /* 0x0000000403a47825 */ /* 0x050fe200078e0204 */
[----:B------:R1:W-:Y:S04]  /*5d10*/  STL.64 [R1+0x1a8], R146 ;  /* 0x0001a89201007387 */ /* 0x0003e80000100a00 */
[----:B------:R4:W-:Y:S01]  /*5d20*/  STL.64 [R1+0x1a0], R166 ;  /* 0x0001a0a601007387 */ /* 0x0009e20000100a00 */
[----:B--2---:R-:W-:-:S03]  /*5d30*/  IMAD.WIDE R162, R3, 0x4, R156 ;  /* 0x0000000403a27825 */ /* 0x004fc600078e029c */
[----:B------:R4:W-:Y:S01]  /*5d40*/  LDGSTS.E [R249+0x10004], desc[UR16][R166.64], !P3 ;  /* 0x10004000a6f97fae */ /* 0x0009e2000d921850 */
[----:B-1----:R-:W-:-:S03]  /*5d50*/  IMAD.WIDE R146, R3, 0x4, R158 ;  /* 0x0000000403927825 */ /* 0x002fc600078e029e */
[----:B------:R1:W-:Y:S01]  /*5d60*/  STL.64 [R1+0x198], R164 ;  /* 0x000198a401007387 */ /* 0x0003e20000100a00 */
[----:B------:R-:W-:-:S03]  /*5d70*/  VIADD R3, R6, 0xffffffd7 ;  /* 0xffffffd706037836 */ /* 0x000fc60000000000 */
[----:B------:R1:W-:Y:S01]  /*5d80*/  LDGSTS.E [R249+0x14004], desc[UR16][R164.64], !P3 ;  /* 0x14004000a4f97fae */ /* 0x0003e2000d921850 */
[----:B------:R-:W-:Y:S02]  /*5d90*/  VIADD R6, R144, 0xffffffd5 ;  /* 0xffffffd590067836 */ /* 0x000fe40000000000 */
[C---:B----4-:R-:W-:Y:S01]  /*5da0*/  IMAD.WIDE R166, R0.reuse, 0x4, R160 ;  /* 0x0000000400a67825 */ /* 0x050fe200078e02a0 */
[----:B------:R2:W-:Y:S01]  /*5db0*/  STL.64 [R1+0x190], R162 ;  /* 0x000190a201007387 */ /* 0x0005e20000100a00 */
[----:B------:R-:W4:Y:S03]  /*5dc0*/  LDC R144, c[0x0][0x230] ;  /* 0x00008c00ff907b82 */ /* 0x000f260000000800 */
[----:B------:R2:W-:Y:S01]  /*5dd0*/  LDGSTS.E [R249+0x18004], desc[UR16][R162.64], !P3 ;  /* 0x18004000a2f97fae */ /* 0x0005e2000d921850 */
[----:B-1----:R-:W-:-:S03]  /*5de0*/  IMAD.WIDE R164, R0, 0x4, R4 ;  /* 0x0000000400a47825 */ /* 0x002fc600078e0204 */
[----:B------:R1:W-:Y:S04]  /*5df0*/  STL.64 [R1+0x188], R146 ;  /* 0x0001889201007387 */ /* 0x0003e80000100a00 */
[----:B------:R1:W-:Y:S01]  /*5e00*/  LDGSTS.E [R249+0x1c004], desc[UR16][R146.64], !P3 ;  /* 0x1c00400092f97fae */ /* 0x0003e2000d921850 */
[----:B------:R-:W-:Y:S01]  /*5e10*/  ISETP.GE.U32.AND P3, PT, R3, 0x7fffff98, PT ;  /* 0x7fffff980300780c */ /* 0x000fe20003f66070 */
[----:B--2---:R-:W-:Y:S02]  /*5e20*/  IMAD.WIDE R162, R0, 0x4, R156 ;  /* 0x0000000400a27825 */ /* 0x004fe400078e029c */
[----:B------:R2:W-:Y:S01]  /*5e30*/  LDGSTS.E [R249+0x10008], desc[UR16][R166.64], !P6 ;  /* 0x10008000a6f97fae */ /* 0x0005e2000f121850 */
[----:B------:R-:W-:-:S03]  /*5e40*/  SHF.L.U32 R3, R2, 0x3, RZ ;  /* 0x0000000302037819 */ /* 0x000fc600000006ff */
[----:B------:R3:W-:Y:S01]  /*5e50*/  LDGSTS.E [R249+0x14008], desc[UR16][R164.64], !P6 ;  /* 0x14008000a4f97fae */ /* 0x0007e2000f121850 */
[----:B-1----:R-:W-:-:S03]  /*5e60*/  IMAD.WIDE R146, R0, 0x4, R158 ;  /* 0x0000000400927825 */ /* 0x002fc600078e029e */
[----:B------:R1:W-:Y:S01]  /*5e70*/  LDGSTS.E [R249+0x18008], desc[UR16][R162.64], !P6 ;  /* 0x18008000a2f97fae */ /* 0x0003e2000f121850 */
[----:B------:R-:W-:-:S03]  /*5e80*/  VIADD R0, R17, 0xffffffd6 ;  /* 0xffffffd611007836 */ /* 0x000fc60000000000 */
[----:B------:R4:W-:Y:S01]  /*5e90*/  LDGSTS.E [R249+0x1c008], desc[UR16][R146.64], !P6 ;  /* 0x1c00800092f97fae */ /* 0x0009e2000f121850 */
[----:B------:R-:W4:Y:S01]  /*5ea0*/  LDC R17, c[0x0][0x230] ;  /* 0x00008c00ff117b82 */ /* 0x000f220000000800 */
[----:B------:R-:W-:Y:S01]  /*5eb0*/  ISETP.GE.U32.AND P6, PT, R0, 0x7fffff97, PT ;  /* 0x7fffff970000780c */ /* 0x000fe20003fc6070 */
[----:B------:R-:W-:Y:S01]  /*5ec0*/  IMAD R0, R2, 0x27, RZ ;  /* 0x0000002702007824 */ /* 0x000fe200078e02ff */
[----:B------:R2:W-:Y:S04]  /*5ed0*/  STL.64 [R1+0x180], R166 ;  /* 0x000180a601007387 */ /* 0x0005e80000100a00 */
[----:B------:R3:W-:Y:S04]  /*5ee0*/  STL.64 [R1+0x178], R164 ;  /* 0x000178a401007387 */ /* 0x0007e80000100a00 */
[----:B------:R1:W-:Y:S01]  /*5ef0*/  STL.64 [R1+0x170], R162 ;  /* 0x000170a201007387 */ /* 0x0003e20000100a00 */
[----:B--2---:R-:W-:-:S03]  /*5f00*/  IMAD.WIDE R166, R0, 0x4, R160 ;  /* 0x0000000400a67825 */ /* 0x004fc600078e02a0 */
[----:B------:R4:W-:Y:S01]  /*5f10*/  STL.64 [R1+0x168], R146 ;  /* 0x0001689201007387 */ /* 0x0009e20000100a00 */
[----:B---3--:R-:W-:-:S03]  /*5f20*/  IMAD.WIDE R164, R0, 0x4, R4 ;  /* 0x0000000400a47825 */ /* 0x008fc600078e0204 */
[----:B------:R2:W-:Y:S01]  /*5f30*/  LDGSTS.E [R249+0x1000c], desc[UR16][R166.64], !P5 ;  /* 0x1000c000a6f97fae */ /* 0x0005e2000e921850 */
[----:B-1----:R-:W-:-:S03]  /*5f40*/  IMAD.WIDE R162, R0, 0x4, R156 ;  /* 0x0000000400a27825 */ /* 0x002fc600078e029c */
[----:B------:R1:W-:Y:S01]  /*5f50*/  LDGSTS.E [R249+0x1400c], desc[UR16][R164.64], !P5 ;  /* 0x1400c000a4f97fae */ /* 0x0003e2000e921850 */
[----:B----4-:R-:W-:-:S03]  /*5f60*/  IMAD.WIDE R146, R0, 0x4, R158 ;  /* 0x0000000400927825 */ /* 0x010fc600078e029e */
[----:B------:R3:W-:Y:S01]  /*5f70*/  LDGSTS.E [R249+0x1800c], desc[UR16][R162.64], !P5 ;  /* 0x1800c000a2f97fae */ /* 0x0007e2000e921850 */
[----:B------:R-:W-:-:S03]  /*5f80*/  IMAD R0, R2, 0x9, RZ ;  /* 0x0000000902007824 */ /* 0x000fc600078e02ff */
[----:B------:R4:W-:Y:S01]  /*5f90*/  LDGSTS.E [R249+0x1c00c], desc[UR16][R146.64], !P5 ;  /* 0x1c00c00092f97fae */ /* 0x0009e2000e921850 */
[----:B------:R-:W-:Y:S02]  /*5fa0*/  ISETP.GE.U32.AND P5, PT, R6, 0x7fffff96, PT ;  /* 0x7fffff960600780c */ /* 0x000fe40003fa6070 */
[----:B------:R-:W4:Y:S01]  /*5fb0*/  LDC R6, c[0x0][0x230] ;  /* 0x00008c00ff067b82 */ /* 0x000f220000000800 */
[----:B------:R2:W-:Y:S04]  /*5fc0*/  STL.64 [R1+0x160], R166 ;  /* 0x000160a601007387 */ /* 0x0005e80000100a00 */
[----:B------:R1:W-:Y:S04]  /*5fd0*/  STL.64 [R1+0x158], R164 ;  /* 0x000158a401007387 */ /* 0x0003e80000100a00 */
[----:B------:R3:W-:Y:S01]  /*5fe0*/  STL.64 [R1+0x150], R162 ;  /* 0x000150a201007387 */ /* 0x0007e20000100a00 */
[----:B--2---:R-:W-:-:S03]  /*5ff0*/  IMAD.WIDE R166, R3, 0x4, R160 ;  /* 0x0000000403a67825 */ /* 0x004fc600078e02a0 */
[----:B------:R4:W-:Y:S01]  /*6000*/  STL.64 [R1+0x148], R146 ;  /* 0x0001489201007387 */ /* 0x0009e20000100a00 */
[----:B-1----:R-:W-:-:S03]  /*6010*/  IMAD.WIDE R164, R3, 0x4, R4 ;  /* 0x0000000403a47825 */ /* 0x002fc600078e0204 */
[----:B------:R1:W-:Y:S01]  /*6020*/  STL.64 [R1+0x4e0], R166 ;  /* 0x0004e0a601007387 */ /* 0x0003e20000100a00 */
[----:B---3--:R-:W-:-:S03]  /*6030*/  IMAD.WIDE R162, R3, 0x4, R156 ;  /* 0x0000000403a27825 */ /* 0x008fc600078e029c */
[----:B------:R1:W-:Y:S01]  /*6040*/  LDGSTS.E [R248], desc[UR16][R166.64], !P4 ;  /* 0x00000000a6f87fae */ /* 0x0003e2000e121850 */
[----:B----4-:R-:W-:-:S03]  /*6050*/  IMAD.WIDE R146, R3, 0x4, R158 ;  /* 0x0000000403927825 */ /* 0x010fc600078e029e */
[----:B------:R2:W-:Y:S01]  /*6060*/  STL.64 [R1+0x4d8], R164 ;  /* 0x0004d8a401007387 */ /* 0x0005e20000100a00 */
[----:B------:R-:W-:-:S03]  /*6070*/  VIADD R3, R145, 0xffffffd4 ;  /* 0xffffffd491037836 */ /* 0x000fc60000000000 */
[----:B------:R2:W-:Y:S01]  /*6080*/  LDGSTS.E [R248+0x4000], desc[UR16][R164.64], !P4 ;  /* 0x04000000a4f87fae */ /* 0x0005e2000e121850 */
[----:B------:R-:W3:Y:S01]  /*6090*/  LDC R145, c[0x0][0x230] ;  /* 0x00008c00ff917b82 */ /* 0x000ee20000000800 */
[C---:B-1----:R-:W-:Y:S02]  /*60a0*/  IMAD.WIDE R166, R0.reuse, 0x4, R160 ;  /* 0x0000000400a67825 */ /* 0x042fe400078e02a0 */
[----:B------:R1:W-:Y:S04]  /*60b0*/  STL.64 [R1+0x4d0], R162 ;  /* 0x0004d0a201007387 */ /* 0x0003e80000100a00 */
[----:B------:R1:W-:Y:S04]  /*60c0*/  LDGSTS.E [R248+0x8000], desc[UR16][R162.64], !P4 ;  /* 0x08000000a2f87fae */ /* 0x0003e8000e121850 */
[----:B------:R4:W-:Y:S01]  /*60d0*/  STL.64 [R1+0x4c8], R146 ;  /* 0x0004c89201007387 */ /* 0x0009e20000100a00 */
[----:B--2---:R-:W-:-:S03]  /*60e0*/  IMAD.WIDE R164, R0, 0x4, R4 ;  /* 0x0000000400a47825 */ /* 0x004fc600078e0204 */
[----:B------:R4:W-:Y:S01]  /*60f0*/  LDGSTS.E [R248+0xc000], desc[UR16][R146.64], !P4 ;  /* 0x0c00000092f87fae */ /* 0x0009e2000e121850 */
[----:B------:R-:W-:Y:S01]  /*6100*/  ISETP.GE.U32.AND P4, PT, R3, 0x7fffff95, PT ;  /* 0x7fffff950300780c */ /* 0x000fe20003f86070 */
[----:B------:R-:W-:Y:S02]  /*6110*/  IMAD R3, R2, 0xa, RZ ;  /* 0x0000000a02037824 */ /* 0x000fe400078e02ff */
[C---:B-1----:R-:W-:Y:S01]  /*6120*/  IMAD.WIDE R162, R0.reuse, 0x4, R156 ;  /* 0x0000000400a27825 */ /* 0x042fe200078e029c */
[----:B------:R1:W-:Y:S04]  /*6130*/  LDGSTS.E [R248+0x4], desc[UR16][R166.64], !P0 ;  /* 0x00004000a6f87fae */ /* 0x0003e8000c121850 */
[----:B------:R1:W-:Y:S01]  /*6140*/  STL.64 [R1+0x4c0], R166 ;  /* 0x0004c0a601007387 */ /* 0x0003e20000100a00 */
[----:B----4-:R-:W-:Y:S01]  /*6150*/  IMAD.WIDE R146, R0, 0x4, R158 ;  /* 0x0000000400927825 */ /* 0x010fe200078e029e */
[----:B------:R-:W-:-:S02]  /*6160*/  IADD3 R0, R17, -0xd, RZ ;  /* 0xfffffff311007810 */ /* 0x000fc40007ffe0ff */
[----:B------:R2:W-:Y:S01]  /*6170*/  LDGSTS.E [R248+0x4004], desc[UR16][R164.64], !P0 ;  /* 0x04004000a4f87fae */ /* 0x0005e2000c121850 */
[----:B------:R-:W4:Y:S03]  /*6180*/  LDC R17, c[0x0][0x230] ;  /* 0x00008c00ff117b82 */ /* 0x000f260000000800 */
[----:B------:R2:W-:Y:S01]  /*6190*/  STL.64 [R1+0x4b8], R164 ;  /* 0x0004b8a401007387 */ /* 0x0005e20000100a00 */
[----:B-1----:R-:W-:-:S03]  /*61a0*/  IMAD.WIDE R166, R3, 0x4, R160 ;  /* 0x0000000403a67825 */ /* 0x002fc600078e02a0 */
[----:B------:R1:W-:Y:S04]  /*61b0*/  LDGSTS.E [R248+0x8004], desc[UR16][R162.64], !P0 ;  /* 0x08004000a2f87fae */ /* 0x0003e8000c121850 */
[----:B------:R1:W-:Y:S04]  /*61c0*/  STL.64 [R1+0x4b0], R162 ;  /* 0x0004b0a201007387 */ /* 0x0003e80000100a00 */
[----:B------:R3:W-:Y:S01]  /*61d0*/  LDGSTS.E [R248+0xc004], desc[UR16][R146.64], !P0 ;  /* 0x0c00400092f87fae */ /* 0x0007e2000c121850 */
[----:B------:R-:W-:Y:S01]  /*61e0*/  ISETP.GE.U32.AND P0, PT, R0, 0x7fffffb4, PT ;  /* 0x7fffffb40000780c */ /* 0x000fe20003f06070 */
[----:B--2---:R-:W-:-:S02]  /*61f0*/  IMAD.WIDE R164, R3, 0x4, R4 ;  /* 0x0000000403a47825 */ /* 0x004fc400078e0204 */
[----:B------:R3:W-:Y:S02]  /*6200*/  STL.64 [R1+0x4a8], R146 ;  /* 0x0004a89201007387 */ /* 0x0007e40000100a00 */
[----:B------:R-:W-:Y:S02]  /*6210*/  IMAD R0, R2, 0xb, RZ ;  /* 0x0000000b02007824 */ /* 0x000fe400078e02ff */
[C---:B-1----:R-:W-:Y:S01]  /*6220*/  IMAD.WIDE R162, R3.reuse, 0x4, R156 ;  /* 0x0000000403a27825 */ /* 0x042fe200078e029c */
[----:B------:R1:W-:Y:S04]  /*6230*/  STL.64 [R1+0x4a0], R166 ;  /* 0x0004a0a601007387 */ /* 0x0003e80000100a00 */
[----:B------:R1:W-:Y:S01]  /*6240*/  LDGSTS.E [R248+0x8], desc[UR16][R166.64], !P2 ;  /* 0x00008000a6f87fae */ /* 0x0003e2000d121850 */
[----:B---3--:R-:W-:-:S03]  /*6250*/  IMAD.WIDE R146, R3, 0x4, R158 ;  /* 0x0000000403927825 */ /* 0x008fc600078e029e */
[----:B------:R2:W-:Y:S01]  /*6260*/  STL.64 [R1+0x498], R164 ;  /* 0x000498a401007387 */ /* 0x0005e20000100a00 */
[----:B------:R-:W-:-:S03]  /*6270*/  VIADD R3, R6, 0xfffffff2 ;  /* 0xfffffff206037836 */ /* 0x000fc60000000000 */
[----:B------:R2:W-:Y:S01]  /*6280*/  LDGSTS.E [R248+0x4008], desc[UR16][R164.64], !P2 ;  /* 0x04008000a4f87fae */ /* 0x0005e2000d121850 */
[----:B------:R-:W3:Y:S01]  /*6290*/  LDC R6, c[0x0][0x230] ;  /* 0x00008c00ff067b82 */ /* 0x000ee20000000800 */
[C---:B-1----:R-:W-:Y:S02]  /*62a0*/  IMAD.WIDE R166, R0.reuse, 0x4, R160 ;  /* 0x0000000400a67825 */ /* 0x042fe400078e02a0 */
[----:B------:R1:W-:Y:S04]  /*62b0*/  STL.64 [R1+0x490], R162 ;  /* 0x000490a201007387 */ /* 0x0003e80000100a00 */
[----:B------:R1:W-:Y:S01]  /*62c0*/  LDGSTS.E [R248+0x8008], desc[UR16][R162.64], !P2 ;  /* 0x08008000a2f87fae */ /* 0x0003e2000d121850 */
[----:B--2---:R-:W-:-:S03]  /*62d0*/  IMAD.WIDE R164, R0, 0x4, R4 ;  /* 0x0000000400a47825 */ /* 0x004fc600078e0204 */
[----:B------:R2:W-:Y:S04]  /*62e0*/  STL.64 [R1+0x488], R146 ;  /* 0x0004889201007387 */ /* 0x0005e80000100a00 */
[----:B------:R2:W-:Y:S01]  /*62f0*/  LDGSTS.E [R248+0xc008], desc[UR16][R146.64], !P2 ;  /* 0x0c00800092f87fae */ /* 0x0005e2000d121850 */
[----:B------:R-:W-:Y:S01]  /*6300*/  ISETP.GE.U32.AND P2, PT, R3, 0x7fffffb3, PT ;  /* 0x7fffffb30300780c */ /* 0x000fe20003f46070 */
[----:B------:R-:W-:Y:S02]  /*6310*/  IMAD R3, R2, 0x28, RZ ;  /* 0x0000002802037824 */ /* 0x000fe400078e02ff */
[C---:B-1----:R-:W-:Y:S01]  /*6320*/  IMAD.WIDE R162, R0.reuse, 0x4, R156 ;  /* 0x0000000400a27825 */ /* 0x042fe200078e029c */
[----:B------:R1:W-:Y:S04]  /*6330*/  STL.64 [R1+0x480], R166 ;  /* 0x000480a601007387 */ /* 0x0003e80000100a00 */
[----:B------:R1:W-:Y:S01]  /*6340*/  LDGSTS.E [R248+0xc], desc[UR16][R166.64], !P1 ;  /* 0x0000c000a6f87fae */ /* 0x0003e2000c921850 */
[----:B--2---:R-:W-:-:S03]  /*6350*/  IMAD.WIDE R146, R0, 0x4, R158 ;  /* 0x0000000400927825 */ /* 0x004fc600078e029e */
[----:B------:R2:W-:Y:S01]  /*6360*/  STL.64 [R1+0x478], R164 ;  /* 0x000478a401007387 */ /* 0x0005e20000100a00 */
[----:B------:R-:W-:-:S03]  /*6370*/  VIADD R0, R144, 0xfffffff1 ;  /* 0xfffffff190007836 */ /* 0x000fc60000000000 */
[----:B------:R2:W-:Y:S01]  /*6380*/  LDGSTS.E [R248+0x400c], desc[UR16][R164.64], !P1 ;  /* 0x0400c000a4f87fae */ /* 0x0005e2000c921850 */
[----:B------:R-:W3:Y:S03]  /*6390*/  LDC R144, c[0x0][0x230] ;  /* 0x00008c00ff907b82 */ /* 0x000ee60000000800 */
[----:B------:R4:W-:Y:S01]  /*63a0*/  STL.64 [R1+0x470], R162 ;  /* 0x000470a201007387 */ /* 0x0009e20000100a00 */
[----:B-1----:R-:W-:-:S03]  /*63b0*/  IMAD.WIDE R166, R3, 0x4, R160 ;  /* 0x0000000403a67825 */ /* 0x002fc600078e02a0 */
[----:B------:R4:W-:Y:S04]  /*63c0*/  LDGSTS.E [R248+0x800c], desc[UR16][R162.64], !P1 ;  /* 0x0800c000a2f87fae */ /* 0x0009e8000c921850 */
[----:B------:R1:W-:Y:S01]  /*63d0*/  STL.64 [R1+0x468], R146 ;  /* 0x0004689201007387 */ /* 0x0003e20000100a00 */
[----:B--2---:R-:W-:-:S03]  /*63e0*/  IMAD.WIDE R164, R3, 0x4, R4 ;  /* 0x0000000403a47825 */ /* 0x004fc600078e0204 */
[----:B------:R1:W-:Y:S01]  /*63f0*/  LDGSTS.E [R248+0xc00c], desc[UR16][R146.64], !P1 ;  /* 0x0c00c00092f87fae */ /* 0x0003e2000c921850 */
[----:B------:R-:W-:Y:S01]  /*6400*/  ISETP.GE.U32.AND P1, PT, R0, 0x7fffffb2, PT ;  /* 0x7fffffb20000780c */ /* 0x000fe20003f26070 */
[----:B------:R-:W-:Y:S02]  /*6410*/  IMAD R0, R2, 0x29, RZ ;  /* 0x0000002902007824 */ /* 0x000fe400078e02ff */
[C---:B----4-:R-:W-:Y:S01]  /*6420*/  IMAD.WIDE R162, R3.reuse, 0x4, R156 ;  /* 0x0000000403a27825 */ /* 0x050fe200078e029c */
[----:B------:R2:W-:Y:S04]  /*6430*/  STL.64 [R1+0x140], R166 ;  /* 0x000140a601007387 */ /* 0x0005e80000100a00 */
[----:B------:R2:W-:Y:S01]  /*6440*/  LDGSTS.E [R248+0x10000], desc[UR16][R166.64], !P3 ;  /* 0x10000000a6f87fae */ /* 0x0005e2000d921850 */
[----:B-1----:R-:W-:-:S03]  /*6450*/  IMAD.WIDE R146, R3, 0x4, R158 ;  /* 0x0000000403927825 */ /* 0x002fc600078e029e */
[----:B------:R1:W-:Y:S01]  /*6460*/  STL.64 [R1+0x138], R164 ;  /* 0x000138a401007387 */ /* 0x0003e20000100a00 */
[----:B------:R-:W-:-:S03]  /*6470*/  VIADD R3, R17, 0xfffffff0 ;  /* 0xfffffff011037836 */ /* 0x000fc60000000000 */
[----:B------:R1:W-:Y:S01]  /*6480*/  LDGSTS.E [R248+0x14000], desc[UR16][R164.64], !P3 ;  /* 0x14000000a4f87fae */ /* 0x0003e2000d921850 */
[----:B------:R-:W4:Y:S01]  /*6490*/  LDC R17, c[0x0][0x230] ;  /* 0x00008c00ff117b82 */ /* 0x000f220000000800 */
[C---:B--2---:R-:W-:Y:S02]  /*64a0*/  IMAD.WIDE R166, R0.reuse, 0x4, R160 ;  /* 0x0000000400a67825 */ /* 0x044fe400078e02a0 */
[----:B------:R2:W-:Y:S04]  /*64b0*/  STL.64 [R1+0x130], R162 ;  /* 0x000130a201007387 */ /* 0x0005e80000100a00 */
[----:B------:R2:W-:Y:S01]  /*64c0*/  LDGSTS.E [R248+0x18000], desc[UR16][R162.64], !P3 ;  /* 0x18000000a2f87fae */ /* 0x0005e2000d921850 */
[----:B-1----:R-:W-:-:S03]  /*64d0*/  IMAD.WIDE R164, R0, 0x4, R4 ;  /* 0x0000000400a47825 */ /* 0x002fc600078e0204 */
[----:B------:R1:W-:Y:S04]  /*64e0*/  STL.64 [R1+0x128], R146 ;  /* 0x0001289201007387 */ /* 0x0003e80000100a00 */
[----:B------:R1:W-:Y:S01]  /*64f0*/  LDGSTS.E [R248+0x1c000], desc[UR16][R146.64], !P3 ;  /* 0x1c00000092f87fae */ /* 0x0003e2000d921850 */
[----:B------:R-:W-:Y:S01]  /*6500*/  ISETP.GE.U32.AND P3, PT, R3, 0x7fffffb1, PT ;  /* 0x7fffffb10300780c */ /* 0x000fe20003f66070 */
[----:B------:R-:W-:Y:S02]  /*6510*/  IMAD R3, R2, 0x2a, RZ ;  /* 0x0000002a02037824 */ /* 0x000fe400078e02ff */
[C---:B--2---:R-:W-:Y:S01]  /*6520*/  IMAD.WIDE R162, R0.reuse, 0x4, R156 ;  /* 0x0000000400a27825 */ /* 0x044fe200078e029c */
[----:B------:R2:W-:Y:S04]  /*6530*/  LDGSTS.E [R248+0x10004], desc[UR16][R166.64], !P6 ;  /* 0x10004000a6f87fae */ /* 0x0005e8000f121850 */
[----:B------:R2:W-:Y:S01]  /*6540*/  LDGSTS.E [R248+0x14004], desc[UR16][R164.64], !P6 ;  /* 0x14004000a4f87fae */ /* 0x0005e2000f121850 */
[----:B-1----:R-:W-:Y:S01]  /*6550*/  IMAD.WIDE R146, R0, 0x4, R158 ;  /* 0x0000000400927825 */ /* 0x002fe200078e029e */
[----:B---3--:R-:W-:-:S02]  /*6560*/  IADD3 R0, R6, -0x2d, RZ ;  /* 0xffffffd306007810 */ /* 0x008fc40007ffe0ff */
[----:B------:R2:W-:Y:S01]  /*6570*/  STL.64 [R1+0x120], R166 ;  /* 0x000120a601007387 */ /* 0x0005e20000100a00 */
[----:B------:R-:W1:Y:S03]  /*6580*/  LDC R6, c[0x0][0x230] ;  /* 0x00008c00ff067b82 */ /* 0x000e660000000800 */
[----:B------:R3:W-:Y:S04]  /*6590*/  LDGSTS.E [R248+0x18004], desc[UR16][R162.64], !P6 ;  /* 0x18004000a2f87fae */ /* 0x0007e8000f121850 */
[----:B------:R4:W-:Y:S04]  /*65a0*/  STL.64 [R1+0x118], R164 ;  /* 0x000118a401007387 */ /* 0x0009e80000100a00 */
[----:B------:R3:W-:Y:S01]  /*65b0*/  LDGSTS.E [R248+0x1c004], desc[UR16][R146.64], !P6 ;  /* 0x1c00400092f87fae */ /* 0x0007e2000f121850 */
[----:B--2---:R-:W-:Y:S01]  /*65c0*/  IMAD.WIDE R166, R3, 0x4, R160 ;  /* 0x0000000403a67825 */ /* 0x004fe200078e02a0 */
[----:B------:R-:W-:-:S02]  /*65d0*/  ISETP.GE.U32.AND P6, PT, R0, 0x7fffff94, PT ;  /* 0x7fffff940000780c */ /* 0x000fc40003fc6070 */
[----:B------:R3:W-:Y:S01]  /*65e0*/  STL.64 [R1+0x110], R162 ;  /* 0x000110a201007387 */ /* 0x0007e20000100a00 */
[----:B------:R-:W-:Y:S02]  /*65f0*/  IMAD R0, R2, 0x2b, RZ ;  /* 0x0000002b02007824 */ /* 0x000fe400078e02ff */
[C---:B----4-:R-:W-:Y:S01]  /*6600*/  IMAD.WIDE R164, R3.reuse, 0x4, R4 ;  /* 0x0000000403a47825 */ /* 0x050fe200078e0204 */
[----:B------:R2:W-:Y:S04]  /*6610*/  STL.64 [R1+0x108], R146 ;  /* 0x0001089201007387 */ /* 0x0005e80000100a00 */
[----:B------:R4:W-:Y:S01]  /*6620*/  STL.64 [R1+0x100], R166 ;  /* 0x000100a601007387 */ /* 0x0009e20000100a00 */
[----:B---3--:R-:W-:-:S03]  /*6630*/  IMAD.WIDE R162, R3, 0x4, R156 ;  /* 0x0000000403a27825 */ /* 0x008fc600078e029c */
[----:B------:R4:W-:Y:S01]  /*6640*/  LDGSTS.E [R248+0x10008], desc[UR16][R166.64], !P5 ;  /* 0x10008000a6f87fae */ /* 0x0009e2000e921850 */
[----:B--2---:R-:W-:-:S03]  /*6650*/  IMAD.WIDE R146, R3, 0x4, R158 ;  /* 0x0000000403927825 */ /* 0x004fc600078e029e */
[----:B------:R2:W-:Y:S01]  /*6660*/  STL.64 [R1+0xf8], R164 ;  /* 0x0000f8a401007387 */ /* 0x0005e20000100a00 */
[----:B------:R-:W-:-:S03]  /*6670*/  VIADD R3, R144, 0xffffffd2 ;  /* 0xffffffd290037836 */ /* 0x000fc60000000000 */
[----:B------:R2:W-:Y:S01]  /*6680*/  LDGSTS.E [R248+0x14008], desc[UR16][R164.64], !P5 ;  /* 0x14008000a4f87fae */ /* 0x0005e2000e921850 */
[----:B------:R-:W3:Y:S01]  /*6690*/  LDC R144, c[0x0][0x230] ;  /* 0x00008c00ff907b82 */ /* 0x000ee20000000800 */
[C---:B----4-:R-:W-:Y:S02]  /*66a0*/  IMAD.WIDE R166, R0.reuse, 0x4, R160 ;  /* 0x0000000400a67825 */ /* 0x050fe400078e02a0 */
[----:B------:R4:W-:Y:S04]  /*66b0*/  STL.64 [R1+0xf0], R162 ;  /* 0x0000f0a201007387 */ /* 0x0009e80000100a00 */
[----:B------:R4:W-:Y:S01]  /*66c0*/  LDGSTS.E [R248+0x18008], desc[UR16][R162.64], !P5 ;  /* 0x18008000a2f87fae */ /* 0x0009e2000e921850 */
[----:B--2---:R-:W-:-:S03]  /*66d0*/  IMAD.WIDE R164, R0, 0x4, R4 ;  /* 0x0000000400a47825 */ /* 0x004fc600078e0204 */
[----:B------:R2:W-:Y:S04]  /*66e0*/  STL.64 [R1+0xe8], R146 ;  /* 0x0000e89201007387 */ /* 0x0005e80000100a00 */
[----:B------:R2:W-:Y:S01]  /*66f0*/  LDGSTS.E [R248+0x1c008], desc[UR16][R146.64], !P5 ;  /* 0x1c00800092f87fae */ /* 0x0005e2000e921850 */
[----:B------:R-:W-:Y:S01]  /*6700*/  ISETP.GE.U32.AND P5, PT, R3, 0x7fffff93, PT ;  /* 0x7fffff930300780c */ /* 0x000fe20003fa6070 */
[----:B------:R-:W-:Y:S02]  /*6710*/  IMAD R3, R2, 0xd, RZ ;  /* 0x0000000d02037824 */ /* 0x000fe400078e02ff */
[C---:B----4-:R-:W-:Y:S01]  /*6720*/  IMAD.WIDE R162, R0.reuse, 0x4, R156 ;  /* 0x0000000400a27825 */ /* 0x050fe200078e029c */
[----:B------:R4:W-:Y:S04]  /*6730*/  LDGSTS.E [R248+0x1000c], desc[UR16][R166.64], !P4 ;  /* 0x1000c000a6f87fae */ /* 0x0009e8000e121850 */
[----:B------:R1:W-:Y:S01]  /*6740*/  LDGSTS.E [R248+0x1400c], desc[UR16][R164.64], !P4 ;  /* 0x1400c000a4f87fae */ /* 0x0003e2000e121850 */
[----:B--2---:R-:W-:-:S03]  /*6750*/  IMAD.WIDE R146, R0, 0x4, R158 ;  /* 0x0000000400927825 */ /* 0x004fc600078e029e */
[----:B------:R2:W-:Y:S01]  /*6760*/  LDGSTS.E [R248+0x1800c], desc[UR16][R162.64], !P4 ;  /* 0x1800c000a2f87fae */ /* 0x0005e2000e121850 */
[----:B------:R-:W-:-:S03]  /*6770*/  VIADD R0, R17, 0xffffffd1 ;  /* 0xffffffd111007836 */ /* 0x000fc60000000000 */
[----:B------:R3:W-:Y:S01]  /*6780*/  LDGSTS.E [R248+0x1c00c], desc[UR16][R146.64], !P4 ;  /* 0x1c00c00092f87fae */ /* 0x0007e2000e121850 */
[----:B------:R-:W3:Y:S01]  /*6790*/  LDC R17, c[0x0][0x230] ;  /* 0x00008c00ff117b82 */ /* 0x000ee20000000800 */
[----:B------:R-:W-:Y:S01]  /*67a0*/  ISETP.GE.U32.AND P4, PT, R0, 0x7fffff92, PT ;  /* 0x7fffff920000780c */ /* 0x000fe20003f86070 */
[----:B------:R-:W-:Y:S01]  /*67b0*/  IMAD R0, R2, 0xc, RZ ;  /* 0x0000000c02007824 */ /* 0x000fe200078e02ff */
[----:B------:R4:W-:Y:S04]  /*67c0*/  STL.64 [R1+0xe0], R166 ;  /* 0x0000e0a601007387 */ /* 0x0009e80000100a00 */
[----:B------:R1:W-:Y:S04]  /*67d0*/  STL.64 [R1+0xd8], R164 ;  /* 0x0000d8a401007387 */ /* 0x0003e80000100a00 */
[----:B------:R2:W-:Y:S01]  /*67e0*/  STL.64 [R1+0xd0], R162 ;  /* 0x0000d0a201007387 */ /* 0x0005e20000100a00 */
[----:B----4-:R-:W-:-:S03]  /*67f0*/  IMAD.WIDE R166, R0, 0x4, R160 ;  /* 0x0000000400a67825 */ /* 0x010fc600078e02a0 */
[----:B------:R3:W-:Y:S01]  /*6800*/  STL.64 [R1+0xc8], R146 ;  /* 0x0000c89201007387 */ /* 0x0007e20000100a00 */
[----:B-1----:R-:W-:-:S03]  /*6810*/  IMAD.WIDE R164, R0, 0x4, R4 ;  /* 0x0000000400a47825 */ /* 0x002fc600078e0204 */
[----:B------:R1:W-:Y:S01]  /*6820*/  STL.64 [R1+0x460], R166 ;  /* 0x000460a601007387 */ /* 0x0003e20000100a00 */
[----:B--2---:R-:W-:-:S03]  /*6830*/  IMAD.WIDE R162, R0, 0x4, R156 ;  /* 0x0000000400a27825 */ /* 0x004fc600078e029c */
[----:B------:R1:W-:Y:S01]  /*6840*/  LDGSTS.E [R251], desc[UR16][R166.64], !P0 ;  /* 0x00000000a6fb7fae */ /* 0x0003e2000c121850 */
[----:B---3--:R-:W-:Y:S01]  /*6850*/  IMAD.WIDE R146, R0, 0x4, R158 ;  /* 0x0000000400927825 */ /* 0x008fe200078e029e */
[----:B------:R-:W-:Y:S02]  /*6860*/  IADD3 R0, R6, -0x30, RZ ;  /* 0xffffffd006007810 */ /* 0x000fe40007ffe0ff */
[----:B------:R2:W-:Y:S01]  /*6870*/  STL.64 [R1+0x458], R164 ;  /* 0x000458a401007387 */ /* 0x0005e20000100a00 */
[----:B------:R-:W3:Y:S03]  /*6880*/  LDC R6, c[0x0][0x230] ;  /* 0x00008c00ff067b82 */ /* 0x000ee60000000800 */
[----:B------:R2:W-:Y:S01]  /*6890*/  LDGSTS.E [R251+0x4000], desc[UR16][R164.64], !P0 ;  /* 0x04000000a4fb7fae */ /* 0x0005e2000c121850 */
[----:B-1----:R-:W-:-:S03]  /*68a0*/  IMAD.WIDE R166, R3, 0x4, R160 ;  /* 0x0000000403a67825 */ /* 0x002fc600078e02a0 */
        /* <DEDUP_REMOVED lines=8> */
[----:B------:R1:W-:Y:S04]  /*6930*/  STL.64 [R1+0x440], R166 ;  /* 0x000440a601007387 */ /* 0x0003e80000100a00 */
[----:B------:R1:W-:Y:S01]  /*6940*/  LDGSTS.E [R251+0x4], desc[UR16][R166.64], !P2 ;  /* 0x00004000a6fb7fae */ /* 0x0003e2000d121850 */
[----:B----4-:R-:W-:-:S03]  /*6950*/  IMAD.WIDE R146, R3, 0x4, R158 ;  /* 0x0000000403927825 */ /* 0x010fc600078e029e */
[----:B------:R2:W-:Y:S01]  /*6960*/  STL.64 [R1+0x438], R164 ;  /* 0x000438a401007387 */ /* 0x0005e20000100a00 */
[----:B------:R-:W-:-:S03]  /*6970*/  VIADD R3, R144, 0xffffffef ;  /* 0xffffffef90037836 */ /* 0x000fc60000000000 */
[----:B------:R2:W-:Y:S01]  /*6980*/  LDGSTS.E [R251+0x4004], desc[UR16][R164.64], !P2 ;  /* 0x04004000a4fb7fae */ /* 0x0005e2000d121850 */
[----:B------:R-:W4:Y:S01]  /*6990*/  LDC R144, c[0x0][0x230] ;  /* 0x00008c00ff907b82 */ /* 0x000f220000000800 */
        /* <DEDUP_REMOVED lines=9> */
[----:B------:R1:W-:Y:S04]  /*6a30*/  LDGSTS.E [R251+0x8], desc[UR16][R166.64], !P1 ;  /* 0x00008000a6fb7fae */ /* 0x0003e8000c921850 */
[----:B------:R3:W-:Y:S01]  /*6a40*/  LDGSTS.E [R251+0x4008], desc[UR16][R164.64], !P1 ;  /* 0x04008000a4fb7fae */ /* 0x0007e2000c921850 */
[----:B--2---:R-:W-:-:S03]  /*6a50*/  IMAD.WIDE R146, R0, 0x4, R158 ;  /* 0x0000000400927825 */ /* 0x004fc600078e029e */
[----:B------:R1:W-:Y:S01]  /*6a60*/  STL.64 [R1+0x420], R166 ;  /* 0x000420a601007387 */ /* 0x0003e20000100a00 */
[----:B------:R-:W-:-:S03]  /*6a70*/  VIADD R0, R17, 0xffffffee ;  /* 0xffffffee11007836 */ /* 0x000fc60000000000 */
[----:B------:R2:W-:Y:S01]  /*6a80*/  LDGSTS.E [R251+0x8008], desc[UR16][R162.64], !P1 ;  /* 0x08008000a2fb7fae */ /* 0x0005e2000c921850 */
[----:B------:R-:W4:Y:S03]  /*6a90*/  LDC R17, c[0x0][0x230] ;  /* 0x00008c00ff117b82 */ /* 0x000f260000000800 */
[----:B------:R3:W-:Y:S04]  /*6aa0*/  STL.64 [R1+0x418], R164 ;  /* 0x000418a401007387 */ /* 0x0007e80000100a00 */
[----:B------:R2:W-:Y:S01]  /*6ab0*/  LDGSTS.E [R251+0xc008], desc[UR16][R146.64], !P1 ;  /* 0x0c00800092fb7fae */ /* 0x0005e2000c921850 */
[----:B-1----:R-:W-:Y:S01]  /*6ac0*/  IMAD.WIDE R166, R3, 0x4, R160 ;  /* 0x0000000403a67825 */ /* 0x002fe200078e02a0 */
[----:B------:R-:W-:-:S02]  /*6ad0*/  ISETP.GE.U32.AND P1, PT, R0, 0x7fffffaf, PT ;  /* 0x7fffffaf0000780c */ /* 0x000fc40003f26070 */
[----:B------:R2:W-:Y:S01]  /*6ae0*/  STL.64 [R1+0x410], R162 ;  /* 0x000410a201007387 */ /* 0x0005e20000100a00 */
[----:B------:R-:W-:Y:S02]  /*6af0*/  IMAD R0, R2, 0x2c, RZ ;  /* 0x0000002c02007824 */ /* 0x000fe400078e02ff */
[C---:B---3--:R-:W-:Y:S01]  /*6b00*/  IMAD.WIDE R164, R3.reuse, 0x4, R4 ;  /* 0x0000000403a47825 */ /* 0x048fe200078e0204 */
        /* <DEDUP_REMOVED lines=8> */
[----:B------:R-:W2:Y:S01]  /*6b90*/  LDC R6, c[0x0][0x230] ;  /* 0x00008c00ff067b82 */ /* 0x000ea20000000800 */
[C---:B---3--:R-:W-:Y:S02]  /*6ba0*/  IMAD.WIDE R166, R0.reuse, 0x4, R160 ;  /* 0x0000000400a67825 */ /* 0x048fe400078e02a0 */
[----:B------:R3:W-:Y:S04]  /*6bb0*/  STL.64 [R1+0x3f0], R162 ;  /* 0x0003f0a201007387 */ /* 0x0007e80000100a00 */
[----:B------:R3:W-:Y:S01]  /*6bc0*/  LDGSTS.E [R251+0x800c], desc[UR16][R162.64], !P3 ;  /* 0x0800c000a2fb7fae */ /* 0x0007e2000d921850 */
[----:B-1----:R-:W-:-:S03]  /*6bd0*/  IMAD.WIDE R164, R0, 0x4, R4 ;  /* 0x0000000400a47825 */ /* 0x002fc600078e0204 */
[----:B------:R1:W-:Y:S04]  /*6be0*/  STL.64 [R1+0x3e8], R146 ;  /* 0x0003e89201007387 */ /* 0x0003e80000100a00 */
[----:B------:R1:W-:Y:S01]  /*6bf0*/  LDGSTS.E [R251+0xc00c], desc[UR16][R146.64], !P3 ;  /* 0x0c00c00092fb7fae */ /* 0x0003e2000d921850 */
[----:B------:R-:W-:Y:S01]  /*6c00*/  ISETP.GE.U32.AND P3, PT, R3, 0x7fffffae, PT ;  /* 0x7fffffae0300780c */ /* 0x000fe20003f66070 */
[----:B------:R-:W-:Y:S02]  /*6c10*/  IMAD R3, R2, 0x2d, RZ ;  /* 0x0000002d02037824 */ /* 0x000fe400078e02ff */
[----:B---3--:R-:W-:Y:S01]  /*6c20*/  IMAD.WIDE R162, R0, 0x4, R156 ;  /* 0x0000000400a27825 */ /* 0x008fe200078e029c */
[----:B------:R3:W-:Y:S01]  /*6c30*/  LDGSTS.E [R251+0x10000], desc[UR16][R166.64], !P6 ;  /* 0x10000000a6fb7fae */ /* 0x0007e2000f121850 */
[----:B--2---:R-:W-:-:S03]  /*6c40*/  IADD3 R6, R6, -0x33, RZ ;  /* 0xffffffcd06067810 */ /* 0x004fc60007ffe0ff */
[----:B------:R2:W-:Y:S01]  /*6c50*/  LDGSTS.E [R251+0x14000], desc[UR16][R164.64], !P6 ;  /* 0x14000000a4fb7fae */ /* 0x0005e2000f121850 */
[----:B-1----:R-:W-:Y:S01]  /*6c60*/  IMAD.WIDE R146, R0, 0x4, R158 ;  /* 0x0000000400927825 */ /* 0x002fe200078e029e */
[----:B----4-:R-:W-:Y:S02]  /*6c70*/  IADD3 R0, R144, -0x14, RZ ;  /* 0xffffffec90007810 */ /* 0x010fe40007ffe0ff */
[----:B------:R3:W-:Y:S01]  /*6c80*/  STL.64 [R1+0xc0], R166 ;  /* 0x0000c0a601007387 */ /* 0x0007e20000100a00 */
[----:B------:R-:W1:Y:S03]  /*6c90*/  LDC R144, c[0x0][0x230] ;  /* 0x00008c00ff907b82 */ /* 0x000e660000000800 */
[----:B------:R4:W-:Y:S04]  /*6ca0*/  LDGSTS.E [R251+0x18000], desc[UR16][R162.64], !P6 ;  /* 0x18000000a2fb7fae */ /* 0x0009e8000f121850 */
[----:B------:R2:W-:Y:S04]  /*6cb0*/  STL.64 [R1+0xb8], R164 ;  /* 0x0000b8a401007387 */ /* 0x0005e80000100a00 */
[----:B------:R4:W-:Y:S01]  /*6cc0*/  LDGSTS.E [R251+0x1c000], desc[UR16][R146.64], !P6 ;  /* 0x1c00000092fb7fae */ /* 0x0009e2000f121850 */
[----:B---3--:R-:W-:Y:S01]  /*6cd0*/  IMAD.WIDE R166, R3, 0x4, R160 ;  /* 0x0000000403a67825 */ /* 0x008fe200078e02a0 */
[----:B------:R-:W-:-:S02]  /*6ce0*/  ISETP.GE.U32.AND P6, PT, R0, 0x7fffffad, PT ;  /* 0x7fffffad0000780c */ /* 0x000fc40003fc6070 */
[----:B------:R4:W-:Y:S01]  /*6cf0*/  STL.64 [R1+0xb0], R162 ;  /* 0x0000b0a201007387 */ /* 0x0009e20000100a00 */
[----:B------:R-:W-:Y:S02]  /*6d00*/  IMAD R0, R2, 0x2e, RZ ;  /* 0x0000002e02007824 */ /* 0x000fe400078e02ff */
[C---:B--2---:R-:W-:Y:S01]  /*6d10*/  IMAD.WIDE R164, R3.reuse, 0x4, R4 ;  /* 0x0000000403a47825 */ /* 0x044fe200078e0204 */
[----:B------:R2:W-:Y:S04]  /*6d20*/  STL.64 [R1+0xa8], R146 ;  /* 0x0000a89201007387 */ /* 0x0005e80000100a00 */
[----:B------:R3:W-:Y:S01]  /*6d30*/  STL.64 [R1+0xa0], R166 ;  /* 0x0000a0a601007387 */ /* 0x0007e20000100a00 */
[----:B----4-:R-:W-:-:S03]  /*6d40*/  IMAD.WIDE R162, R3, 0x4, R156 ;  /* 0x0000000403a27825 */ /* 0x010fc600078e029c */
[----:B------:R3:W-:Y:S01]  /*6d50*/  LDGSTS.E [R251+0x10004], desc[UR16][R166.64], !P5 ;  /* 0x10004000a6fb7fae */ /* 0x0007e2000e921850 */
[----:B--2---:R-:W-:-:S03]  /*6d60*/  IMAD.WIDE R146, R3, 0x4, R158 ;  /* 0x0000000403927825 */ /* 0x004fc600078e029e */
[----:B------:R2:W-:Y:S01]  /*6d70*/  STL.64 [R1+0x98], R164 ;  /* 0x000098a401007387 */ /* 0x0005e20000100a00 */
[----:B------:R-:W-:-:S03]  /*6d80*/  VIADD R3, R17, 0xffffffcf ;  /* 0xffffffcf11037836 */ /* 0x000fc60000000000 */
[----:B------:R2:W-:Y:S01]  /*6d90*/  LDGSTS.E [R251+0x14004], desc[UR16][R164.64], !P5 ;  /* 0x14004000a4fb7fae */ /* 0x0005e2000e921850 */
[----:B------:R-:W4:Y:S01]  /*6da0*/  LDC R17, c[0x0][0x230] ;  /* 0x00008c00ff117b82 */ /* 0x000f220000000800 */
[C---:B---3--:R-:W-:Y:S02]  /*6db0*/  IMAD.WIDE R166, R0.reuse, 0x4, R160 ;  /* 0x0000000400a67825 */ /* 0x048fe400078e02a0 */
[----:B------:R3:W-:Y:S04]  /*6dc0*/  STL.64 [R1+0x90], R162 ;  /* 0x000090a201007387 */ /* 0x0007e80000100a00 */
[----:B------:R3:W-:Y:S01]  /*6dd0*/  LDGSTS.E [R251+0x18004], desc[UR16][R162.64], !P5 ;  /* 0x18004000a2fb7fae */ /* 0x0007e2000e921850 */
[----:B--2---:R-:W-:-:S03]  /*6de0*/  IMAD.WIDE R164, R0, 0x4, R4 ;  /* 0x0000000400a47825 */ /* 0x004fc600078e0204 */
[----:B------:R2:W-:Y:S04]  /*6df0*/  STL.64 [R1+0x88], R146 ;  /* 0x0000889201007387 */ /* 0x0005e80000100a00 */
[----:B------:R2:W-:Y:S01]  /*6e00*/  LDGSTS.E [R251+0x1c004], desc[UR16][R146.64], !P5 ;  /* 0x1c00400092fb7fae */ /* 0x0005e2000e921850 */
[----:B------:R-:W-:Y:S01]  /*6e10*/  ISETP.GE.U32.AND P5, PT, R3, 0x7fffff90, PT ;  /* 0x7fffff900300780c */ /* 0x000fe20003fa6070 */
[----:B------:R-:W-:Y:S02]  /*6e20*/  IMAD.SHL.U32 R3, R2, 0x10, RZ ;  /* 0x0000001002037824 */ /* 0x000fe400078e00ff */
[C---:B---3--:R-:W-:Y:S01]  /*6e30*/  IMAD.WIDE R162, R0.reuse, 0x4, R156 ;  /* 0x0000000400a27825 */ /* 0x048fe200078e029c */
[----:B------:R3:W-:Y:S04]  /*6e40*/  LDGSTS.E [R251+0x10008], desc[UR16][R166.64], !P4 ;  /* 0x10008000a6fb7fae */ /* 0x0007e8000e121850 */
[----:B------:R1:W-:Y:S01]  /*6e50*/  LDGSTS.E [R251+0x14008], desc[UR16][R164.64], !P4 ;  /* 0x14008000a4fb7fae */ /* 0x0003e2000e121850 */
[----:B--2---:R-:W-:-:S03]  /*6e60*/  IMAD.WIDE R146, R0, 0x4, R158 ;  /* 0x0000000400927825 */ /* 0x004fc600078e029e */
[----:B------:R2:W-:Y:S01]  /*6e70*/  LDGSTS.E [R251+0x18008], desc[UR16][R162.64], !P4 ;  /* 0x18008000a2fb7fae */ /* 0x0005e2000e121850 */
[----:B------:R-:W-:-:S03]  /*6e80*/  VIADD R0, R145, 0xffffffce ;  /* 0xffffffce91007836 */ /* 0x000fc60000000000 */
[----:B------:R4:W-:Y:S02]  /*6e90*/  LDGSTS.E [R251+0x1c008], desc[UR16][R146.64], !P4 ;  /* 0x1c00800092fb7fae */ /* 0x0009e4000e121850 */
[----:B------:R-:W-:Y:S01]  /*6ea0*/  ISETP.GE.U32.AND P4, PT, R0, 0x7fffff8f, PT ;  /* 0x7fffff8f0000780c */ /* 0x000fe20003f86070 */
[----:B------:R-:W-:Y:S01]  /*6eb0*/  IMAD R0, R2, 0x2f, RZ ;  /* 0x0000002f02007824 */ /* 0x000fe200078e02ff */
[----:B------:R3:W-:Y:S04]  /*6ec0*/  STL.64 [R1+0x80], R166 ;  /* 0x000080a601007387 */ /* 0x0007e80000100a00 */
[----:B------:R1:W-:Y:S04]  /*6ed0*/  STL.64 [R1+0x78], R164 ;  /* 0x000078a401007387 */ /* 0x0003e80000100a00 */
[----:B------:R2:W-:Y:S01]  /*6ee0*/  STL.64 [R1+0x70], R162 ;  /* 0x000070a201007387 */ /* 0x0005e20000100a00 */
[----:B---3--:R-:W-:-:S03]  /*6ef0*/  IMAD.WIDE R166, R0, 0x4, R160 ;  /* 0x0000000400a67825 */ /* 0x008fc600078e02a0 */
[----:B------:R4:W-:Y:S01]  /*6f00*/  STL.64 [R1+0x68], R146 ;  /* 0x0000689201007387 */ /* 0x0009e20000100a00 */
[----:B-1----:R-:W-:-:S03]  /*6f10*/  IMAD.WIDE R164, R0, 0x4, R4 ;  /* 0x0000000400a47825 */ /* 0x002fc600078e0204 */
[----:B------:R1:W-:Y:S01]  /*6f20*/  LDGSTS.E [R251+0x1000c], desc[UR16][R166.64], !P0 ;  /* 0x1000c000a6fb7fae */ /* 0x0003e2000c121850 */
[----:B--2---:R-:W-:-:S03]  /*6f30*/  IMAD.WIDE R162, R0, 0x4, R156 ;  /* 0x0000000400a27825 */ /* 0x004fc600078e029c */
        /* <DEDUP_REMOVED lines=9> */
[----:B------:R3:W-:Y:S04]  /*6fd0*/  STL.64 [R1+0x50], R162 ;  /* 0x000050a201007387 */ /* 0x0007e80000100a00 */
[----:B------:R4:W-:Y:S01]  /*6fe0*/  STL.64 [R1+0x48], R146 ;  /* 0x0000489201007387 */ /* 0x0009e20000100a00 */
[----:B-1----:R-:W-:-:S04]  /*6ff0*/  IMAD.WIDE R166, R3, 0x4, R160 ;  /* 0x0000000403a67825 */ /* 0x002fc800078e02a0 */
[C---:B--2---:R-:W-:Y:S01]  /*7000*/  IMAD.WIDE R164, R3.reuse, 0x4, R4 ;  /* 0x0000000403a47825 */ /* 0x044fe200078e0204 */
[----:B------:R1:W-:Y:S03]  /*7010*/  STL.64 [R1+0x3e0], R166 ;  /* 0x0003e0a601007387 */ /* 0x0003e60000100a00 */
[C---:B---3--:R-:W-:Y:S01]  /*7020*/  IMAD.WIDE R162, R3.reuse, 0x4, R156 ;  /* 0x0000000403a27825 */ /* 0x048fe200078e029c */
[----:B------:R1:W-:Y:S03]  /*7030*/  LDGSTS.E [R245], desc[UR16][R166.64], !P2 ;  /* 0x00000000a6f57fae */ /* 0x0003e6000d121850 */
[----:B----4-:R-:W-:Y:S01]  /*7040*/  IMAD.WIDE R146, R3, 0x4, R158 ;  /* 0x0000000403927825 */ /* 0x010fe200078e029e */
[----:B------:R2:W-:Y:S03]  /*7050*/  STL.64 [R1+0x3d8], R164 ;  /* 0x0003d8a401007387 */ /* 0x0005e60000100a00 */
[----:B------:R-:W-:Y:S01]  /*7060*/  VIADD R3, R17, 0xffffffcc ;  /* 0xffffffcc11037836 */ /* 0x000fe20000000000 */
[----:B------:R2:W-:Y:S01]  /*7070*/  LDGSTS.E [R245+0x4000], desc[UR16][R164.64], !P2 ;  /* 0x04000000a4f57fae */ /* 0x0005e2000d121850 */
[----:B------:R-:W3:Y:S01]  /*7080*/  LDC R17, c[0x0][0x230] ;  /* 0x00008c00ff117b82 */ /* 0x000ee20000000800 */
[----:B-1----:R-:W-:-:S02]  /*7090*/  IMAD.WIDE R166, R0, 0x4, R160 ;  /* 0x0000000400a67825 */ /* 0x002fc400078e02a0 */
        /* <DEDUP_REMOVED lines=14> */
[----:B------:R-:W3:Y:S03]  /*7180*/  LDC R144, c[0x0][0x230] ;  /* 0x00008c00ff907b82 */ /* 0x000ee60000000800 */
        /* <DEDUP_REMOVED lines=11> */
[----:B-1----:R-:W-:Y:S01]  /*7240*/  IMAD.WIDE R146, R3, 0x4, R158 ;  /* 0x0000000403927825 */ /* 0x002fe200078e029e */
[----:B------:R-:W-:Y:S02]  /*7250*/  IADD3 R3, R6, -0x16, RZ ;  /* 0xffffffea06037810 */ /* 0x000fe40007ffe0ff */
[----:B------:R1:W-:Y:S01]  /*7260*/  STL.64 [R1+0x398], R164 ;  /* 0x000398a401007387 */ /* 0x0003e20000100a00 */
[----:B------:R-:W2:Y:S03]  /*7270*/  LDC R6, c[0x0][0x230] ;  /* 0x00008c00ff067b82 */ /* 0x000ea60000000800 */
[----:B------:R1:W-:Y:S01]  /*7280*/  LDGSTS.E [R245+0x4008], desc[UR16][R164.64], !P3 ;  /* 0x04008000a4f57fae */ /* 0x0003e2000d921850 */
[----:B----4-:R-:W-:-:S03]  /*7290*/  IMAD.WIDE R166, R0, 0x4, R160 ;  /* 0x0000000400a67825 */ /* 0x010fc600078e02a0 */
[----:B------:R4:W-:Y:S04]  /*72a0*/  STL.64 [R1+0x390], R162 ;  /* 0x000390a201007387 */ /* 0x0009e80000100a00 */
[----:B------:R4:W-:Y:S01]  /*72b0*/  LDGSTS.E [R245+0x8008], desc[UR16][R162.64], !P3 ;  /* 0x08008000a2f57fae */ /* 0x0009e2000d921850 */
[----:B-1----:R-:W-:-:S03]  /*72c0*/  IMAD.WIDE R164, R0, 0x4, R4 ;  /* 0x0000000400a47825 */ /* 0x002fc600078e0204 */
[----:B------:R1:W-:Y:S04]  /*72d0*/  STL.64 [R1+0x388], R146 ;  /* 0x0003889201007387 */ /* 0x0003e80000100a00 */
[----:B------:R1:W-:Y:S01]  /*72e0*/  LDGSTS.E [R245+0xc008], desc[UR16][R146.64], !P3 ;  /* 0x0c00800092f57fae */ /* 0x0003e2000d921850 */
[----:B------:R-:W-:Y:S01]  /*72f0*/  ISETP.GE.U32.AND P3, PT, R3, 0x7fffffab, PT ;  /* 0x7fffffab0300780c */ /* 0x000fe20003f66070 */
[----:B------:R-:W-:Y:S02]  /*7300*/  IMAD R3, R2, 0x30, RZ ;  /* 0x0000003002037824 */ /* 0x000fe400078e02ff */
[C---:B----4-:R-:W-:Y:S01]  /*7310*/  IMAD.WIDE R162, R0.reuse, 0x4, R156 ;  /* 0x0000000400a27825 */ /* 0x050fe200078e029c */
[----:B------:R4:W-:Y:S03]  /*7320*/  STL.64 [R1+0x380], R166 ;  /* 0x000380a601007387 */ /* 0x0009e60000100a00 */
[----:B------:R-:W-:Y:S01]  /*7330*/  IMAD.WIDE R168, R3, 0x4, R160 ;  /* 0x0000000403a87825 */ /* 0x000fe200078e02a0 */
[----:B------:R4:W-:Y:S03]  /*7340*/  LDGSTS.E [R245+0xc], desc[UR16][R166.64], !P6 ;  /* 0x0000c000a6f57fae */ /* 0x0009e6000f121850 */
[----:B-1----:R-:W-:Y:S01]  /*7350*/  IMAD.WIDE R146, R0, 0x4, R158 ;  /* 0x0000000400927825 */ /* 0x002fe200078e029e */
[----:B------:R1:W-:Y:S03]  /*7360*/  STL.64 [R1+0x378], R164 ;  /* 0x000378a401007387 */ /* 0x0003e60000100a00 */
[----:B---3--:R-:W-:Y:S01]  /*7370*/  VIADD R0, R17, 0xffffffe9 ;  /* 0xffffffe911007836 */ /* 0x008fe20000000000 */
[----:B------:R1:W-:Y:S01]  /*7380*/  LDGSTS.E [R245+0x400c], desc[UR16][R164.64], !P6 ;  /* 0x0400c000a4f57fae */ /* 0x0003e2000f121850 */
[----:B------:R-:W3:Y:S03]  /*7390*/  LDC R17, c[0x0][0x230] ;  /* 0x00008c00ff117b82 */ /* 0x000ee60000000800 */
[----:B------:R2:W-:Y:S01]  /*73a0*/  STL.64 [R1+0x370], R162 ;  /* 0x000370a201007387 */ /* 0x0005e20000100a00 */
[----:B----4-:R-:W-:-:S03]  /*73b0*/  IMAD.WIDE R166, R3, 0x4, R4 ;  /* 0x0000000403a67825 */ /* 0x010fc600078e0204 */
[----:B------:R2:W-:Y:S04]  /*73c0*/  LDGSTS.E [R245+0x800c], desc[UR16][R162.64], !P6 ;  /* 0x0800c000a2f57fae */ /* 0x0005e8000f121850 */
[----:B------:R4:W-:Y:S01]  /*73d0*/  STL.64 [R1+0x368], R146 ;  /* 0x0003689201007387 */ /* 0x0009e20000100a00 */
[----:B-1----:R-:W-:-:S03]  /*73e0*/  IMAD.WIDE R164, R3, 0x4, R156 ;  /* 0x0000000403a47825 */ /* 0x002fc600078e029c */
[----:B------:R4:W-:Y:S01]  /*73f0*/  LDGSTS.E [R245+0xc00c], desc[UR16][R146.64], !P6 ;  /* 0x0c00c00092f57fae */ /* 0x0009e2000f121850 */
[----:B------:R-:W-:Y:S01]  /*7400*/  ISETP.GE.U32.AND P6, PT, R0, 0x7fffffaa, PT ;  /* 0x7fffffaa0000780c */ /* 0x000fe20003fc6070 */
[----:B------:R-:W-:Y:S02]  /*7410*/  VIADD R0, R144, 0xffffffe8 ;  /* 0xffffffe890007836 */ /* 0x000fe40000000000 */
[----:B--2---:R-:W-:Y:S01]  /*7420*/  IMAD R162, R2, 0x31, RZ ;  /* 0x0000003102a27824 */ /* 0x004fe200078e02ff */
[----:B------:R1:W-:Y:S03]  /*7430*/  STL.64 [R1+0x40], R168 ;  /* 0x000040a801007387 */ /* 0x0003e60000100a00 */
[----:B------:R-:W-:Y:S01]  /*7440*/  IMAD.WIDE R144, R162, 0x4, R156 ;  /* 0x00000004a2907825 */ /* 0x000fe200078e029c */
[----:B------:R1:W-:Y:S03]  /*7450*/  LDGSTS.E [R245+0x10000], desc[UR16][R168.64], !P5 ;  /* 0x10000000a8f57fae */ /* 0x0003e6000e921850 */
[----:B----4-:R-:W-:Y:S01]  /*7460*/  IMAD.WIDE R146, R3, 0x4, R158 ;  /* 0x0000000403927825 */ /* 0x010fe200078e029e */
[----:B------:R2:W-:Y:S01]  /*7470*/  STL.64 [R1+0x38], R166 ;  /* 0x000038a601007387 */ /* 0x0005e20000100a00 */
[----:B------:R-:W4:Y:S03]  /*7480*/  LDC R3, c[0x0][0x230] ;  /* 0x00008c00ff037b82 */ /* 0x000f260000000800 */
[----:B------:R2:W-:Y:S04]  /*7490*/  LDGSTS.E [R245+0x14000], desc[UR16][R166.64], !P5 ;  /* 0x14000000a6f57fae */ /* 0x0005e8000e921850 */
[----:B------:R3:W-:Y:S01]  /*74a0*/  STL.64 [R1+0x30], R164 ;  /* 0x000030a401007387 */ /* 0x0007e20000100a00 */
[----:B-1----:R-:W-:-:S03]  /*74b0*/  IMAD R168, R2, 0x32, RZ ;  /* 0x0000003202a87824 */ /* 0x002fc600078e02ff */
[----:B------:R3:W-:Y:S01]  /*74c0*/  LDGSTS.E [R245+0x18000], desc[UR16][R164.64], !P5 ;  /* 0x18000000a4f57fae */ /* 0x0007e2000e921850 */
[----:B------:R-:W-:-:S03]  /*74d0*/  IMAD.WIDE R176, R168, 0x4, R160 ;  /* 0x00000004a8b07825 */ /* 0x000fc600078e02a0 */
[----:B------:R1:W-:Y:S01]  /*74e0*/  STL.64 [R1+0x28], R146 ;  /* 0x0000289201007387 */ /* 0x0003e20000100a00 */
[----:B--2---:R-:W-:-:S03]  /*74f0*/  IMAD.WIDE R166, R168, 0x4, R156 ;  /* 0x00000004a8a67825 */ /* 0x004fc600078e029c */
[----:B------:R1:W-:Y:S01]  /*7500*/  LDGSTS.E [R245+0x1c000], desc[UR16][R146.64], !P5 ;  /* 0x1c00000092f57fae */ /* 0x0003e2000e921850 */
[----:B------:R-:W-:Y:S01]  /*7510*/  ISETP.GE.U32.AND P5, PT, R0, 0x7fffffa9, PT ;  /* 0x7fffffa90000780c */ /* 0x000fe20003fa6070 */
[----:B------:R-:W-:Y:S02]  /*7520*/  VIADD R0, R6, 0xffffffcb ;  /* 0xffffffcb06007836 */ /* 0x000fe40000000000 */
[C---:B---3--:R-:W-:Y:S01]  /*7530*/  IMAD.WIDE R164, R162.reuse, 0x4, R160 ;  /* 0x00000004a2a47825 */ /* 0x048fe200078e02a0 */
[----:B------:R-:W2:Y:S04]  /*7540*/  LDC R6, c[0x0][0x230] ;  /* 0x00008c00ff067b82 */ /* 0x000ea80000000800 */
[----:B------:R3:W-:Y:S01]  /*7550*/  STL.64 [R1+0x20], R164 ;  /* 0x000020a401007387 */ /* 0x0007e20000100a00 */
[----:B-1----:R-:W-:-:S03]  /*7560*/  IMAD.WIDE R146, R162, 0x4, R4 ;  /* 0x00000004a2927825 */ /* 0x002fc600078e0204 */
[----:B------:R3:W-:Y:S01]  /*7570*/  LDGSTS.E [R245+0x10004], desc[UR16][R164.64], !P4 ;  /* 0x10004000a4f57fae */ /* 0x0007e2000e121850 */
[----:B------:R-:W-:-:S03]  /*7580*/  IMAD.WIDE R162, R162, 0x4, R158 ;  /* 0x00000004a2a27825 */ /* 0x000fc600078e029e */
[----:B------:R-:W-:Y:S04]  /*7590*/  LDGSTS.E [R245+0x14004], desc[UR16][R146.64], !P4 ;  /* 0x1400400092f57fae */ /* 0x000fe8000e121850 */
[----:B------:R1:W-:Y:S01]  /*75a0*/  LDGSTS.E [R245+0x18004], desc[UR16][R144.64], !P4 ;  /* 0x1800400090f57fae */ /* 0x0003e2000e121850 */
[----:B---3--:R-:W-:-:S03]  /*75b0*/  IMAD.WIDE R164, R168, 0x4, R4 ;  /* 0x00000004a8a47825 */ /* 0x008fc600078e0204 */
[----:B------:R-:W-:Y:S01]  /*75c0*/  LDGSTS.E [R245+0x1c004], desc[UR16][R162.64], !P4 ;  /* 0x1c004000a2f57fae */ /* 0x000fe2000e121850 */
[----:B------:R-:W-:Y:S01]  /*75d0*/  ISETP.GE.U32.AND P4, PT, R0, 0x7fffff8c, PT ;  /* 0x7fffff8c0000780c */ /* 0x000fe20003f86070 */
[----:B------:R-:W-:Y:S01]  /*75e0*/  IMAD.WIDE R168, R168, 0x4, R158 ;  /* 0x00000004a8a87825 */ /* 0x000fe200078e029e */
[----:B------:R-:W-:Y:S01]  /*75f0*/  IADD3 R0, R17, -0x36, RZ ;  /* 0xffffffca11007810 */ /* 0x000fe20007ffe0ff */
[----:B------:R-:W-:Y:S01]  /*7600*/  LDGSTS.E [R245+0x10008], desc[UR16][R176.64], !P0 ;  /* 0x10008000b0f57fae */ /* 0x000fe2000c121850 */
[----:B------:R-:W3:Y:S03]  /*7610*/  LDC R17, c[0x0][0x230] ;  /* 0x00008c00ff117b82 */ /* 0x000ee60000000800 */
[----:B------:R2:W-:Y:S04]  /*7620*/  LDGSTS.E [R245+0x14008], desc[UR16][R164.64], !P0 ;  /* 0x14008000a4f57fae */ /* 0x0005e8000c121850 */
[----:B------:R2:W-:Y:S04]  /*7630*/  LDGSTS.E [R245+0x18008], desc[UR16][R166.64], !P0 ;  /* 0x18008000a6f57fae */ /* 0x0005e8000c121850 */
[----:B------:R-:W-:Y:S01]  /*7640*/  LDGSTS.E [R245+0x1c008], desc[UR16][R168.64], !P0 ;  /* 0x1c008000a8f57fae */ /* 0x000fe2000c121850 */
[----:B------:R-:W-:Y:S01]  /*7650*/  ISETP.GE.U32.AND P0, PT, R0, 0x7fffff8b, PT ;  /* 0x7fffff8b0000780c */ /* 0x000fe20003f06070 */
[----:B----4-:R-:W-:-:S02]  /*7660*/  VIADD R0, R3, 0xffffffc9 ;  /* 0xffffffc903007836 */ /* 0x010fc40000000000 */
[----:B------:R-:W-:Y:S01]  /*7670*/  LDGSTS.E [R245+0x1000c], desc[UR16][R178.64], !P2 ;  /* 0x1000c000b2f57fae */ /* 0x000fe2000d121850 */
[----:B------:R-:W-:-:S03]  /*7680*/  IMAD R3, R2, 0x15, RZ ;  /* 0x0000001502037824 */ /* 0x000fc600078e02ff */
[----:B------:R-:W-:Y:S04]  /*7690*/  STL.64 [R1+0x18], R146 ;  /* 0x0000189201007387 */ /* 0x000fe80000100a00 */
[----:B------:R4:W-:Y:S04]  /*76a0*/  LDGSTS.E [R245+0x1400c], desc[UR16][R170.64], !P2 ;  /* 0x1400c000aaf57fae */ /* 0x0009e8000d121850 */
[----:B------:R1:W-:Y:S04]  /*76b0*/  STL.64 [R1+0x10], R144 ;  /* 0x0000109001007387 */ /* 0x0003e80000100a00 */
[----:B------:R4:W-:Y:S04]  /*76c0*/  LDGSTS.E [R245+0x1800c], desc[UR16][R172.64], !P2 ;  /* 0x1800c000acf57fae */ /* 0x0009e8000d121850 */
[----:B------:R3:W-:Y:S01]  /*76d0*/  LDGSTS.E [R245+0x1c00c], desc[UR16][R174.64], !P2 ;  /* 0x1c00c000aef57fae */ /* 0x0007e2000d121850 */
[----:B------:R-:W-:Y:S01]  /*76e0*/  ISETP.GE.U32.AND P2, PT, R0, 0x7fffff8a, PT ;  /* 0x7fffff8a0000780c */ /* 0x000fe20003f46070 */
[----:B------:R-:W-:Y:S01]  /*76f0*/  IMAD R0, R2, 0x14, RZ ;  /* 0x0000001402007824 */ /* 0x000fe200078e02ff */
[----:B-1----:R-:W1:Y:S01]  /*7700*/  LDC R144, c[0x0][0x230] ;  /* 0x00008c00ff907b82 */ /* 0x002e620000000800 */
[----:B------:R-:W-:Y:S02]  /*7710*/  STL.64 [R1+0xfe0], R162 ;  /* 0x000fe0a201007387 */ /* 0x000fe40000100a00 */
[----:B------:R-:W-:-:S02]  /*7720*/  IMAD.WIDE R184, R0, 0x4, R160 ;  /* 0x0000000400b87825 */ /* 0x000fc400078e02a0 */
[----:B------:R-:W-:Y:S02]  /*7730*/  STL.64 [R1+0xfe8], R176 ;  /* 0x000fe8b001007387 */ /* 0x000fe40000100a00 */
[C---:B------:R-:W-:Y:S01]  /*7740*/  IMAD.WIDE R182, R0.reuse, 0x4, R4 ;  /* 0x0000000400b67825 */ /* 0x040fe200078e0204 */
[----:B------:R-:W4:Y:S01]  /*7750*/  LDC R145, c[0x0][0x230] ;  /* 0x00008c00ff917b82 */ /* 0x000f220000000800 */
[----:B------:R3:W-:Y:S02]  /*7760*/  STL.64 [R1+0xff0], R164 ;  /* 0x000ff0a401007387 */ /* 0x0007e40000100a00 */
[C---:B------:R-:W-:Y:S02]  /*7770*/  IMAD.WIDE R180, R0.reuse, 0x4, R156 ;  /* 0x0000000400b47825 */ /* 0x040fe400078e029c */
[----:B------:R3:W-:Y:S02]  /*7780*/  STL.64 [R1+0xff8], R166 ;  /* 0x000ff8a601007387 */ /* 0x0007e40000100a00 */
[----:B------:R-:W-:-:S02]  /*7790*/  IMAD.WIDE R146, R0, 0x4, R158 ;  /* 0x0000000400927825 */ /* 0x000fc400078e029e */
[----:B------:R-:W-:Y:S02]  /*77a0*/  STL.64 [R1+0x1000], R168 ;  /* 0x001000a801007387 */ /* 0x000fe40000100a00 */
[----:B--2---:R-:W-:Y:S02]  /*77b0*/  VIADD R0, R6, 0xffffffc8 ;  /* 0xffffffc806007836 */ /* 0x004fe40000000000 */
[----:B------:R-:W2:Y:S01]  /*77c0*/  LDC R6, c[0x0][0x230] ;  /* 0x00008c00ff067b82 */ /* 0x000ea20000000800 */
[----:B------:R-:W-:Y:S01]  /*77d0*/  STL.64 [R1+0x1008], R178 ;  /* 0x001008b201007387 */ /* 0x000fe20000100a00 */
[----:B---3--:R-:W-:-:S03]  /*77e0*/  IMAD.WIDE R164, R3, 0x4, R4 ;  /* 0x0000000403a47825 */ /* 0x008fc600078e0204 */
[----:B------:R3:W-:Y:S01]  /*77f0*/  STL.64 [R1+0x1010], R170 ;  /* 0x001010aa01007387 */ /* 0x0007e20000100a00 */
[----:B------:R-:W-:-:S03]  /*7800*/  IMAD.WIDE R166, R3, 0x4, R160 ;  /* 0x0000000403a67825 */ /* 0x000fc600078e02a0 */
[----:B------:R3:W-:Y:S01]  /*7810*/  STL.64 [R1+0x1018], R172 ;  /* 0x001018ac01007387 */ /* 0x0007e20000100a00 */
[----:B------:R-:W-:Y:S01]  /*7820*/  IMAD.WIDE R162, R3, 0x4, R156 ;  /* 0x0000000403a27825 */ /* 0x000fe200078e029c */
[----:B----4-:R-:W-:Y:S02]  /*7830*/  IADD3 R145, R145, 0x3f, RZ ;  /* 0x0000003f91917810 */ /* 0x010fe40007ffe0ff */
[----:B------:R4:W-:Y:S01]  /*7840*/  LDGSTS.E [R246], desc[UR16][R184.64], !P1 ;  /* 0x00000000b8f67fae */ /* 0x0009e2000c921850 */
[----:B------:R-:W-:Y:S02]  /*7850*/  IMAD.MOV.U32 R176, RZ, RZ, R150 ;  /* 0x000000ffffb07224 */ /* 0x000fe400078e0096 */
[----:B------:R-:W-:Y:S01]  /*7860*/  IMAD.MOV.U32 R177, RZ, RZ, R151 ;  /* 0x000000ffffb17224 */ /* 0x000fe200078e0097 */
[----:B------:R1:W-:Y:S01]  /*7870*/  STL.64 [R1+0x1020], R174 ;  /* 0x001020ae01007387 */ /* 0x0003e20000100a00 */
[----:B---3--:R-:W-:Y:S02]  /*7880*/  IMAD.MOV.U32 R170, RZ, RZ, R154 ;  /* 0x000000ffffaa7224 */ /* 0x008fe400078e009a */
[----:B------:R-:W-:Y:S01]  /*7890*/  IMAD.MOV.U32 R171, RZ, RZ, R155 ;  /* 0x000000ffffab7224 */ /* 0x000fe200078e009b */
[----:B------:R3:W-:Y:S01]  /*78a0*/  LDGSTS.E [R246+0x4000], desc[UR16][R182.64], !P1 ;  /* 0x04000000b6f67fae */ /* 0x0007e2000c921850 */
[----:B------:R-:W-:Y:S01]  /*78b0*/  MOV R172, R148 ;  /* 0x0000009400ac7202 */ /* 0x000fe20000000f00 */
[----:B------:R-:W-:-:S02]  /*78c0*/  IMAD.MOV.U32 R173, RZ, RZ, R149 ;  /* 0x000000ffffad7224 */ /* 0x000fc400078e0095 */
[----:B------:R4:W-:Y:S04]  /*78d0*/  STL.64 [R1+0x360], R184 ;  /* 0x000360b801007387 */ /* 0x0009e80000100a00 */
[----:B------:R2:W-:Y:S01]  /*78e0*/  LDGSTS.E [R246+0x8000], desc[UR16][R180.64], !P1 ;  /* 0x08000000b4f67fae */ /* 0x0005e2000c921850 */
[----:B-1----:R-:W-:Y:S02]  /*78f0*/  IMAD.MOV.U32 R174, RZ, RZ, R10 ;  /* 0x000000ffffae7224 */ /* 0x002fe400078e000a */
[----:B------:R-:W-:Y:S01]  /*7900*/  IMAD.MOV.U32 R175, RZ, RZ, R11 ;  /* 0x000000ffffaf7224 */ /* 0x000fe200078e000b */
[----:B------:R3:W-:Y:S04]  /*7910*/  STL.64 [R1+0x358], R182 ;  /* 0x000358b601007387 */ /* 0x0007e80000100a00 */
[----:B------:R1:W-:Y:S01]  /*7920*/  LDGSTS.E [R246+0xc000], desc[UR16][R146.64], !P1 ;  /* 0x0c00000092f67fae */ /* 0x0003e2000c921850 */
[----:B------:R-:W-:Y:S01]  /*7930*/  ISETP.GE.U32.AND P1, PT, R0, 0x7fffff89, PT ;  /* 0x7fffff890000780c */ /* 0x000fe20003f26070 */
[----:B------:R-:W-:-:S02]  /*7940*/  IMAD R0, R2, 0x16, RZ ;  /* 0x0000001602007824 */ /* 0x000fc400078e02ff */
[----:B------:R2:W-:Y:S01]  /*7950*/  STL.64 [R1+0x350], R180 ;  /* 0x000350b401007387 */ /* 0x0005e20000100a00 */
[----:B----4-:R-:W-:-:S03]  /*7960*/  IMAD R184, R2, 0x34, RZ ;  /* 0x0000003402b87824 */ /* 0x010fc600078e02ff */
[----:B------:R1:W-:Y:S01]  /*7970*/  STL.64 [R1+0x348], R146 ;  /* 0x0003489201007387 */ /* 0x0003e20000100a00 */
[----:B------:R-:W-:-:S03]  /*7980*/  IMAD.WIDE R206, R184, 0x4, R160 ;  /* 0x00000004b8ce7825 */ /* 0x000fc600078e02a0 */
[----:B------:R4:W-:Y:S01]  /*7990*/  STL.64 [R1+0x340], R166 ;  /* 0x000340a601007387 */ /* 0x0009e20000100a00 */
[----:B---3--:R-:W-:-:S03]  /*79a0*/  IMAD.WIDE R182, R184, 0x4, R156 ;  /* 0x00000004b8b67825 */ /* 0x008fc600078e029c */
[----:B------:R4:W-:Y:S01]  /*79b0*/  LDGSTS.E [R246+0x4], desc[UR16][R166.64], !P3 ;  /* 0x00004000a6f67fae */ /* 0x0009e2000d921850 */
[----:B--2---:R-:W-:-:S03]  /*79c0*/  IMAD.WIDE R180, R184, 0x4, R4 ;  /* 0x00000004b8b47825 */ /* 0x004fc600078e0204 */
[----:B------:R2:W-:Y:S01]  /*79d0*/  STL.64 [R1+0x338], R164 ;  /* 0x000338a401007387 */ /* 0x0005e20000100a00 */
[--C-:B-1----:R-:W-:Y:S01]  /*79e0*/  IMAD.WIDE R146, R3, 0x4, R158.reuse ;  /* 0x0000000403927825 */ /* 0x102fe200078e029e */
[----:B------:R-:W-:Y:S02]  /*79f0*/  IADD3 R3, R17, -0x19, RZ ;  /* 0xffffffe711037810 */ /* 0x000fe40007ffe0ff */
[----:B------:R-:W1:Y:S01]  /*7a00*/  LDC R17, c[0x0][0x230] ;  /* 0x00008c00ff117b82 */ /* 0x000e620000000800 */
[----:B------:R2:W-:Y:S01]  /*7a10*/  LDGSTS.E [R246+0x4004], desc[UR16][R164.64], !P3 ;  /* 0x04004000a4f67fae */ /* 0x0005e2000d921850 */
[----:B------:R-:W-:-:S03]  /*7a20*/  IMAD.WIDE R184, R184, 0x4, R158 ;  /* 0x00000004b8b87825 */ /* 0x000fc600078e029e */
[----:B------:R3:W-:Y:S01]  /*7a30*/  STL.64 [R1+0x330], R162 ;  /* 0x000330a201007387 */ /* 0x0007e20000100a00 */
[----:B----4-:R-:W-:-:S03]  /*7a40*/  IMAD.WIDE R166, R0, 0x4, R160 ;  /* 0x0000000400a67825 */ /* 0x010fc600078e02a0 */
[----:B------:R3:W-:Y:S01]  /*7a50*/  LDGSTS.E [R246+0x8004], desc[UR16][R162.64], !P3 ;  /* 0x08004000a2f67fae */ /* 0x0007e2000d921850 */
[----:B--2---:R-:W-:-:S03]  /*7a60*/  IMAD.WIDE R164, R0, 0x4, R4 ;  /* 0x0000000400a47825 */ /* 0x004fc600078e0204 */
[----:B------:R2:W-:Y:S04]  /*7a70*/  STL.64 [R1+0x328], R146 ;  /* 0x0003289201007387 */ /* 0x0005e80000100a00 */
[----:B------:R2:W-:Y:S01]  /*7a80*/  LDGSTS.E [R246+0xc004], desc[UR16][R146.64], !P3 ;  /* 0x0c00400092f67fae */ /* 0x0005e2000d921850 */
[----:B------:R-:W-:Y:S01]  /*7a90*/  ISETP.GE.U32.AND P3, PT, R3, 0x7fffffa8, PT ;  /* 0x7fffffa80300780c */ /* 0x000fe20003f66070 */
[----:B------:R-:W-:Y:S02]  /*7aa0*/  IMAD R3, R2, 0x17, RZ ;  /* 0x0000001702037824 */ /* 0x000fe400078e02ff */
[C---:B---3--:R-:W-:Y:S01]  /*7ab0*/  IMAD.WIDE R162, R0.reuse, 0x4, R156 ;  /* 0x0000000400a27825 */ /* 0x048fe200078e029c */
[----:B------:R3:W-:Y:S04]  /*7ac0*/  STL.64 [R1+0x320], R166 ;  /* 0x000320a601007387 */ /* 0x0007e80000100a00 */
[----:B------:R3:W-:Y:S01]  /*7ad0*/  LDGSTS.E [R246+0x8], desc[UR16][R166.64], !P6 ;  /* 0x00008000a6f67fae */ /* 0x0007e2000f121850 */
[----:B--2---:R-:W-:-:S03]  /*7ae0*/  IMAD.WIDE R146, R0, 0x4, R158 ;  /* 0x0000000400927825 */ /* 0x004fc600078e029e */
[----:B------:R2:W-:Y:S01]  /*7af0*/  STL.64 [R1+0x318], R164 ;  /* 0x000318a401007387 */ /* 0x0005e20000100a00 */
[----:B------:R-:W-:-:S03]  /*7b00*/  VIADD R0, R144, 0xffffffe6 ;  /* 0xffffffe690007836 */ /* 0x000fc60000000000 */
[----:B------:R2:W-:Y:S01]  /*7b10*/  LDGSTS.E [R246+0x4008], desc[UR16][R164.64], !P6 ;  /* 0x04008000a4f67fae */ /* 0x0005e2000f121850 */
[----:B------:R-:W4:Y:S03]  /*7b20*/  LDC R144, c[0x0][0x230] ;  /* 0x00008c00ff907b82 */ /* 0x000f260000000800 */
[----:B------:R1:W-:Y:S01]  /*7b30*/  STL.64 [R1+0x310], R162 ;  /* 0x000310a201007387 */ /* 0x0003e20000100a00 */
[----:B---3--:R-:W-:-:S03]  /*7b40*/  IMAD.WIDE R166, R3, 0x4, R160 ;  /* 0x0000000403a67825 */ /* 0x008fc600078e02a0 */
[----:B------:R1:W-:Y:S04]  /*7b50*/  LDGSTS.E [R246+0x8008], desc[UR16][R162.64], !P6 ;  /* 0x08008000a2f67fae */ /* 0x0003e8000f121850 */
[----:B------:R3:W-:Y:S01]  /*7b60*/  STL.64 [R1+0x308], R146 ;  /* 0x0003089201007387 */ /* 0x0007e20000100a00 */
[----:B--2---:R-:W-:-:S03]  /*7b70*/  IMAD.WIDE R164, R3, 0x4, R4 ;  /* 0x0000000403a47825 */ /* 0x004fc600078e0204 */
[----:B------:R3:W-:Y:S01]  /*7b80*/  LDGSTS.E [R246+0xc008], desc[UR16][R146.64], !P6 ;  /* 0x0c00800092f67fae */ /* 0x0007e2000f121850 */
[----:B------:R-:W-:Y:S01]  /*7b90*/  ISETP.GE.U32.AND P6, PT, R0, 0x7fffffa7, PT ;  /* 0x7fffffa70000780c */ /* 0x000fe20003fc6070 */
[----:B------:R-:W-:Y:S02]  /*7ba0*/  VIADD R0, R6, 0xffffffe5 ;  /* 0xffffffe506007836 */ /* 0x000fe40000000000 */
[C---:B-1----:R-:W-:Y:S01]  /*7bb0*/  IMAD.WIDE R162, R3.reuse, 0x4, R156 ;  /* 0x0000000403a27825 */ /* 0x042fe200078e029c */
[----:B------:R-:W1:Y:S01]  /*7bc0*/  LDC R6, c[0x0][0x230] ;  /* 0x00008c00ff067b82 */ /* 0x000e620000000800 */
[----:B------:R2:W-:Y:S04]  /*7bd0*/  LDGSTS.E [R246+0xc], desc[UR16][R166.64], !P5 ;  /* 0x0000c000a6f67fae */ /* 0x0005e8000e921850 */
[----:B------:R2:W-:Y:S01]  /*7be0*/  LDGSTS.E [R246+0x400c], desc[UR16][R164.64], !P5 ;  /* 0x0400c000a4f67fae */ /* 0x0005e2000e921850 */
[----:B---3--:R-:W-:-:S02]  /*7bf0*/  IMAD.WIDE R146, R3, 0x4, R158 ;  /* 0x0000000403927825 */ /* 0x008fc400078e029e */
[----:B------:R-:W3:Y:S01]  /*7c00*/  LDC R3, c[0x0][0x230] ;  /* 0x00008c00ff037b82 */ /* 0x000ee20000000800 */
[----:B------:R2:W-:Y:S04]  /*7c10*/  LDGSTS.E [R246+0x800c], desc[UR16][R162.64], !P5 ;  /* 0x0800c000a2f67fae */ /* 0x0005e8000e921850 */
[----:B------:R2:W-:Y:S01]  /*7c20*/  LDGSTS.E [R246+0xc00c], desc[UR16][R146.64], !P5 ;  /* 0x0c00c00092f67fae */ /* 0x0005e2000e921850 */
[----:B------:R-:W-:Y:S01]  /*7c30*/  ISETP.GE.U32.AND P5, PT, R0, 0x7fffffa6, PT ;  /* 0x7fffffa60000780c */ /* 0x000fe20003fa6070 */
[----:B------:R-:W-:Y:S02]  /*7c40*/  VIADD R0, R17, 0xffffffe4 ;  /* 0xffffffe411007836 */ /* 0x000fe40000000000 */
[----:B------:R2:W-:Y:S01]  /*7c50*/  LDGSTS.E [R246+0x10000], desc[UR16][R206.64], !P4 ;  /* 0x10000000cef67fae */ /* 0x0005e2000e121850 */
[----:B------:R-:W2:Y:S03]  /*7c60*/  LDC R17, c[0x0][0x230] ;  /* 0x00008c00ff117b82 */ /* 0x000ea60000000800 */
[----:B------:R-:W-:Y:S04]  /*7c70*/  LDGSTS.E [R246+0x14000], desc[UR16][R180.64], !P4 ;  /* 0x14000000b4f67fae */ /* 0x000fe8000e121850 */
[----:B------:R-:W-:Y:S04]  /*7c80*/  LDGSTS.E [R246+0x18000], desc[UR16][R182.64], !P4 ;  /* 0x18000000b6f67fae */ /* 0x000fe8000e121850 */
[----:B------:R-:W-:Y:S01]  /*7c90*/  LDGSTS.E [R246+0x1c000], desc[UR16][R184.64], !P4 ;  /* 0x1c000000b8f67fae */ /* 0x000fe2000e121850 */
[----:B------:R-:W-:-:S02]  /*7ca0*/  ISETP.GE.U32.AND P4, PT, R0, 0x7fffffa5, PT ;  /* 0x7fffffa50000780c */ /* 0x000fc40003f86070 */
[----:B----4-:R-:W-:Y:S01]  /*7cb0*/  IADD3 R0, R144, -0x39, RZ ;  /* 0xffffffc790007810 */ /* 0x010fe20007ffe0ff */
[----:B------:R-:W-:Y:S01]  /*7cc0*/  LDGSTS.E [R246+0x10004], desc[UR16][R208.64], !P0 ;  /* 0x10004000d0f67fae */ /* 0x000fe2000c121850 */
[----:B------:R-:W4:Y:S03]  /*7cd0*/  LDC R144, c[0x0][0x230] ;  /* 0x00008c00ff907b82 */ /* 0x000f260000000800 */
[----:B------:R-:W-:Y:S04]  /*7ce0*/  LDGSTS.E [R246+0x14004], desc[UR16][R186.64], !P0 ;  /* 0x14004000baf67fae */ /* 0x000fe8000c121850 */
[----:B------:R-:W-:Y:S04]  /*7cf0*/  LDGSTS.E [R246+0x18004], desc[UR16][R188.64], !P0 ;  /* 0x18004000bcf67fae */ /* 0x000fe8000c121850 */
[----:B------:R-:W-:Y:S01]  /*7d00*/  LDGSTS.E [R246+0x1c004], desc[UR16][R190.64], !P0 ;  /* 0x1c004000bef67fae */ /* 0x000fe2000c121850 */
[----:B------:R-:W-:Y:S01]  /*7d10*/  ISETP.GE.U32.AND P0, PT, R0, 0x7fffff88, PT ;  /* 0x7fffff880000780c */ /* 0x000fe20003f06070 */
[----:B---3--:R-:W-:-:S02]  /*7d20*/  VIADD R0, R3, 0xffffffc6 ;  /* 0xffffffc603007836 */ /* 0x008fc40000000000 */
[----:B------:R-:W-:Y:S01]  /*7d30*/  LDGSTS.E [R246+0x10008], desc[UR16][R242.64], !P2 ;  /* 0x10008000f2f67fae */ /* 0x000fe2000d121850 */
[----:B------:R-:W-:-:S03]  /*7d40*/  IMAD R3, R2, 0x19, RZ ;  /* 0x0000001902037824 */ /* 0x000fc600078e02ff */
[----:B------:R-:W-:Y:S04]  /*7d50*/  LDGSTS.E [R246+0x14008], desc[UR16][R194.64], !P2 ;  /* 0x14008000c2f67fae */ /* 0x000fe8000d121850 */
[----:B------:R-:W-:Y:S04]  /*7d60*/  LDGSTS.E [R246+0x18008], desc[UR16][R196.64], !P2 ;  /* 0x18008000c4f67fae */ /* 0x000fe8000d121850 */
[----:B------:R-:W-:Y:S01]  /*7d70*/  LDGSTS.E [R246+0x1c008], desc[UR16][R198.64], !P2 ;  /* 0x1c008000c6f67fae */ /* 0x000fe2000d121850 */
[----:B------:R-:W-:Y:S01]  /*7d80*/  ISETP.GE.U32.AND P2, PT, R0, 0x7fffff87, PT ;  /* 0x7fffff870000780c */ /* 0x000fe20003f46070 */
[----:B-1----:R-:W-:-:S02]  /*7d90*/  VIADD R0, R6, 0xffffffc5 ;  /* 0xffffffc506007836 */ /* 0x002fc40000000000 */
[----:B------:R-:W-:Y:S01]  /*7da0*/  LDGSTS.E [R246+0x1000c], desc[UR16][R192.64], !P1 ;  /* 0x1000c000c0f67fae */ /* 0x000fe2000c921850 */
[----:B------:R-:W1:Y:S03]  /*7db0*/  LDC R6, c[0x0][0x230] ;  /* 0x00008c00ff067b82 */ /* 0x000e660000000800 */
[----:B------:R-:W-:Y:S04]  /*7dc0*/  LDGSTS.E [R246+0x1400c], desc[UR16][R200.64], !P1 ;  /* 0x1400c000c8f67fae */ /* 0x000fe8000c921850 */
[----:B------:R-:W-:Y:S04]  /*7dd0*/  LDGSTS.E [R246+0x1800c], desc[UR16][R202.64], !P1 ;  /* 0x1800c000caf67fae */ /* 0x000fe8000c921850 */
[----:B------:R-:W-:Y:S01]  /*7de0*/  LDGSTS.E [R246+0x1c00c], desc[UR16][R204.64], !P1 ;  /* 0x1c00c000ccf67fae */ /* 0x000fe2000c921850 */
[----:B------:R-:W-:Y:S01]  /*7df0*/  ISETP.GE.U32.AND P1, PT, R0, 0x7fffff86, PT ;  /* 0x7fffff860000780c */ /* 0x000fe20003f26070 */
[----:B------:R-:W-:-:S02]  /*7e00*/  IMAD R0, R2, 0x18, RZ ;  /* 0x0000001802007824 */ /* 0x000fc400078e02ff */
[----:B------:R2:W-:Y:S04]  /*7e10*/  STL.64 [R1+0x300], R166 ;  /* 0x000300a601007387 */ /* 0x0005e80000100a00 */
[----:B------:R3:W-:Y:S04]  /*7e20*/  STL.64 [R1+0x2f8], R164 ;  /* 0x0002f8a401007387 */ /* 0x0007e80000100a00 */
[----:B------:R4:W-:Y:S01]  /*7e30*/  STL.64 [R1+0x2f0], R162 ;  /* 0x0002f0a201007387 */ /* 0x0009e20000100a00 */
[----:B--2---:R-:W-:-:S03]  /*7e40*/  IMAD.WIDE R166, R0, 0x4, R160 ;  /* 0x0000000400a67825 */ /* 0x004fc600078e02a0 */
[----:B------:R2:W-:Y:S01]  /*7e50*/  STL.64 [R1+0x2e8], R146 ;  /* 0x0002e89201007387 */ /* 0x0005e20000100a00 */
[----:B---3--:R-:W-:-:S03]  /*7e60*/  IMAD.WIDE R164, R0, 0x4, R4 ;  /* 0x0000000400a47825 */ /* 0x008fc600078e0204 */
[----:B------:R3:W-:Y:S01]  /*7e70*/  STL.64 [R1+0xfd0], R206 ;  /* 0x000fd0ce01007387 */ /* 0x0007e20000100a00 */
[----:B----4-:R-:W-:-:S03]  /*7e80*/  IMAD.WIDE R162, R0, 0x4, R156 ;  /* 0x0000000400a27825 */ /* 0x010fc600078e029c */
[----:B------:R-:W-:Y:S01]  /*7e90*/  STL.64 [R1+0xfd8], R180 ;  /* 0x000fd8b401007387 */ /* 0x000fe20000100a00 */
[----:B--2---:R-:W-:Y:S01]  /*7ea0*/  IMAD.WIDE R146, R0, 0x4, R158 ;  /* 0x0000000400927825 */ /* 0x004fe200078e029e */
[----:B------:R-:W-:Y:S02]  /*7eb0*/  IADD3 R0, R17, -0x3c, RZ ;  /* 0xffffffc411007810 */ /* 0x000fe40007ffe0ff */
[----:B------:R2:W-:Y:S01]  /*7ec0*/  LDGSTS.E [R247], desc[UR16][R166.64], !P3 ;  /* 0x00000000a6f77fae */ /* 0x0005e2000d921850 */
[----:B------:R-:W4:Y:S03]  /*7ed0*/  LDC R17, c[0x0][0x230] ;  /* 0x00008c00ff117b82 */ /* 0x000f260000000800 */
[----:B------:R2:W-:Y:S04]  /*7ee0*/  STL.64 [R1+0x2e0], R166 ;  /* 0x0002e0a601007387 */ /* 0x0005e80000100a00 */
[----:B------:R1:W-:Y:S01]  /*7ef0*/  LDGSTS.E [R247+0x4000], desc[UR16][R164.64], !P3 ;  /* 0x04000000a4f77fae */ /* 0x0003e2000d921850 */
[----:B------:R-:W-:Y:S01]  /*7f00*/  IMAD R154, R2, 0x3f, RZ ;  /* 0x0000003f029a7824 */ /* 0x000fe200078e02ff */
[----:B---3--:R-:W3:Y:S02]  /*7f10*/  LDC R206, c[0x0][0x230] ;  /* 0x00008c00ffce7b82 */ /* 0x008ee40000000800 */
[----:B------:R1:W-:Y:S04]  /*7f20*/  STL.64 [R1+0x2d8], R164 ;  /* 0x0002d8a401007387 */ /* 0x0003e80000100a00 */
[----:B------:R1:W-:Y:S01]  /*7f30*/  LDGSTS.E [R247+0x8000], desc[UR16][R162.64], !P3 ;  /* 0x08000000a2f77fae */ /* 0x0003e2000d921850 */
[----:B--2---:R-:W-:-:S04]  /*7f40*/  IMAD.WIDE R166, R3, 0x4, R160 ;  /* 0x0000000403a67825 */ /* 0x004fc800078e02a0 */
[----:B------:R-:W-:Y:S01]  /*7f50*/  VIADD R252, R252, 0xffffffba ;  /* 0xffffffbafcfc7836 */ /* 0x000fe20000000000 */
[----:B------:R2:W-:Y:S01]  /*7f60*/  STL.64 [R1+0x2d0], R162 ;  /* 0x0002d0a201007387 */ /* 0x0005e20000100a00 */
[----:B------:R-:W-:Y:S01]  /*7f70*/  MOV R207, R175 ;  /* 0x000000af00cf7202 */ /* 0x000fe20000000f00 */
[C---:B-1----:R-:W-:Y:S01]  /*7f80*/  IMAD.WIDE R164, R3.reuse, 0x4, R4 ;  /* 0x0000000403a47825 */ /* 0x042fe200078e0204 */
[----:B------:R-:W1:Y:S01]  /*7f90*/  LDC R181, c[0x0][0x230] ;  /* 0x00008c00ffb57b82 */ /* 0x000e620000000800 */
[----:B------:R2:W-:Y:S01]  /*7fa0*/  LDGSTS.E [R247+0xc000], desc[UR16][R146.64], !P3 ;  /* 0x0c00000092f77fae */ /* 0x0005e2000d921850 */
[----:B------:R-:W-:Y:S01]  /*7fb0*/  ISETP.GE.U32.AND P3, PT, R0, 0x7fffff85, PT ;  /* 0x7fffff850000780c */ /* 0x000fe20003f66070 */
[----:B------:R-:W-:Y:S02]  /*7fc0*/  IMAD R0, R2, 0x1a, RZ ;  /* 0x0000001a02007824 */ /* 0x000fe400078e02ff */
[----:B------:R4:W-:Y:S03]  /*7fd0*/  STL.64 [R1+0x2c8], R146 ;  /* 0x0002c89201007387 */ /* 0x0009e60000100a00 */
[----:B------:R-:W1:Y:S01]  /*7fe0*/  LDC R180, c[0x0][0x230] ;  /* 0x00008c00ffb47b82 */ /* 0x000e620000000800 */
[C---:B--2---:R-:W-:Y:S01]  /*7ff0*/  IMAD.WIDE R162, R3.reuse, 0x4, R156 ;  /* 0x0000000403a27825 */ /* 0x044fe200078e029c */
[----:B------:R2:W-:Y:S04]  /*8000*/  STL.64 [R1+0x2c0], R166 ;  /* 0x0002c0a601007387 */ /* 0x0005e80000100a00 */
[----:B------:R2:W-:Y:S01]  /*8010*/  LDGSTS.E [R247+0x4], desc[UR16][R166.64], !P6 ;  /* 0x00004000a6f77fae */ /* 0x0005e2000f121850 */
[----:B----4-:R-:W-:-:S03]  /*8020*/  IMAD.WIDE R146, R3, 0x4, R158 ;  /* 0x0000000403927825 */ /* 0x010fc600078e029e */
[----:B------:R4:W-:Y:S01]  /*8030*/  STL.64 [R1+0x2b8], R164 ;  /* 0x0002b8a401007387 */ /* 0x0009e20000100a00 */
[----:B------:R-:W-:-:S03]  /*8040*/  VIADD R3, R144, 0xffffffe3 ;  /* 0xffffffe390037836 */ /* 0x000fc60000000000 */
[----:B------:R4:W-:Y:S01]  /*8050*/  LDGSTS.E [R247+0x4004], desc[UR16][R164.64], !P6 ;  /* 0x04004000a4f77fae */ /* 0x0009e2000f121850 */
[----:B------:R-:W3:Y:S03]  /*8060*/  LDC R144, c[0x0][0x230] ;  /* 0x00008c00ff907b82 */ /* 0x000ee60000000800 */
[----:B------:R4:W-:Y:S01]  /*8070*/  STL.64 [R1+0x2b0], R162 ;  /* 0x0002b0a201007387 */ /* 0x0009e20000100a00 */
[----:B--2---:R-:W-:-:S03]  /*8080*/  IMAD.WIDE R166, R0, 0x4, R160 ;  /* 0x0000000400a67825 */ /* 0x004fc600078e02a0 */
[----:B------:R2:W-:Y:S04]  /*8090*/  LDGSTS.E [R247+0x8004], desc[UR16][R162.64], !P6 ;  /* 0x08004000a2f77fae */ /* 0x0005e8000f121850 */
[----:B------:R1:W-:Y:S01]  /*80a0*/  STL.64 [R1+0x2a8], R146 ;  /* 0x0002a89201007387 */ /* 0x0003e20000100a00 */
[----:B----4-:R-:W-:-:S03]  /*80b0*/  IMAD.WIDE R164, R0, 0x4, R4 ;  /* 0x0000000400a47825 */ /* 0x010fc600078e0204 */
[----:B------:R1:W-:Y:S01]  /*80c0*/  LDGSTS.E [R247+0xc004], desc[UR16][R146.64], !P6 ;  /* 0x0c00400092f77fae */ /* 0x0003e2000f121850 */
[----:B------:R-:W-:Y:S01]  /*80d0*/  ISETP.GE.U32.AND P6, PT, R3, 0x7fffffa4, PT ;  /* 0x7fffffa40300780c */ /* 0x000fe20003fc6070 */
[----:B------:R-:W-:Y:S02]  /*80e0*/  IMAD R3, R2, 0x1b, RZ ;  /* 0x0000001b02037824 */ /* 0x000fe400078e02ff */
[C---:B--2---:R-:W-:Y:S01]  /*80f0*/  IMAD.WIDE R162, R0.reuse, 0x4, R156 ;  /* 0x0000000400a27825 */ /* 0x044fe200078e029c */
[----:B------:R2:W-:Y:S04]  /*8100*/  STL.64 [R1+0x2a0], R166 ;  /* 0x0002a0a601007387 */ /* 0x0005e80000100a00 */
[----:B------:R2:W-:Y:S01]  /*8110*/  LDGSTS.E [R247+0x8], desc[UR16][R166.64], !P5 ;  /* 0x00008000a6f77fae */ /* 0x0005e2000e921850 */
[----:B-1----:R-:W-:-:S03]  /*8120*/  IMAD.WIDE R146, R0, 0x4, R158 ;  /* 0x0000000400927825 */ /* 0x002fc600078e029e */
[----:B------:R1:W-:Y:S01]  /*8130*/  STL.64 [R1+0x298], R164 ;  /* 0x000298a401007387 */ /* 0x0003e20000100a00 */
[----:B------:R-:W-:-:S03]  /*8140*/  VIADD R0, R6, 0xffffffe2 ;  /* 0xffffffe206007836 */ /* 0x000fc60000000000 */
[----:B------:R1:W-:Y:S01]  /*8150*/  LDGSTS.E [R247+0x4008], desc[UR16][R164.64], !P5 ;  /* 0x04008000a4f77fae */ /* 0x0003e2000e921850 */
[----:B------:R-:W4:Y:S03]  /*8160*/  LDC R6, c[0x0][0x230] ;  /* 0x00008c00ff067b82 */ /* 0x000f260000000800 */
[----:B------:R3:W-:Y:S01]  /*8170*/  STL.64 [R1+0x290], R162 ;  /* 0x000290a201007387 */ /* 0x0007e20000100a00 */
[----:B--2---:R-:W-:-:S03]  /*8180*/  IMAD.WIDE R166, R3, 0x4, R160 ;  /* 0x0000000403a67825 */ /* 0x004fc600078e02a0 */
[----:B------:R3:W-:Y:S04]  /*8190*/  LDGSTS.E [R247+0x8008], desc[UR16][R162.64], !P5 ;  /* 0x08008000a2f77fae */ /* 0x0007e8000e921850 */
[----:B------:R2:W-:Y:S01]  /*81a0*/  STL.64 [R1+0x288], R146 ;  /* 0x0002889201007387 */ /* 0x0005e20000100a00 */
[----:B-1----:R-:W-:-:S03]  /*81b0*/  IMAD.WIDE R164, R3, 0x4, R4 ;  /* 0x0000000403a47825 */ /* 0x002fc600078e0204 */
[----:B------:R2:W-:Y:S01]  /*81c0*/  LDGSTS.E [R247+0xc008], desc[UR16][R146.64], !P5 ;  /* 0x0c00800092f77fae */ /* 0x0005e2000e921850 */
[----:B------:R-:W-:Y:S01]  /*81d0*/  ISETP.GE.U32.AND P5, PT, R0, 0x7fffffa3, PT ;  /* 0x7fffffa30000780c */ /* 0x000fe20003fa6070 */
[----:B------:R-:W-:Y:S02]  /*81e0*/  VIADD R0, R17, 0xffffffe1 ;  /* 0xffffffe111007836 */ /* 0x000fe40000000000 */
[C---:B---3--:R-:W-:Y:S01]  /*81f0*/  IMAD.WIDE R162, R3.reuse, 0x4, R156 ;  /* 0x0000000403a27825 */ /* 0x048fe200078e029c */
[----:B------:R-:W-:Y:S01]  /*8200*/  STL.64 [R1+0x280], R166 ;  /* 0x000280a601007387 */ /* 0x000fe20000100a00 */
[----:B------:R-:W1:Y:S03]  /*8210*/  LDC R17, c[0x0][0x230] ;  /* 0x00008c00ff117b82 */ /* 0x000e660000000800 */
[----:B------:R-:W-:Y:S01]  /*8220*/  LDGSTS.E [R247+0xc], desc[UR16][R166.64], !P4 ;  /* 0x0000c000a6f77fae */ /* 0x000fe2000e121850 */
[----:B--2---:R-:W-:-:S03]  /*8230*/  IMAD.WIDE R146, R3, 0x4, R158 ;  /* 0x0000000403927825 */ /* 0x004fc600078e029e */
[----:B------:R-:W-:Y:S01]  /*8240*/  STL.64 [R1+0x278], R164 ;  /* 0x000278a401007387 */ /* 0x000fe20000100a00 */
[----:B------:R-:W2:Y:S03]  /*8250*/  LDC R3, c[0x0][0x230] ;  /* 0x00008c00ff037b82 */ /* 0x000ea60000000800 */
[----:B------:R-:W-:Y:S04]  /*8260*/  LDGSTS.E [R247+0x400c], desc[UR16][R164.64], !P4 ;  /* 0x0400c000a4f77fae */ /* 0x000fe8000e121850 */
[----:B------:R-:W-:Y:S04]  /*8270*/  STL.64 [R1+0x270], R162 ;  /* 0x000270a201007387 */ /* 0x000fe80000100a00 */
[----:B------:R-:W-:Y:S04]  /*8280*/  LDGSTS.E [R247+0x800c], desc[UR16][R162.64], !P4 ;  /* 0x0800c000a2f77fae */ /* 0x000fe8000e121850 */
[----:B------:R3:W-:Y:S04]  /*8290*/  STL.64 [R1+0x268], R146 ;  /* 0x0002689201007387 */ /* 0x0007e80000100a00 */
[----:B------:R3:W-:Y:S01]  /*82a0*/  LDGSTS.E [R247+0xc00c], desc[UR16][R146.64], !P4 ;  /* 0x0c00c00092f77fae */ /* 0x0007e2000e121850 */
[----:B------:R-:W-:Y:S01]  /*82b0*/  ISETP.GE.U32.AND P4, PT, R0, 0x7fffffa2, PT ;  /* 0x7fffffa20000780c */ /* 0x000fe20003f86070 */
[----:B------:R-:W-:-:S02]  /*82c0*/  VIADD R0, R144, 0xffffffe0 ;  /* 0xffffffe090007836 */ /* 0x000fc40000000000 */
[----:B------:R-:W2:Y:S01]  /*82d0*/  LDC R144, c[0x0][0x230] ;  /* 0x00008c00ff907b82 */ /* 0x000ea20000000800 */
[----:B---3--:R-:W-:Y:S01]  /*82e0*/  MOV R146, R210 ;  /* 0x000000d200927202 */ /* 0x008fe20000000f00 */
[----:B------:R-:W-:Y:S02]  /*82f0*/  IMAD.MOV.U32 R147, RZ, RZ, R211 ;  /* 0x000000ffff937224 */ /* 0x000fe400078e00d3 */
[----:B------:R-:W-:Y:S01]  /*8300*/  IMAD.WIDE R210, R222, 0x4, R160 ;  /* 0x00000004ded27825 */ /* 0x000fe200078e02a0 */
[----:B------:R-:W-:-:S03]  /*8310*/  MOV R178, R146 ;  /* 0x0000009200b27202 */ /* 0x000fc60000000f00 */
[----:B------:R-:W-:Y:S01]  /*8320*/  IMAD.WIDE R222, R222, 0x4, R158 ;  /* 0x00000004dede7825 */ /* 0x000fe200078e029e */
[----:B------:R-:W-:Y:S03]  /*8330*/  LDGSTS.E [R247+0x10000], desc[UR16][R210.64], !P0 ;  /* 0x10000000d2f77fae */ /* 0x000fe6000c121850 */
[----:B------:R-:W-:Y:S01]  /*8340*/  IMAD.MOV.U32 R179, RZ, RZ, R147 ;  /* 0x000000ffffb37224 */ /* 0x000fe200078e0093 */
[----:B------:R-:W-:Y:S04]  /*8350*/  LDGSTS.E [R247+0x14000], desc[UR16][R218.64], !P0 ;  /* 0x14000000daf77fae */ /* 0x000fe8000c121850 */
[----:B------:R-:W-:Y:S04]  /*8360*/  LDGSTS.E [R247+0x18000], desc[UR16][R220.64], !P0 ;  /* 0x18000000dcf77fae */ /* 0x000fe8000c121850 */
[----:B------:R-:W-:Y:S01]  /*8370*/  LDGSTS.E [R247+0x1c000], desc[UR16][R222.64], !P0 ;  /* 0x1c000000def77fae */ /* 0x000fe2000c121850 */
[----:B------:R-:W-:Y:S01]  /*8380*/  ISETP.GE.U32.AND P0, PT, R0, 0x7fffffa1, PT ;  /* 0x7fffffa10000780c */ /* 0x000fe20003f06070 */
[----:B----4-:R-:W-:-:S02]  /*8390*/  VIADD R0, R6, 0xffffffc3 ;  /* 0xffffffc306007836 */ /* 0x010fc40000000000 */
[----:B------:R-:W-:Y:S01]  /*83a0*/  LDGSTS.E [R247+0x10004], desc[UR16][R212.64], !P2 ;  /* 0x10004000d4f77fae */ /* 0x000fe2000d121850 */
[----:B-1----:R-:W-:Y:S02]  /*83b0*/  VIADD R6, R17, 0xffffffc0 ;  /* 0xffffffc011067836 */ /* 0x002fe40000000000 */
[----:B------:R-:W1:Y:S01]  /*83c0*/  LDC R17, c[0x0][0x230] ;  /* 0x00008c00ff117b82 */ /* 0x000e620000000800 */
[----:B------:R-:W-:Y:S04]  /*83d0*/  LDGSTS.E [R247+0x14004], desc[UR16][R224.64], !P2 ;  /* 0x14004000e0f77fae */ /* 0x000fe8000d121850 */
[----:B------:R-:W-:Y:S04]  /*83e0*/  LDGSTS.E [R247+0x18004], desc[UR16][R226.64], !P2 ;  /* 0x18004000e2f77fae */ /* 0x000fe8000d121850 */
[----:B------:R-:W-:Y:S01]  /*83f0*/  LDGSTS.E [R247+0x1c004], desc[UR16][R228.64], !P2 ;  /* 0x1c004000e4f77fae */ /* 0x000fe2000d121850 */
[----:B------:R-:W-:-:S02]  /*8400*/  ISETP.GE.U32.AND P2, PT, R0, 0x7fffff84, PT ;  /* 0x7fffff840000780c */ /* 0x000fc40003f46070 */
[----:B--2---:R-:W-:Y:S01]  /*8410*/  IADD3 R0, R3, -0x3e, RZ ;  /* 0xffffffc203007810 */ /* 0x004fe20007ffe0ff */
[----:B------:R-:W-:Y:S01]  /*8420*/  LDGSTS.E [R247+0x10008], desc[UR16][R214.64], !P1 ;  /* 0x10008000d6f77fae */ /* 0x000fe2000c921850 */
[----:B------:R-:W-:-:S03]  /*8430*/  IMAD R3, R2, 0x1d, RZ ;  /* 0x0000001d02037824 */ /* 0x000fc600078e02ff */
[----:B------:R-:W-:Y:S04]  /*8440*/  LDGSTS.E [R247+0x14008], desc[UR16][R230.64], !P1 ;  /* 0x14008000e6f77fae */ /* 0x000fe8000c921850 */
[----:B------:R-:W-:Y:S04]  /*8450*/  LDGSTS.E [R247+0x18008], desc[UR16][R232.64], !P1 ;  /* 0x18008000e8f77fae */ /* 0x000fe8000c921850 */
[----:B------:R-:W-:Y:S01]  /*8460*/  LDGSTS.E [R247+0x1c008], desc[UR16][R234.64], !P1 ;  /* 0x1c008000eaf77fae */ /* 0x000fe2000c921850 */
[----:B------:R-:W-:Y:S01]  /*8470*/  ISETP.GE.U32.AND P1, PT, R0, 0x7fffff83, PT ;  /* 0x7fffff830000780c */ /* 0x000fe20003f26070 */
[----:B------:R-:W-:-:S02]  /*8480*/  IMAD R0, R2, 0x1c, RZ ;  /* 0x0000001c02007824 */ /* 0x000fc400078e02ff */
[----:B------:R-:W-:Y:S02]  /*8490*/  LDGSTS.E [R247+0x1000c], desc[UR16][R216.64], !P3 ;  /* 0x1000c000d8f77fae */ /* 0x000fe4000d921850 */
[C---:B------:R-:W-:Y:S02]  /*84a0*/  IMAD.WIDE R168, R0.reuse, 0x4, R160 ;  /* 0x0000000400a87825 */ /* 0x040fe400078e02a0 */
[----:B------:R-:W-:Y:S02]  /*84b0*/  LDGSTS.E [R247+0x1400c], desc[UR16][R236.64], !P3 ;  /* 0x1400c000ecf77fae */ /* 0x000fe4000d921850 */
[C---:B------:R-:W-:Y:S02]  /*84c0*/  IMAD.WIDE R166, R0.reuse, 0x4, R4 ;  /* 0x0000000400a67825 */ /* 0x040fe400078e0204 */
[----:B------:R-:W-:Y:S02]  /*84d0*/  LDGSTS.E [R247+0x1800c], desc[UR16][R238.64], !P3 ;  /* 0x1800c000eef77fae */ /* 0x000fe4000d921850 */
[----:B------:R-:W-:-:S02]  /*84e0*/  IMAD.WIDE R164, R0, 0x4, R156 ;  /* 0x0000000400a47825 */ /* 0x000fc400078e029c */
[----:B------:R-:W-:Y:S01]  /*84f0*/  LDGSTS.E [R247+0x1c00c], desc[UR16][R240.64], !P3 ;  /* 0x1c00c000f0f77fae */ /* 0x000fe2000d921850 */
[----:B------:R-:W-:Y:S01]  /*8500*/  ISETP.GE.AND P3, PT, R15, UR4, PT ;  /* 0x000000040f007c0c */ /* 0x000fe2000bf66270 */
[----:B------:R-:W-:Y:S02]  /*8510*/  IMAD.WIDE R162, R0, 0x4, R158 ;  /* 0x0000000400a27825 */ /* 0x000fe400078e029e */
[----:B------:R2:W-:Y:S02]  /*8520*/  STL.64 [R1+0x260], R168 ;  /* 0x000260a801007387 */ /* 0x0005e40000100a00 */
[----:B------:R-:W-:Y:S02]  /*8530*/  VIADD R0, R144, 0xffffffc1 ;  /* 0xffffffc190007836 */ /* 0x000fe40000000000 */
[----:B------:R2:W-:Y:S01]  /*8540*/  LDGSTS.E [R244], desc[UR16][R168.64], !P6 ;  /* 0x00000000a8f47fae */ /* 0x0005e2000f121850 */
[----:B------:R-:W3:Y:S03]  /*8550*/  LDC R144, c[0x0][0x230] ;  /* 0x00008c00ff907b82 */ /* 0x000ee60000000800 */
[----:B------:R4:W-:Y:S04]  /*8560*/  STL.64 [R1+0x258], R166 ;  /* 0x000258a601007387 */ /* 0x0009e80000100a00 */
[----:B------:R4:W-:Y:S01]  /*8570*/  LDGSTS.E [R244+0x4000], desc[UR16][R166.64], !P6 ;  /* 0x04000000a6f47fae */ /* 0x0009e2000f121850 */
[----:B--2---:R-:W-:-:S03]  /*8580*/  IMAD.WIDE R168, R3, 0x4, R160 ;  /* 0x0000000403a87825 */ /* 0x004fc600078e02a0 */
[----:B------:R2:W-:Y:S04]  /*8590*/  STL.64 [R1+0x250], R164 ;  /* 0x000250a401007387 */ /* 0x0005e80000100a00 */
[----:B------:R2:W-:Y:S01]  /*85a0*/  LDGSTS.E [R244+0x8000], desc[UR16][R164.64], !P6 ;  /* 0x08000000a4f47fae */ /* 0x0005e2000f121850 */
[----:B----4-:R-:W-:-:S03]  /*85b0*/  IMAD.WIDE R166, R3, 0x4, R4 ;  /* 0x0000000403a67825 */ /* 0x010fc600078e0204 */
[----:B------:R4:W-:Y:S04]  /*85c0*/  STL.64 [R1+0x248], R162 ;  /* 0x000248a201007387 */ /* 0x0009e80000100a00 */
[----:B------:R4:W-:Y:S01]  /*85d0*/  LDGSTS.E [R244+0xc000], desc[UR16][R162.64], !P6 ;  /* 0x0c000000a2f47fae */ /* 0x0009e2000f121850 */
[----:B------:R-:W-:Y:S01]  /*85e0*/  ISETP.GE.AND P6, PT, R15, R6, PT ;  /* 0x000000060f00720c */ /* 0x000fe20003fc6270 */
[----:B------:R-:W-:Y:S02]  /*85f0*/  IMAD R15, R2, 0x1e, RZ ;  /* 0x0000001e020f7824 */ /* 0x000fe400078e02ff */
[C---:B--2---:R-:W-:Y:S01]  /*8600*/  IMAD.WIDE R164, R3.reuse, 0x4, R156 ;  /* 0x0000000403a47825 */ /* 0x044fe200078e029c */
[----:B------:R2:W-:Y:S04]  /*8610*/  LDGSTS.E [R244+0x4], desc[UR16][R168.64], !P5 ;  /* 0x00004000a8f47fae */ /* 0x0005e8000e921850 */
[----:B------:R1:W-:Y:S01]  /*8620*/  LDGSTS.E [R244+0x4004], desc[UR16][R166.64], !P5 ;  /* 0x04004000a6f47fae */ /* 0x0003e2000e921850 */
[----:B----4-:R-:W-:-:S03]  /*8630*/  IMAD.WIDE R162, R3, 0x4, R158 ;  /* 0x0000000403a27825 */ /* 0x010fc600078e029e */
[----:B------:R4:W-:Y:S01]  /*8640*/  LDGSTS.E [R244+0x8004], desc[UR16][R164.64], !P5 ;  /* 0x08004000a4f47fae */ /* 0x0009e2000e921850 */
[----:B------:R-:W-:Y:S02]  /*8650*/  SEL R3, RZ, 0x4, P6 ;  /* 0x00000004ff037807 */ /* 0x000fe40003000000 */
[----:B------:R-:W-:Y:S01]  /*8660*/  ISETP.GE.U32.AND P6, PT, R0, 0x7fffff82, PT ;  /* 0x7fffff820000780c */ /* 0x000fe20003fc6070 */
[----:B------:R3:W-:Y:S01]  /*8670*/  LDGSTS.E [R244+0xc004], desc[UR16][R162.64], !P5 ;  /* 0x0c004000a2f47fae */ /* 0x0007e2000e921850 */
[----:B------:R-:W-:-:S03]  /*8680*/  ISETP.GT.AND P5, PT, R145, 0x3f, PT ;  /* 0x0000003f9100780c */ /* 0x000fc60003fa4270 */
[----:B------:R2:W-:Y:S01]  /*8690*/  STL.64 [R1+0x660], R168 ;  /* 0x000660a801007387 */ /* 0x0005e20000100a00 */
[----:B------:R-:W-:Y:S02]  /*86a0*/  SEL R0, RZ, 0x4, !P5 ;  /* 0x00000004ff007807 */ /* 0x000fe40006800000 */
[----:B------:R-:W-:Y:S01]  /*86b0*/  ISETP.GE.U32.AND P5, PT, R6, 0x7fffff81, PT ;  /* 0x7fffff810600780c */ /* 0x000fe20003fa6070 */
[----:B------:R1:W-:Y:S01]  /*86c0*/  STL.64 [R1+0x658], R166 ;  /* 0x000658a601007387 */ /* 0x0003e20000100a00 */
[----:B------:R-:W-:Y:S02]  /*86d0*/  SEL R6, R0, RZ, !P3 ;  /* 0x000000ff00067207 */ /* 0x000fe40005800000 */
[----:B------:R-:W-:Y:S01]  /*86e0*/  ISETP.GT.AND P3, PT, R145, 0x7f, PT ;  /* 0x0000007f9100780c */ /* 0x000fe20003f64270 */
[----:B------:R4:W-:Y:S03]  /*86f0*/  STL.64 [R1+0x650], R164 ;  /* 0x000650a401007387 */ /* 0x0009e60000100a00 */
[----:B------:R-:W-:Y:S01]  /*8700*/  SEL R0, R3, RZ, P3 ;  /* 0x000000ff03007207 */ /* 0x000fe20001800000 */
[C---:B--2---:R-:W-:Y:S01]  /*8710*/  IMAD.WIDE R168, R15.reuse, 0x4, R160 ;  /* 0x000000040fa87825 */ /* 0x044fe200078e02a0 */
[----:B------:R3:W-:Y:S02]  /*8720*/  STL.64 [R1+0x648], R162 ;  /* 0x000648a201007387 */ /* 0x0007e40000100a00 */
[----:B------:R-:W-:Y:S01]  /*8730*/  ISETP.NE.U32.AND P3, PT, R0, RZ, PT ;  /* 0x000000ff0000720c */ /* 0x000fe20003f65070 */
[C---:B-1----:R-:W-:Y:S01]  /*8740*/  IMAD.WIDE R166, R15.reuse, 0x4, R4 ;  /* 0x000000040fa67825 */ /* 0x042fe200078e0204 */
[----:B------:R1:W-:Y:S03]  /*8750*/  LDGSTS.E [R244+0x8], desc[UR16][R168.64], !P4 ;  /* 0x00008000a8f47fae */ /* 0x0003e6000e121850 */
[C---:B----4-:R-:W-:Y:S01]  /*8760*/  IMAD.WIDE R164, R15.reuse, 0x4, R156 ;  /* 0x000000040fa47825 */ /* 0x050fe200078e029c */
[----:B------:R2:W-:Y:S03]  /*8770*/  LDGSTS.E [R244+0x4008], desc[UR16][R166.64], !P4 ;  /* 0x04008000a6f47fae */ /* 0x0005e6000e121850 */
[----:B------:R-:W-:Y:S01]  /*8780*/  IMAD R3, R2, 0x1f, RZ ;  /* 0x0000001f02037824 */ /* 0x000fe200078e02ff */
[----:B------:R4:W-:Y:S01]  /*8790*/  LDGSTS.E [R244+0x8008], desc[UR16][R164.64], !P4 ;  /* 0x08008000a4f47fae */ /* 0x0009e2000e121850 */
[----:B---3--:R-:W-:-:S02]  /*87a0*/  IMAD.WIDE R162, R15, 0x4, R158 ;  /* 0x000000040fa27825 */ /* 0x008fc400078e029e */
[----:B------:R-:W3:Y:S01]  /*87b0*/  LDC R15, c[0x0][0x230] ;  /* 0x00008c00ff0f7b82 */ /* 0x000ee20000000800 */
[----:B------:R1:W-:Y:S01]  /*87c0*/  STL.64 [R1+0x640], R168 ;  /* 0x000640a801007387 */ /* 0x0003e20000100a00 */
[----:B------:R-:W-:-:S03]  /*87d0*/  IMAD R0, R2, 0x3c, RZ ;  /* 0x0000003c02007824 */ /* 0x000fc600078e02ff */
[----:B------:R4:W-:Y:S01]  /*87e0*/  LDGSTS.E [R244+0xc008], desc[UR16][R162.64], !P4 ;  /* 0x0c008000a2f47fae */ /* 0x0009e2000e121850 */
[----:B------:R-:W-:Y:S02]  /*87f0*/  ISETP.NE.U32.AND P4, PT, R6, RZ, PT ;  /* 0x000000ff0600720c */ /* 0x000fe40003f85070 */
[----:B------:R-:W3:Y:S01]  /*8800*/  LDC R6, c[0x0][0x230] ;  /* 0x00008c00ff067b82 */ /* 0x000ee20000000800 */
[----:B------:R2:W-:Y:S04]  /*8810*/  STL.64 [R1+0x638], R166 ;  /* 0x000638a601007387 */ /* 0x0005e80000100a00 */
[----:B------:R4:W-:Y:S01]  /*8820*/  STL.64 [R1+0x630], R164 ;  /* 0x000630a401007387 */ /* 0x0009e20000100a00 */
[----:B-1----:R-:W-:-:S03]  /*8830*/  IMAD.WIDE R168, R3, 0x4, R160 ;  /* 0x0000000403a87825 */ /* 0x002fc600078e02a0 */
[----:B------:R1:W-:Y:S01]  /*8840*/  STL.64 [R1+0x628], R162 ;  /* 0x000628a201007387 */ /* 0x0003e20000100a00 */
[----:B--2---:R-:W-:-:S03]  /*8850*/  IMAD.WIDE R166, R3, 0x4, R4 ;  /* 0x0000000403a67825 */ /* 0x004fc600078e0204 */
[----:B------:R2:W-:Y:S01]  /*8860*/  LDGSTS.E [R244+0xc], desc[UR16][R168.64], !P0 ;  /* 0x0000c000a8f47fae */ /* 0x0005e2000c121850 */
[----:B----4-:R-:W-:-:S03]  /*8870*/  IMAD.WIDE R164, R3, 0x4, R156 ;  /* 0x0000000403a47825 */ /* 0x010fc600078e029c */
[----:B------:R2:W-:Y:S01]  /*8880*/  STL.64 [R1+0x620], R168 ;  /* 0x000620a801007387 */ /* 0x0005e20000100a00 */
[----:B-1----:R-:W-:-:S03]  /*8890*/  IMAD.MOV.U32 R162, RZ, RZ, R12 ;  /* 0x000000ffffa27224 */ /* 0x002fc600078e000c */
[----:B------:R1:W-:Y:S01]  /*88a0*/  LDGSTS.E [R244+0x400c], desc[UR16][R166.64], !P0 ;  /* 0x0400c000a6f47fae */ /* 0x0003e2000c121850 */
[----:B------:R-:W-:Y:S02]  /*88b0*/  IMAD.MOV.U32 R163, RZ, RZ, R13 ;  /* 0x000000ffffa37224 */ /* 0x000fe400078e000d */
[----:B------:R-:W-:Y:S01]  /*88c0*/  IMAD.WIDE R12, R3, 0x4, R158 ;  /* 0x00000004030c7825 */ /* 0x000fe200078e029e */
[----:B------:R1:W-:Y:S03]  /*88d0*/  STL.64 [R1+0x618], R166 ;  /* 0x000618a601007387 */ /* 0x0003e60000100a00 */
[----:B------:R-:W-:Y:S01]  /*88e0*/  VIADD R3, R17, 0xffffffbf ;  /* 0xffffffbf11037836 */ /* 0x000fe20000000000 */
[----:B------:R4:W-:Y:S01]  /*88f0*/  LDGSTS.E [R244+0x800c], desc[UR16][R164.64], !P0 ;  /* 0x0800c000a4f47fae */ /* 0x0009e2000c121850 */
[C---:B--2---:R-:W-:Y:S01]  /*8900*/  IMAD.WIDE R168, R0.reuse, 0x4, R160 ;  /* 0x0000000400a87825 */ /* 0x044fe200078e02a0 */
[----:B------:R-:W2:Y:S02]  /*8910*/  LDC R17, c[0x0][0x230] ;  /* 0x00008c00ff117b82 */ /* 0x000ea40000000800 */
[----:B------:R4:W-:Y:S04]  /*8920*/  STL.64 [R1+0x610], R164 ;  /* 0x000610a401007387 */ /* 0x0009e80000100a00 */
[----:B------:R3:W-:Y:S01]  /*8930*/  LDGSTS.E [R244+0xc00c], desc[UR16][R12.64], !P0 ;  /* 0x0c00c0000cf47fae */ /* 0x0007e2000c121850 */
[----:B-1----:R-:W-:Y:S01]  /*8940*/  IMAD.WIDE R166, R0, 0x4, R4 ;  /* 0x0000000400a67825 */ /* 0x002fe200078e0204 */
[----:B------:R-:W-:-:S02]  /*8950*/  ISETP.GE.U32.AND P0, PT, R3, 0x7fffff80, PT ;  /* 0x7fffff800300780c */ /* 0x000fc40003f06070 */
[----:B------:R3:W-:Y:S01]  /*8960*/  STL.64 [R1+0x608], R12 ;  /* 0x0006080c01007387 */ /* 0x0007e20000100a00 */
[----:B------:R-:W-:Y:S02]  /*8970*/  IMAD R3, R2, 0x3d, RZ ;  /* 0x0000003d02037824 */ /* 0x000fe400078e02ff */
[C---:B----4-:R-:W-:Y:S01]  /*8980*/  IMAD.WIDE R164, R0.reuse, 0x4, R156 ;  /* 0x0000000400a47825 */ /* 0x050fe200078e029c */
[----:B------:R-:W-:Y:S04]  /*8990*/  STL.64 [R1+0x600], R168 ;  /* 0x000600a801007387 */ /* 0x000fe80000100a00 */
[----:B------:R-:W-:Y:S01]  /*89a0*/  LDGSTS.E [R244+0x10000], desc[UR16][R168.64], !P2 ;  /* 0x10000000a8f47fae */ /* 0x000fe2000d121850 */
[----:B---3--:R-:W-:-:S03]  /*89b0*/  IMAD.WIDE R12, R0, 0x4, R158 ;  /* 0x00000004000c7825 */ /* 0x008fc600078e029e */
[----:B------:R1:W-:Y:S01]  /*89c0*/  STL.64 [R1+0x5f8], R166 ;  /* 0x0005f8a601007387 */ /* 0x0003e20000100a00 */
[----:B------:R-:W-:Y:S01]  /*89d0*/  IADD3 R0, R144, -0x42, RZ ;  /* 0xffffffbe90007810 */ /* 0x000fe20007ffe0ff */
[C---:B------:R-:W-:Y:S02]  /*89e0*/  IMAD.WIDE R144, R3.reuse, 0x4, R156 ;  /* 0x0000000403907825 */ /* 0x040fe400078e029c */
[----:B------:R1:W-:Y:S04]  /*89f0*/  LDGSTS.E [R244+0x14000], desc[UR16][R166.64], !P2 ;  /* 0x14000000a6f47fae */ /* 0x0003e8000d121850 */
[----:B------:R3:W-:Y:S04]  /*8a00*/  STL.64 [R1+0x5f0], R164 ;  /* 0x0005f0a401007387 */ /* 0x0007e80000100a00 */
[----:B------:R3:W-:Y:S01]  /*8a10*/  LDGSTS.E [R244+0x18000], desc[UR16][R164.64], !P2 ;  /* 0x18000000a4f47fae */ /* 0x0007e2000d121850 */
[----:B-1----:R-:W-:-:S03]  /*8a20*/  IMAD.WIDE R166, R3, 0x4, R160 ;  /* 0x0000000403a67825 */ /* 0x002fc600078e02a0 */
[----:B------:R1:W-:Y:S04]  /*8a30*/  STL.64 [R1+0x5e8], R12 ;  /* 0x0005e80c01007387 */ /* 0x0003e80000100a00 */
[----:B------:R1:W-:Y:S01]  /*8a40*/  LDGSTS.E [R244+0x1c000], desc[UR16][R12.64], !P2 ;  /* 0x1c0000000cf47fae */ /* 0x0003e2000d121850 */
[----:B------:R-:W-:Y:S01]  /*8a50*/  IMAD R146, R2, 0x3e, RZ ;  /* 0x0000003e02927824 */ /* 0x000fe200078e02ff */
[----:B------:R-:W-:Y:S01]  /*8a60*/  ISETP.GE.U32.AND P2, PT, R0, 0x7fffff7f, PT ;  /* 0x7fffff7f0000780c */ /* 0x000fe20003f46070 */
[C---:B---3--:R-:W-:Y:S01]  /*8a70*/  IMAD.WIDE R164, R3.reuse, 0x4, R4 ;  /* 0x0000000403a47825 */ /* 0x048fe200078e0204 */
[----:B------:R3:W-:Y:S03]  /*8a80*/  STL.64 [R1+0x5e0], R166 ;  /* 0x0005e0a601007387 */ /* 0x0007e60000100a00 */
[----:B------:R-:W-:Y:S01]  /*8a90*/  VIADD R0, R6, 0xffffffbd ;  /* 0xffffffbd06007836 */ /* 0x000fe20000000000 */
[----:B------:R4:W-:Y:S01]  /*8aa0*/  STL.64 [R1+0x5d8], R164 ;  /* 0x0005d8a401007387 */ /* 0x0009e20000100a00 */
[----:B-1----:R-:W-:-:S03]  /*8ab0*/  IMAD.WIDE R12, R3, 0x4, R158 ;  /* 0x00000004030c7825 */ /* 0x002fc600078e029e */
[----:B------:R3:W-:Y:S01]  /*8ac0*/  LDGSTS.E [R244+0x10004], desc[UR16][R166.64], !P1 ;  /* 0x10004000a6f47fae */ /* 0x0007e2000c921850 */
[----:B------:R-:W-:-:S03]  /*8ad0*/  IMAD.WIDE R10, R146, 0x4, R4 ;  /* 0x00000004920a7825 */ /* 0x000fc600078e0204 */
[----:B------:R1:W-:Y:S01]  /*8ae0*/  STL.64 [R1+0x5d0], R144 ;  /* 0x0005d09001007387 */ /* 0x0003e20000100a00 */
[----:B------:R-:W-:-:S03]  /*8af0*/  IMAD.WIDE R148, R154, 0x4, R160 ;  /* 0x000000049a947825 */ /* 0x000fc600078e02a0 */
[----:B------:R4:W-:Y:S01]  /*8b00*/  LDGSTS.E [R244+0x14004], desc[UR16][R164.64], !P1 ;  /* 0x14004000a4f47fae */ /* 0x0009e2000c921850 */
[----:B------:R-:W-:-:S03]  /*8b10*/  IMAD.WIDE R150, R154, 0x4, R4 ;  /* 0x000000049a967825 */ /* 0x000fc600078e0204 */
[----:B------:R-:W2:Y:S01]  /*8b20*/  LDL.LU.64 R168, [R1+0x5b8] ;  /* 0x0005b80001a87983 */ /* 0x000ea20000300a00 */
[----:B---3--:R-:W-:Y:S01]  /*8b30*/  MOV R166, R152 ;  /* 0x0000009800a67202 */ /* 0x008fe20000000f00 */
[----:B------:R-:W3:Y:S01]  /*8b40*/  LDC.64 R2, c[0x0][0x238] ;  /* 0x00008e00ff027b82 */ /* 0x000ee20000000a00 */
[----:B------:R-:W-:Y:S01]  /*8b50*/  IMAD.MOV.U32 R167, RZ, RZ, R153 ;  /* 0x000000ffffa77224 */ /* 0x000fe200078e0099 */
[----:B------:R1:W-:Y:S01]  /*8b60*/  LDGSTS.E [R244+0x18004], desc[UR16][R144.64], !P1 ;  /* 0x1800400090f47fae */ /* 0x0003e2000c921850 */
[----:B----4-:R-:W-:-:S03]  /*8b70*/  IMAD.MOV.U32 R164, RZ, RZ, R162 ;  /* 0x000000ffffa47224 */ /* 0x010fc600078e00a2 */
[----:B------:R4:W-:Y:S01]  /*8b80*/  LDGSTS.E [R244+0x1c004], desc[UR16][R12.64], !P1 ;  /* 0x1c0040000cf47fae */ /* 0x0009e2000c921850 */
[----:B------:R-:W-:-:S03]  /*8b90*/  IMAD.MOV.U32 R165, RZ, RZ, R163 ;  /* 0x000000ffffa57224 */ /* 0x000fc600078e00a3 */
[----:B------:R-:W3:Y:S04]  /*8ba0*/  LDL.LU.64 R162, [R1+0x5b0] ;  /* 0x0005b00001a27983 */ /* 0x000ee80000300a00 */
[----:B------:R4:W-:Y:S01]  /*8bb0*/  STL.64 [R1+0xfc8], R12 ;  /* 0x000fc80c01007387 */ /* 0x0009e20000100a00 */
[----:B-1----:R-:W-:Y:S01]  /*8bc0*/  IMAD.WIDE R144, R146, 0x4, R156 ;  /* 0x0000000492907825 */ /* 0x002fe200078e029c */
[----:B------:R-:W-:Y:S02]  /*8bd0*/  ISETP.GE.U32.AND P1, PT, R0, 0x7fffff7e, PT ;  /* 0x7fffff7e0000780c */ /* 0x000fe40003f26070 */
[----:B------:R-:W-:Y:S01]  /*8be0*/  IADD3 R0, R15, -0x44, RZ ;  /* 0xffffffbc0f007810 */ /* 0x000fe20007ffe0ff */
[----:B----4-:R-:W-:-:S04]  /*8bf0*/  IMAD.WIDE R12, R146, 0x4, R160 ;  /* 0x00000004920c7825 */ /* 0x010fc800078e02a0 */
[----:B------:R-:W-:Y:S01]  /*8c00*/  IMAD.WIDE R146, R146, 0x4, R158 ;  /* 0x0000000492927825 */ /* 0x000fe200078e029e */
[----:B------:R-:W-:Y:S04]  /*8c10*/  LDGSTS.E [R244+0x10008], desc[UR16][R12.64], !P6 ;  /* 0x100080000cf47fae */ /* 0x000fe8000f121850 */
[----:B------:R-:W-:Y:S01]  /*8c20*/  LDGSTS.E [R244+0x14008], desc[UR16][R10.64], !P6 ;  /* 0x140080000af47fae */ /* 0x000fe2000f121850 */
[----:B------:R-:W-:-:S03]  /*8c30*/  IMAD.WIDE R152, R154, 0x4, R156 ;  /* 0x000000049a987825 */ /* 0x000fc600078e029c */
[----:B------:R-:W-:Y:S01]  /*8c40*/  LDGSTS.E [R244+0x18008], desc[UR16][R144.64], !P6 ;  /* 0x1800800090f47fae */ /* 0x000fe2000f121850 */
[----:B------:R-:W-:-:S03]  /*8c50*/  IMAD.WIDE R154, R154, 0x4, R158 ;  /* 0x000000049a9a7825 */ /* 0x000fc600078e029e */
[----:B------:R-:W-:Y:S01]  /*8c60*/  LDGSTS.E [R244+0x1c008], desc[UR16][R146.64], !P6 ;  /* 0x1c00800092f47fae */ /* 0x000fe2000f121850 */
[----:B------:R-:W-:Y:S01]  /*8c70*/  ISETP.GE.U32.AND P6, PT, R0, 0x7fffff7d, PT ;  /* 0x7fffff7d0000780c */ /* 0x000fe20003fc6070 */
[----:B--2---:R-:W-:Y:S02]  /*8c80*/  VIADD R0, R17, 0xffffffbb ;  /* 0xffffffbb11007836 */ /* 0x004fe40000000000 */
[----:B------:R-:W-:Y:S04]  /*8c90*/  LDGSTS.E [R244+0x1000c], desc[UR16][R148.64], !P5 ;  /* 0x1000c00094f47fae */ /* 0x000fe8000e921850 */
[----:B------:R-:W-:Y:S04]  /*8ca0*/  LDGSTS.E [R244+0x1400c], desc[UR16][R150.64], !P5 ;  /* 0x1400c00096f47fae */ /* 0x000fe8000e921850 */
[----:B------:R-:W-:Y:S04]  /*8cb0*/  LDGSTS.E [R244+0x1800c], desc[UR16][R152.64], !P5 ;  /* 0x1800c00098f47fae */ /* 0x000fe8000e921850 */
[----:B------:R-:W-:Y:S01]  /*8cc0*/  LDGSTS.E [R244+0x1c00c], desc[UR16][R154.64], !P5 ;  /* 0x1c00c0009af47fae */ /* 0x000fe2000e921850 */
[----:B------:R-:W-:-:S02]  /*8cd0*/  ISETP.GE.U32.AND P5, PT, R0, 0x7fffff7c, PT ;  /* 0x7fffff7c0000780c */ /* 0x000fc40003fa6070 */
[C---:B------:R-:W-:Y:S01]  /*8ce0*/  IADD3 R0, R16.reuse, UR12, RZ ;  /* 0x0000000c10007c10 */ /* 0x040fe2000fffe0ff */
[----:B------:R-:W0:Y:S04]  /*8cf0*/  LDGDEPBAR ;  /* 0x00000000000079af */ /* 0x000e280000000000 */
[----:B------:R-:W-:Y:S04]  /*8d00*/  LDGSTS.E [R0+0x60000], desc[UR16][R20.64], P4 ;  /* 0x6000000014007fae */ /* 0x000fe8000a121850 */
[----:B------:R-:W-:Y:S04]  /*8d10*/  LDGSTS.E [R0+0x60400], desc[UR16][R22.64], P4 ;  /* 0x6040000016007fae */ /* 0x000fe8000a121850 */
[----:B------:R-:W-:Y:S01]  /*8d20*/  LDGSTS.E [R0+0x60800], desc[UR16][R24.64], P4 ;  /* 0x6080000018007fae */ /* 0x000fe2000a121850 */
[----:B------:R-:W-:-:S03]  /*8d30*/  LOP3.LUT R6, R16, 0x20, RZ, 0x3c, !PT ;  /* 0x0000002010067812 */ /* 0x000fc600078e3cff */
[----:B------:R-:W-:Y:S04]  /*8d40*/  LDGSTS.E [R0+0x60c00], desc[UR16][R26.64], P4 ;  /* 0x60c000001a007fae */ /* 0x000fe8000a121850 */
[----:B------:R-:W-:Y:S04]  /*8d50*/  LDGSTS.E [R0+0x61000], desc[UR16][R28.64], P4 ;  /* 0x610000001c007fae */ /* 0x000fe8000a121850 */
[----:B------:R-:W-:Y:S04]  /*8d60*/  LDGSTS.E [R0+0x61400], desc[UR16][R30.64], P4 ;  /* 0x614000001e007fae */ /* 0x000fe8000a121850 */
[----:B------:R-:W-:Y:S04]  /*8d70*/  LDGSTS.E [R0+0x61800], desc[UR16][R32.64], P4 ;  /* 0x6180000020007fae */ /* 0x000fe8000a121850 */
[----:B------:R-:W-:Y:S01]  /*8d80*/  LDGSTS.E [R0+0x61c00], desc[UR16][R34.64], P4 ;  /* 0x61c0000022007fae */ /* 0x000fe2000a121850 */
[----:B------:R-:W-:-:S03]  /*8d90*/  VIADD R6, R6, UR12 ;  /* 0x0000000c06067c36 */ /* 0x000fc60008000000 */
[----:B------:R-:W-:Y:S04]  /*8da0*/  LDGSTS.E [R0+0x62000], desc[UR16][R36.64], P4 ;  /* 0x6200000024007fae */ /* 0x000fe8000a121850 */
        /* <DEDUP_REMOVED lines=33> */
[----:B------:R-:W-:Y:S01]  /*8fc0*/  LDGSTS.E [R15+0x61e00], desc[UR16][R94.64], P4 ;  /* 0x61e000005e0f7fae */ /* 0x000fe2000a121850 */
[----:B------:R-:W-:-:S03]  /*8fd0*/  IADD3 R17, R17, UR12, RZ ;  /* 0x0000000c11117c10 */ /* 0x000fc6000fffe0ff */
        /* <DEDUP_REMOVED lines=20> */
[----:B---3--:R-:W-:-:S03]  /*9120*/  IMAD.SHL.U32 R2, R2, 0x40, RZ ;  /* 0x0000004002027824 */ /* 0x008fc600078e00ff */
[----:B------:R-:W-:Y:S04]  /*9130*/  LDGSTS.E [R17+0x63300], desc[UR16][R134.64], P4 ;  /* 0x6330000086117fae */ /* 0x000fe8000a121850 */
[----:B------:R-:W-:Y:S04]  /*9140*/  LDGSTS.E [R17+0x63700], desc[UR16][R136.64], P4 ;  /* 0x6370000088117fae */ /* 0x000fe8000a121850 */
[----:B------:R-:W-:Y:S04]  /*9150*/  LDGSTS.E [R17+0x63b00], desc[UR16][R138.64], P4 ;  /* 0x63b000008a117fae */ /* 0x000fe8000a121850 */
[----:B------:R-:W-:Y:S01]  /*9160*/  LDGSTS.E [R17+0x63f00], desc[UR16][R140.64], P4 ;  /* 0x63f000008c117fae */ /* 0x000fe2000a121850 */
[----:B------:R-:W-:Y:S01]  /*9170*/  ISETP.GE.U32.AND P4, PT, R252, 0x7fffff7b, PT ;  /* 0x7fffff7bfc00780c */ /* 0x000fe20003f86070 */
[----:B------:R-:W-:-:S02]  /*9180*/  VIADD R252, R206, 0xffffffb9 ;  /* 0xffffffb9cefc7836 */ /* 0x000fc40000000000 */
[----:B------:R-:W-:Y:S01]  /*9190*/  IMAD.MOV.U32 R206, RZ, RZ, R174 ;  /* 0x000000ffffce7224 */ /* 0x000fe200078e00ae */
[----:B------:R-:W0:Y:S01]  /*91a0*/  LDGDEPBAR ;  /* 0x00000000000079af */ /* 0x000e220000000000 */
[C---:B------:R-:W-:Y:S01]  /*91b0*/  IMAD.WIDE R174, R2.reuse, 0x4, R160 ;  /* 0x0000000402ae7825 */ /* 0x040fe200078e02a0 */
[----:B------:R-:W-:Y:S03]  /*91c0*/  BAR.SYNC.DEFER_BLOCKING 0x0 ;  /* 0x0000000000007b1d */ /* 0x000fe60000010000 */
[----:B------:R-:W-:Y:S02]  /*91d0*/  IMAD.MOV.U32 R160, RZ, RZ, R172 ;  /* 0x000000ffffa07224 */ /* 0x000fe400078e00ac */
[----:B------:R-:W-:Y:S02]  /*91e0*/  IMAD.MOV.U32 R161, RZ, RZ, R173 ;  /* 0x000000ffffa17224 */ /* 0x000fe400078e00ad */
[C---:B------:R-:W-:Y:S01]  /*91f0*/  IMAD.WIDE R172, R2.reuse, 0x4, R4 ;  /* 0x0000000402ac7825 */ /* 0x040fe200078e0204 */
[----:B------:R1:W-:Y:S04]  /*9200*/  STL.64 [R1+0xda0], R174 ;  /* 0x000da0ae01007387 */ /* 0x0003e80000100a00 */
[----:B------:R-:W2:Y:S01]  /*9210*/  LDL.LU.64 R4, [R1+0x5a8] ;  /* 0x0005a80001047983 */ /* 0x000ea20000300a00 */
[----:B------:R-:W-:-:S04]  /*9220*/  IMAD.WIDE R156, R2, 0x4, R156 ;  /* 0x00000004029c7825 */ /* 0x000fc800078e029c */
[C---:B------:R-:W-:Y:S01]  /*9230*/  IMAD.WIDE R158, R2.reuse, 0x4, R158 ;  /* 0x00000004029e7825 */ /* 0x040fe200078e029e */
[----:B------:R3:W-:Y:S03]  /*9240*/  STL.64 [R1+0xda8], R172 ;  /* 0x000da8ac01007387 */ /* 0x0007e60000100a00 */
[C---:B------:R-:W-:Y:S01]  /*9250*/  IMAD.WIDE R170, R2.reuse, 0x4, R170 ;  /* 0x0000000402aa7825 */ /* 0x040fe200078e02aa */
[----:B------:R4:W-:Y:S04]  /*9260*/  STL.64 [R1+0xdb0], R156 ;  /* 0x000db09c01007387 */ /* 0x0009e80000100a00 */
[----:B------:R-:W-:Y:S01]  /*9270*/  @!PT LDS RZ, [RZ] ;  /* 0x00000000fffff984 */ /* 0x000fe20000000800 */
[----:B------:R-:W-:Y:S01]  /*9280*/  @!PT LDS RZ, [RZ] ;  /* 0x00000000fffff984 */ /* 0x000fe20000000800 */
[----:B------:R-:W-:Y:S01]  /*9290*/  @!PT LDS RZ, [RZ] ;  /* 0x00000000fffff984 */ /* 0x000fe20000000800 */
[----:B------:R1:W-:Y:S01]  /*92a0*/  LDGSTS.E [R250+0x20000], desc[UR16][R174.64], !P0 ;  /* 0x20000000aefa7fae */ /* 0x0003e2000c121850 */
[----:B------:R-:W-:-:S03]  /*92b0*/  IMAD.WIDE R168, R2, 0x4, R168 ;  /* 0x0000000402a87825 */ /* 0x000fc600078e02a8 */
[----:B------:R2:W-:Y:S01]  /*92c0*/  STL.64 [R1+0xdb8], R158 ;  /* 0x000db89e01007387 */ /* 0x0005e20000100a00 */
[----:B------:R-:W-:-:S03]  /*92d0*/  IMAD.WIDE R162, R2, 0x4, R162 ;  /* 0x0000000402a27825 */ /* 0x000fc600078e02a2 */
[----:B------:R3:W-:Y:S01]  /*92e0*/  LDGSTS.E [R250+0x24000], desc[UR16][R172.64], !P0 ;  /* 0x24000000acfa7fae */ /* 0x0007e2000c121850 */
[----:B-1----:R-:W-:Y:S01]  /*92f0*/  MOV R174, R178 ;  /* 0x000000b200ae7202 */ /* 0x002fe20000000f00 */
[----:B------:R-:W-:Y:S02]  /*9300*/  IMAD.MOV.U32 R175, RZ, RZ, R179 ;  /* 0x000000ffffaf7224 */ /* 0x000fe400078e00b3 */
[----:B------:R4:W-:Y:S04]  /*9310*/  LDGSTS.E [R250+0x28000], desc[UR16][R156.64], !P0 ;  /* 0x280000009cfa7fae */ /* 0x0009e8000c121850 */
[----:B------:R-:W2:Y:S01]  /*9320*/  LDL.LU.64 R178, [R1+0x570] ;  /* 0x0005700001b27983 */ /* 0x000ea20000300a00 */
[----:B---3--:R-:W-:Y:S01]  /*9330*/  IMAD.MOV.U32 R172, RZ, RZ, R164 ;  /* 0x000000ffffac7224 */ /* 0x008fe200078e00a4 */
[----:B------:R-:W-:-:S02]  /*9340*/  MOV R173, R165 ;  /* 0x000000a500ad7202 */ /* 0x000fc40000000f00 */
[----:B------:R2:W-:Y:S04]  /*9350*/  LDGSTS.E [R250+0x2c000], desc[UR16][R158.64], !P0 ;  /* 0x2c0000009efa7fae */ /* 0x0005e8000c121850 */
[----:B------:R1:W-:Y:S01]  /*9360*/  STL.64 [R1+0x5c0], R170 ;  /* 0x0005c0aa01007387 */ /* 0x0003e20000100a00 */
[C---:B------:R-:W-:Y:S01]  /*9370*/  IMAD.WIDE R176, R2.reuse, 0x4, R176 ;  /* 0x0000000402b07825 */ /* 0x040fe200078e02b0 */
[----:B----4-:R-:W3:Y:S02]  /*9380*/  LDC R157, c[0x0][0x230] ;  /* 0x00008c00ff9d7b82 */ /* 0x010ee40000000800 */
[----:B------:R-:W4:Y:S04]  /*9390*/  LDL.LU.64 R164, [R1+0x568] ;  /* 0x0005680001a47983 */ /* 0x000f280000300a00 */
[----:B------:R1:W-:Y:S01]  /*93a0*/  STL.64 [R1+0x5b8], R168 ;  /* 0x0005b8a801007387 */ /* 0x0003e20000100a00 */
[C---:B------:R-:W-:Y:S01]  /*93b0*/  IMAD.WIDE R166, R2.reuse, 0x4, R166 ;  /* 0x0000000402a67825 */ /* 0x040fe200078e02a6 */
[----:B------:R-:W3:Y:S02]  /*93c0*/  LDC R156, c[0x0][0x230] ;  /* 0x00008c00ff9c7b82 */ /* 0x000ee40000000800 */
[----:B------:R1:W-:Y:S04]  /*93d0*/  STL.64 [R1+0x5b0], R162 ;  /* 0x0005b0a201007387 */ /* 0x0003e80000100a00 */
[----:B------:R-:W-:Y:S04]  /*93e0*/  LDGSTS.E [R250+0x20004], desc[UR16][R170.64], !P2 ;  /* 0x20004000aafa7fae */ /* 0x000fe8000d121850 */
[----:B------:R-:W-:Y:S04]  /*93f0*/  LDGSTS.E [R250+0x24004], desc[UR16][R168.64], !P2 ;  /* 0x24004000a8fa7fae */ /* 0x000fe8000d121850 */
[----:B------:R-:W-:Y:S01]  /*9400*/  LDGSTS.E [R250+0x28004], desc[UR16][R162.64], !P2 ;  /* 0x28004000a2fa7fae */ /* 0x000fe2000d121850 */
[----:B--2---:R-:W-:-:S02]  /*9410*/  IMAD.WIDE R158, R2, 0x4, R4 ;  /* 0x00000004029e7825 */ /* 0x004fc400078e0204 */
[----:B------:R-:W2:Y:S03]  /*9420*/  LDC R5, c[0x0][0x230] ;  /* 0x00008c00ff057b82 */ /* 0x000ea60000000800 */
[----:B------:R3:W-:Y:S04]  /*9430*/  STL.64 [R1+0x888], R158 ;  /* 0x0008889e01007387 */ /* 0x0007e80000100a00 */
[----:B-1----:R-:W2:Y:S04]  /*9440*/  LDL.LU.64 R170, [R1+0x240] ;  /* 0x0002400001aa7983 */ /* 0x002ea80000300a00 */
[----:B------:R-:W2:Y:S04]  /*9450*/  LDL.LU.64 R168, [R1+0x238] ;  /* 0x0002380001a87983 */ /* 0x000ea80000300a00 */
[----:B------:R-:W2:Y:S01]  /*9460*/  LDL.LU.64 R162, [R1+0x230] ;  /* 0x0002300001a27983 */ /* 0x000ea20000300a00 */
[----:B------:R-:W-:-:S03]  /*9470*/  IMAD.WIDE R160, R2, 0x4, R160 ;  /* 0x0000000402a07825 */ /* 0x000fc600078e02a0 */
[----:B------:R3:W-:Y:S01]  /*9480*/  LDGSTS.E [R250+0x2c004], desc[UR16][R158.64], !P2 ;  /* 0x2c0040009efa7fae */ /* 0x0007e2000d121850 */
[----:B------:R-:W-:-:S03]  /*9490*/  IMAD.WIDE R174, R2, 0x4, R174 ;  /* 0x0000000402ae7825 */ /* 0x000fc600078e02ae */
[----:B------:R-:W-:Y:S04]  /*94a0*/  STL.64 [R1+0x8b8], R176 ;  /* 0x0008b8b001007387 */ /* 0x000fe80000100a00 */
[----:B------:R1:W-:Y:S01]  /*94b0*/  STL.64 [R1+0x8f0], R166 ;  /* 0x0008f0a601007387 */ /* 0x0003e20000100a00 */
[----:B---3--:R-:W-:-:S03]  /*94c0*/  IMAD.WIDE R158, R2, 0x4, R206 ;  /* 0x00000004029e7825 */ /* 0x008fc600078e02ce */
[----:B------:R3:W-:Y:S04]  /*94d0*/  STL.64 [R1+0x920], R160 ;  /* 0x000920a001007387 */ /* 0x0007e80000100a00 */
[----:B------:R-:W2:Y:S01]  /*94e0*/  LDL.LU.64 R206, [R1+0x228] ;  /* 0x0002280001ce7983 */ /* 0x000ea20000300a00 */
[----:B------:R-:W-:-:S03]  /*94f0*/  IMAD.WIDE R172, R2, 0x4, R172 ;  /* 0x0000000402ac7825 */ /* 0x000fc600078e02ac */
[----:B------:R-:W-:Y:S01]  /*9500*/  LDGSTS.E [R250+0x20008], desc[UR16][R176.64], !P1 ;  /* 0x20008000b0fa7fae */ /* 0x000fe2000c921850 */
[----:B------:R-:W-:-:S03]  /*9510*/  VIADD R4, R181, 0xffffffb8 ;  /* 0xffffffb8b5047836 */ /* 0x000fc60000000000 */
[----:B------:R4:W-:Y:S04]  /*9520*/  STL.64 [R1+0x948], R158 ;  /* 0x0009489e01007387 */ /* 0x0009e80000100a00 */
[----:B------:R-:W-:Y:S04]  /*9530*/  LDGSTS.E [R250+0x24008], desc[UR16][R166.64], !P1 ;  /* 0x24008000a6fa7fae */ /* 0x000fe8000c921850 */
[----:B------:R3:W-:Y:S04]  /*9540*/  LDGSTS.E [R250+0x28008], desc[UR16][R160.64], !P1 ;  /* 0x28008000a0fa7fae */ /* 0x0007e8000c921850 */
[----:B------:R4:W-:Y:S04]  /*9550*/  LDGSTS.E [R250+0x2c008], desc[UR16][R158.64], !P1 ;  /* 0x2c0080009efa7fae */ /* 0x0009e8000c921850 */
[----:B-1----:R-:W2:Y:S04]  /*9560*/  LDL.LU.64 R166, [R1+0x220] ;  /* 0x0002200001a67983 */ /* 0x002ea80000300a00 */
[----:B------:R-:W2:Y:S01]  /*9570*/  LDL.LU.64 R176, [R1+0x218] ;  /* 0x0002180001b07983 */ /* 0x000ea20000300a00 */
[----:B---3--:R-:W-:-:S03]  /*9580*/  IMAD.WIDE R160, R2, 0x4, R178 ;  /* 0x0000000402a07825 */ /* 0x008fc600078e02b2 */
[----:B------:R1:W-:Y:S01]  /*9590*/  STL.64 [R1+0x968], R174 ;  /* 0x000968ae01007387 */ /* 0x0003e20000100a00 */
[----:B----4-:R-:W-:-:S03]  /*95a0*/  IMAD.WIDE R158, R2, 0x4, R164 ;  /* 0x00000004029e7825 */ /* 0x010fc600078e02a4 */
[----:B------:R-:W3:Y:S01]  /*95b0*/  LDL.LU.64 R164, [R1+0x210] ;  /* 0x0002100001a47983 */ /* 0x000ee20000300a00 */
[----:B------:R-:W-:-:S03]  /*95c0*/  ISETP.GE.U32.AND P2, PT, R4, 0x7fffff79, PT ;  /* 0x7fffff790400780c */ /* 0x000fc60003f46070 */
[----:B------:R4:W-:Y:S01]  /*95d0*/  STL.64 [R1+0x980], R172 ;  /* 0x000980ac01007387 */ /* 0x0009e20000100a00 */
[----:B------:R-:W-:-:S03]  /*95e0*/  VIADD R4, R180, 0xffffff9f ;  /* 0xffffff9fb4047836 */ /* 0x000fc60000000000 */
[----:B------:R-:W3:Y:S04]  /*95f0*/  LDL.LU.64 R178, [R1+0x208] ;  /* 0x0002080001b27983 */ /* 0x000ee80000300a00 */
[----:B------:R1:W-:Y:S04]  /*9600*/  LDGSTS.E [R250+0x2000c], desc[UR16][R174.64], !P6 ;  /* 0x2000c000aefa7fae */ /* 0x0003e8000f121850 */
[----:B------:R4:W-:Y:S04]  /*9610*/  STL.64 [R1+0x990], R160 ;  /* 0x000990a001007387 */ /* 0x0009e80000100a00 */
[----:B------:R4:W-:Y:S04]  /*9620*/  STL.64 [R1+0x998], R158 ;  /* 0x0009989e01007387 */ /* 0x0009e80000100a00 */
[----:B------:R4:W-:Y:S04]  /*9630*/  LDGSTS.E [R250+0x2400c], desc[UR16][R172.64], !P6 ;  /* 0x2400c000acfa7fae */ /* 0x0009e8000f121850 */
[----:B------:R-:W-:Y:S01]  /*9640*/  LDGSTS.E [R250+0x2800c], desc[UR16][R160.64], !P6 ;  /* 0x2800c000a0fa7fae */ /* 0x000fe2000f121850 */
[----:B--2---:R-:W-:Y:S01]  /*9650*/  IMAD.WIDE R180, R2, 0x4, R170 ;  /* 0x0000000402b47825 */ /* 0x004fe200078e02aa */
[----:B------:R-:W-:-:S02]  /*9660*/  ISETP.GE.U32.AND P1, PT, R4, 0x7fffff60, PT ;  /* 0x7fffff600400780c */ /* 0x000fc40003f26070 */
[----:B------:R2:W-:Y:S01]  /*9670*/  LDGSTS.E [R250+0x2c00c], desc[UR16][R158.64], !P6 ;  /* 0x2c00c0009efa7fae */ /* 0x0005e2000f121850 */
[----:B-1----:R-:W-:-:S03]  /*9680*/  IMAD.WIDE R174, R2, 0x4, R168 ;  /* 0x0000000402ae7825 */ /* 0x002fc600078e02a8 */
[----:B------:R-:W3:Y:S01]  /*9690*/  LDL.LU.64 R168, [R1+0x200] ;  /* 0x0002000001a87983 */ /* 0x000ee20000300a00 */
[----:B----4-:R-:W-:-:S03]  /*96a0*/  IMAD.WIDE R172, R2, 0x4, R162 ;  /* 0x0000000402ac7825 */ /* 0x010fc600078e02a2 */
[----:B------:R-:W-:Y:S04]  /*96b0*/  STL.64 [R1+0x9c8], R180 ;  /* 0x0009c8b401007387 */ /* 0x000fe80000100a00 */
[----:B------:R-:W4:Y:S04]  /*96c0*/  LDL.LU.64 R162, [R1+0x1f8] ;  /* 0x0001f80001a27983 */ /* 0x000f280000300a00 */
[----:B------:R1:W-:Y:S04]  /*96d0*/  STL.64 [R1+0xa08], R174 ;  /* 0x000a08ae01007387 */ /* 0x0003e80000100a00 */
[----:B------:R-:W4:Y:S04]  /*96e0*/  LDL.LU.64 R160, [R1+0x1f0] ;  /* 0x0001f00001a07983 */ /* 0x000f280000300a00 */
[----:B------:R1:W-:Y:S04]  /*96f0*/  STL.64 [R1+0xa28], R172 ;  /* 0x000a28ac01007387 */ /* 0x0003e80000100a00 */
[----:B------:R-:W4:Y:S01]  /*9700*/  LDL.LU.64 R170, [R1+0x1e8] ;  /* 0x0001e80001aa7983 */ /* 0x000f220000300a00 */
[----:B------:R-:W-:Y:S01]  /*9710*/  IADD3 R4, R157, -0x62, RZ ;  /* 0xffffff9e9d047810 */ /* 0x000fe20007ffe0ff */
[----:B--2---:R-:W-:Y:S01]  /*9720*/  IMAD.WIDE R158, R2, 0x4, R206 ;  /* 0x00000004029e7825 */ /* 0x004fe200078e02ce */
[----:B------:R-:W2:Y:S01]  /*9730*/  LDC R157, c[0x0][0x230] ;  /* 0x00008c00ff9d7b82 */ /* 0x000ea20000000800 */
[----:B------:R-:W-:Y:S01]  /*9740*/  LDGSTS.E [R250+0x30000], desc[UR16][R180.64], !P1 ;  /* 0x30000000b4fa7fae */ /* 0x000fe2000c921850 */
[----:B------:R-:W-:-:S03]  /*9750*/  ISETP.GE.U32.AND P6, PT, R4, 0x7fffff5f, PT ;  /* 0x7fffff5f0400780c */ /* 0x000fc60003fc6070 */
[----:B------:R1:W-:Y:S04]  /*9760*/  LDGSTS.E [R250+0x34000], desc[UR16][R174.64], !P1 ;  /* 0x34000000aefa7fae */ /* 0x0003e8000c921850 */
[----:B------:R1:W-:Y:S04]  /*9770*/  LDGSTS.E [R250+0x38000], desc[UR16][R172.64], !P1 ;  /* 0x38000000acfa7fae */ /* 0x0003e8000c921850 */
[----:B------:R3:W-:Y:S01]  /*9780*/  STL.64 [R1+0xa48], R158 ;  /* 0x000a489e01007387 */ /* 0x0007e20000100a00 */
[----:B------:R-:W-:Y:S02]  /*9790*/  VIADD R4, R156, 0xffffff9d ;  /* 0xffffff9d9c047836 */ /* 0x000fe40000000000 */
[----:B------:R-:W2:Y:S01]  /*97a0*/  LDC R156, c[0x0][0x230] ;  /* 0x00008c00ff9c7b82 */ /* 0x000ea20000000800 */
[----:B------:R3:W-:Y:S01]  /*97b0*/  LDGSTS.E [R250+0x3c000], desc[UR16][R158.64], !P1 ;  /* 0x3c0000009efa7fae */ /* 0x0007e2000c921850 */
[----:B-1----:R-:W-:-:S03]  /*97c0*/  IMAD.WIDE R174, R2, 0x4, R166 ;  /* 0x0000000402ae7825 */ /* 0x002fc600078e02a6 */
[----:B------:R-:W2:Y:S01]  /*97d0*/  LDL.LU.64 R166, [R1+0x1e0] ;  /* 0x0001e00001a67983 */ /* 0x000ea20000300a00 */
[----:B------:R-:W-:-:S03]  /*97e0*/  IMAD.WIDE R172, R2, 0x4, R176 ;  /* 0x0000000402ac7825 */ /* 0x000fc600078e02b0 */
[----:B------:R-:W2:Y:S04]  /*97f0*/  LDL.LU.64 R180, [R1+0x1d8] ;  /* 0x0001d80001b47983 */ /* 0x000ea80000300a00 */
[----:B------:R1:W-:Y:S01]  /*9800*/  STL.64 [R1+0xab0], R174 ;  /* 0x000ab0ae01007387 */ /* 0x0003e20000100a00 */
[----:B---3--:R-:W-:-:S03]  /*9810*/  IMAD.WIDE R164, R2, 0x4, R164 ;  /* 0x0000000402a47825 */ /* 0x008fc600078e02a4 */
[----:B------:R-:W3:Y:S04]  /*9820*/  LDL.LU.64 R176, [R1+0x1d0] ;  /* 0x0001d00001b07983 */ /* 0x000ee80000300a00 */
[----:B------:R1:W-:Y:S01]  /*9830*/  STL.64 [R1+0xb38], R172 ;  /* 0x000b38ac01007387 */ /* 0x0003e20000100a00 */
[----:B------:R-:W-:-:S03]  /*9840*/  IMAD.WIDE R158, R2, 0x4, R178 ;  /* 0x00000004029e7825 */ /* 0x000fc600078e02b2 */
[----:B------:R-:W3:Y:S01]  /*9850*/  LDL.LU.64 R206, [R1+0x1c8] ;  /* 0x0001c80001ce7983 */ /* 0x000ee20000300a00 */
[----:B------:R-:W-:-:S03]  /*9860*/  ISETP.GE.U32.AND P1, PT, R4, 0x7fffff5e, PT ;  /* 0x7fffff5e0400780c */ /* 0x000fc60003f26070 */
[----:B------:R1:W-:Y:S04]  /*9870*/  STL.64 [R1+0xb98], R164 ;  /* 0x000b98a401007387 */ /* 0x0003e80000100a00 */
[----:B------:R-:W-:Y:S04]  /*9880*/  LDGSTS.E [R250+0x30004], desc[UR16][R174.64], !P6 ;  /* 0x30004000aefa7fae */ /* 0x000fe8000f121850 */
[----:B------:R4:W-:Y:S04]  /*9890*/  STL.64 [R1+0xc58], R158 ;  /* 0x000c589e01007387 */ /* 0x0009e80000100a00 */
[----:B------:R-:W-:Y:S04]  /*98a0*/  LDGSTS.E [R250+0x34004], desc[UR16][R172.64], !P6 ;  /* 0x34004000acfa7fae */ /* 0x000fe8000f121850 */
[----:B-1----:R-:W3:Y:S04]  /*98b0*/  LDL.LU.64 R174, [R1+0x560] ;  /* 0x0005600001ae7983 */ /* 0x002ee80000300a00 */
[----:B------:R-:W-:Y:S04]  /*98c0*/  LDGSTS.E [R250+0x38004], desc[UR16][R164.64], !P6 ;  /* 0x38004000a4fa7fae */ /* 0x000fe8000f121850 */
[----:B------:R-:W3:Y:S04]  /*98d0*/  LDL.LU.64 R172, [R1+0x558] ;  /* 0x0005580001ac7983 */ /* 0x000ee80000300a00 */
[----:B------:R-:W3:Y:S04]  /*98e0*/  LDL.LU.64 R178, [R1+0x550] ;  /* 0x0005500001b27983 */ /* 0x000ee80000300a00 */
[----:B------:R1:W-:Y:S04]  /*98f0*/  LDGSTS.E [R250+0x3c004], desc[UR16][R158.64], !P6 ;  /* 0x3c0040009efa7fae */ /* 0x0003e8000f121850 */
[----:B------:R-:W3:Y:S01]  /*9900*/  LDL.LU.64 R164, [R1+0x548] ;  /* 0x0005480001a47983 */ /* 0x000ee20000300a00 */
[----:B------:R-:W-:-:S04]  /*9910*/  IMAD.WIDE R168, R2, 0x4, R168 ;  /* 0x0000000402a87825 */ /* 0x000fc800078e02a8 */
[C---:B----4-:R-:W-:Y:S01]  /*9920*/  IMAD.WIDE R162, R2.reuse, 0x4, R162 ;  /* 0x0000000402a27825 */ /* 0x050fe200078e02a2 */
[----:B------:R4:W-:Y:S03]  /*9930*/  STL.64 [R1+0xc90], R168 ;  /* 0x000c90a801007387 */ /* 0x0009e60000100a00 */
[C---:B------:R-:W-:Y:S01]  /*9940*/  IMAD.WIDE R160, R2.reuse, 0x4, R160 ;  /* 0x0000000402a07825 */ /* 0x040fe200078e02a0 */
[----:B------:R4:W-:Y:S03]  /*9950*/  STL.64 [R1+0xcc8], R162 ;  /* 0x000cc8a201007387 */ /* 0x0009e60000100a00 */
[----:B-1----:R-:W-:Y:S01]  /*9960*/  IMAD.WIDE R158, R2, 0x4, R170 ;  /* 0x00000004029e7825 */ /* 0x002fe200078e02aa */
[----:B------:R1:W-:Y:S04]  /*9970*/  STL.64 [R1+0xd00], R160 ;  /* 0x000d00a001007387 */ /* 0x0003e80000100a00 */
[----:B------:R1:W-:Y:S04]  /*9980*/  STL.64 [R1+0xd28], R158 ;  /* 0x000d289e01007387 */ /* 0x0003e80000100a00 */
[----:B------:R-:W3:Y:S04]  /*9990*/  LDL.LU.64 R170, [R1+0x540] ;  /* 0x0005400001aa7983 */ /* 0x000ee80000300a00 */
[----:B------:R-:W-:Y:S04]  /*99a0*/  LDGSTS.E [R250+0x30008], desc[UR16][R168.64], !P1 ;  /* 0x30008000a8fa7fae */ /* 0x000fe8000c921850 */
[----:B------:R-:W-:Y:S01]  /*99b0*/  LDGSTS.E [R250+0x34008], desc[UR16][R162.64], !P1 ;  /* 0x34008000a2fa7fae */ /* 0x000fe2000c921850 */
[----:B------:R-:W-:-:S02]  /*99c0*/  VIADD R4, R5, 0xffffff9c ;  /* 0xffffff9c05047836 */ /* 0x000fc40000000000 */
[----:B------:R-:W1:Y:S01]  /*99d0*/  LDC R5, c[0x0][0x230] ;  /* 0x00008c00ff057b82 */ /* 0x000e620000000800 */
[----:B------:R1:W-:Y:S04]  /*99e0*/  LDGSTS.E [R250+0x38008], desc[UR16][R160.64], !P1 ;  /* 0x38008000a0fa7fae */ /* 0x0003e8000c921850 */
[----:B----4-:R-:W4:Y:S04]  /*99f0*/  LDL.LU.64 R168, [R1+0x538] ;  /* 0x0005380001a87983 */ /* 0x010f280000300a00 */
[----:B------:R-:W4:Y:S01]  /*9a00*/  LDL.LU.64 R162, [R1+0x530] ;  /* 0x0005300001a27983 */ /* 0x000f220000300a00 */
[----:B------:R-:W-:Y:S01]  /*9a10*/  ISETP.GE.U32.AND P6, PT, R4, 0x7fffff5d, PT ;  /* 0x7fffff5d0400780c */ /* 0x000fe20003fc6070 */
[----:B--2---:R-:W-:-:S02]  /*9a20*/  IMAD.WIDE R166, R2, 0x4, R166 ;  /* 0x0000000402a67825 */ /* 0x004fc400078e02a6 */
[----:B------:R2:W-:Y:S02]  /*9a30*/  LDGSTS.E [R250+0x3c008], desc[UR16][R158.64], !P1 ;  /* 0x3c0080009efa7fae */ /* 0x0005e4000c921850 */
[----:B------:R-:W-:-:S04]  /*9a40*/  IMAD.WIDE R180, R2, 0x4, R180 ;  /* 0x0000000402b47825 */ /* 0x000fc800078e02b4 */
[C---:B---3--:R-:W-:Y:S01]  /*9a50*/  IMAD.WIDE R176, R2.reuse, 0x4, R176 ;  /* 0x0000000402b07825 */ /* 0x048fe200078e02b0 */
[----:B------:R3:W-:Y:S04]  /*9a60*/  STL.64 [R1+0xd50], R166 ;  /* 0x000d50a601007387 */ /* 0x0007e80000100a00 */
[----:B------:R3:W-:Y:S01]  /*9a70*/  STL.64 [R1+0xd68], R180 ;  /* 0x000d68b401007387 */ /* 0x0007e20000100a00 */
[C---:B-1----:R-:W-:Y:S01]  /*9a80*/  IMAD.WIDE R160, R2.reuse, 0x4, R206 ;  /* 0x0000000402a07825 */ /* 0x042fe200078e02ce */
[----:B--2---:R-:W1:Y:S02]  /*9a90*/  LDC R158, c[0x0][0x230] ;  /* 0x00008c00ff9e7b82 */ /* 0x004e640000000800 */
[----:B------:R-:W-:Y:S04]  /*9aa0*/  LDGSTS.E [R250+0x3000c], desc[UR16][R166.64], !P6 ;  /* 0x3000c000a6fa7fae */ /* 0x000fe8000f121850 */
[----:B------:R2:W-:Y:S04]  /*9ab0*/  STL.64 [R1+0xd80], R176 ;  /* 0x000d80b001007387 */ /* 0x0005e80000100a00 */
[----:B------:R2:W-:Y:S04]  /*9ac0*/  LDGSTS.E [R250+0x3400c], desc[UR16][R180.64], !P6 ;  /* 0x3400c000b4fa7fae */ /* 0x0005e8000f121850 */
[----:B---3--:R-:W3:Y:S01]  /*9ad0*/  LDL.LU.64 R166, [R1+0x528] ;  /* 0x0005280001a67983 */ /* 0x008ee20000300a00 */
[----:B------:R-:W-:-:S03]  /*9ae0*/  IMAD.WIDE R206, R2, 0x4, R174 ;  /* 0x0000000402ce7825 */ /* 0x000fc600078e02ae */
[----:B------:R1:W-:Y:S04]  /*9af0*/  STL.64 [R1+0xd88], R160 ;  /* 0x000d88a001007387 */ /* 0x0003e80000100a00 */
[----:B------:R-:W-:Y:S01]  /*9b00*/  LDGSTS.E [R250+0x3800c], desc[UR16][R176.64], !P6 ;  /* 0x3800c000b0fa7fae */ /* 0x000fe2000f121850 */
[----:B--2---:R-:W-:-:S03]  /*9b10*/  IMAD.WIDE R180, R2, 0x4, R172 ;  /* 0x0000000402b47825 */ /* 0x004fc600078e02ac */
[----:B------:R1:W-:Y:S01]  /*9b20*/  LDGSTS.E [R250+0x3c00c], desc[UR16][R160.64], !P6 ;  /* 0x3c00c000a0fa7fae */ /* 0x0003e2000f121850 */
[----:B------:R-:W-:-:S03]  /*9b30*/  IMAD.WIDE R172, R2, 0x4, R178 ;  /* 0x0000000402ac7825 */ /* 0x000fc600078e02b2 */
[----:B------:R2:W-:Y:S04]  /*9b40*/  LDGSTS.E [R249+0x20000], desc[UR16][R206.64], !P5 ;  /* 0x20000000cef97fae */ /* 0x0005e8000e921850 */
[----:B------:R-:W3:Y:S04]  /*9b50*/  LDL.LU.64 R176, [R1+0x520] ;  /* 0x0005200001b07983 */ /* 0x000ee80000300a00 */
[----:B------:R2:W-:Y:S01]  /*9b60*/  STL.64 [R1+0x568], R206 ;  /* 0x000568ce01007387 */ /* 0x0005e20000100a00 */
[----:B-1----:R-:W-:-:S03]  /*9b70*/  IMAD.WIDE R160, R2, 0x4, R164 ;  /* 0x0000000402a07825 */ /* 0x002fc600078e02a4 */
[----:B------:R-:W3:Y:S04]  /*9b80*/  LDL.LU.64 R174, [R1+0x518] ;  /* 0x0005180001ae7983 */ /* 0x000ee80000300a00 */
[----:B------:R-:W-:Y:S04]  /*9b90*/  STL.64 [R1+0x578], R180 ;  /* 0x000578b401007387 */ /* 0x000fe80000100a00 */
[----:B------:R-:W3:Y:S04]  /*9ba0*/  LDL.LU.64 R164, [R1+0x510] ;  /* 0x0005100001a47983 */ /* 0x000ee80000300a00 */
[----:B------:R4:W-:Y:S04]  /*9bb0*/  STL.64 [R1+0x550], R172 ;  /* 0x000550ac01007387 */ /* 0x0009e80000100a00 */
[----:B------:R-:W3:Y:S04]  /*9bc0*/  LDL.LU.64 R178, [R1+0x508] ;  /* 0x0005080001b27983 */ /* 0x000ee80000300a00 */
[----:B------:R-:W-:Y:S04]  /*9bd0*/  LDGSTS.E [R249+0x24000], desc[UR16][R180.64], !P5 ;  /* 0x24000000b4f97fae */ /* 0x000fe8000e921850 */
[----:B------:R4:W-:Y:S04]  /*9be0*/  LDGSTS.E [R249+0x28000], desc[UR16][R172.64], !P5 ;  /* 0x28000000acf97fae */ /* 0x0009e8000e921850 */
[----:B------:R1:W-:Y:S04]  /*9bf0*/  STL.64 [R1+0x548], R160 ;  /* 0x000548a001007387 */ /* 0x0003e80000100a00 */
[----:B------:R3:W-:Y:S01]  /*9c00*/  LDGSTS.E [R249+0x2c000], desc[UR16][R160.64], !P5 ;  /* 0x2c000000a0f97fae */ /* 0x0007e2000e921850 */
[----:B--2---:R-:W-:Y:S01]  /*9c10*/  IMAD.WIDE R206, R2, 0x4, R170 ;  /* 0x0000000402ce7825 */ /* 0x004fe200078e02aa */
[----:B------:R-:W-:-:S02]  /*9c20*/  IADD3 R4, R157, -0x49, RZ ;  /* 0xffffffb79d047810 */ /* 0x000fc40007ffe0ff */
[----:B------:R-:W-:Y:S01]  /*9c30*/  ISETP.GE.U32.AND P0, PT, R252, 0x7fffff7a, PT ;  /* 0x7fffff7afc00780c */ /* 0x000fe20003f06070 */
[----:B------:R-:W2:Y:S01]  /*9c40*/  LDC R157, c[0x0][0x230] ;  /* 0x00008c00ff9d7b82 */ /* 0x000ea20000000800 */
[C---:B----4-:R-:W-:Y:S01]  /*9c50*/  IMAD.WIDE R172, R2.reuse, 0x4, R168 ;  /* 0x0000000402ac7825 */ /* 0x050fe200078e02a8 */
[----:B------:R-:W-:Y:S03]  /*9c60*/  LDGSTS.E [R249+0x20004], desc[UR16][R206.64], !P4 ;  /* 0x20004000cef97fae */ /* 0x000fe6000e121850 */
[----:B------:R-:W-:Y:S01]  /*9c70*/  IMAD.WIDE R170, R2, 0x4, R162 ;  /* 0x0000000402aa7825 */ /* 0x000fe200078e02a2 */
[----:B------:R-:W4:Y:S04]  /*9c80*/  LDL.LU.64 R168, [R1+0x500] ;  /* 0x0005000001a87983 */ /* 0x000f280000300a00 */
[----:B------:R3:W-:Y:S04]  /*9c90*/  STL.64 [R1+0x540], R206 ;  /* 0x000540ce01007387 */ /* 0x0007e80000100a00 */
[----:B------:R-:W2:Y:S04]  /*9ca0*/  LDL.LU.64 R162, [R1+0x4f8] ;  /* 0x0004f80001a27983 */ /* 0x000ea80000300a00 */
[----:B------:R3:W-:Y:S04]  /*9cb0*/  STL.64 [R1+0x538], R172 ;  /* 0x000538ac01007387 */ /* 0x0007e80000100a00 */
[----:B-1----:R-:W2:Y:S04]  /*9cc0*/  LDL.LU.64 R160, [R1+0x4f0] ;  /* 0x0004f00001a07983 */ /* 0x002ea80000300a00 */
[----:B------:R-:W-:Y:S04]  /*9cd0*/  STL.64 [R1+0x530], R170 ;  /* 0x000530aa01007387 */ /* 0x000fe80000100a00 */
[----:B------:R-:W2:Y:S01]  /*9ce0*/  LDL.LU.64 R180, [R1+0x4e8] ;  /* 0x0004e80001b47983 */ /* 0x000ea20000300a00 */
[----:B------:R-:W-:Y:S01]  /*9cf0*/  ISETP.GE.U32.AND P1, PT, R4, 0x7fffff78, PT ;  /* 0x7fffff780400780c */ /* 0x000fe20003f26070 */
[----:B------:R-:W-:-:S02]  /*9d00*/  VIADD R4, R156, 0xffffffb6 ;  /* 0xffffffb69c047836 */ /* 0x000fc40000000000 */
[----:B------:R-:W-:Y:S01]  /*9d10*/  LDGSTS.E [R249+0x24004], desc[UR16][R172.64], !P4 ;  /* 0x24004000acf97fae */ /* 0x000fe2000e121850 */
[----:B------:R-:W1:Y:S01]  /*9d20*/  LDC R156, c[0x0][0x230] ;  /* 0x00008c00ff9c7b82 */ /* 0x000e620000000800 */
[----:B---3--:R-:W-:Y:S01]  /*9d30*/  IMAD.WIDE R166, R2, 0x4, R166 ;  /* 0x0000000402a67825 */ /* 0x008fe200078e02a6 */
[----:B------:R-:W-:Y:S01]  /*9d40*/  ISETP.GE.U32.AND P6, PT, R4, 0x7fffff77, PT ;  /* 0x7fffff770400780c */ /* 0x000fe20003fc6070 */
[----:B------:R-:W-:Y:S02]  /*9d50*/  LDGSTS.E [R249+0x28004], desc[UR16][R170.64], !P4 ;  /* 0x28004000aaf97fae */ /* 0x000fe4000e121850 */
[----:B------:R-:W-:Y:S02]  /*9d60*/  VIADD R4, R5, 0xffffffb5 ;  /* 0xffffffb505047836 */ /* 0x000fe40000000000 */
[----:B------:R3:W-:Y:S01]  /*9d70*/  STL.64 [R1+0x528], R166 ;  /* 0x000528a601007387 */ /* 0x0007e20000100a00 */
[----:B------:R-:W1:Y:S02]  /*9d80*/  LDC R5, c[0x0][0x230] ;  /* 0x00008c00ff057b82 */ /* 0x000e640000000800 */
[----:B------:R-:W-:Y:S01]  /*9d90*/  ISETP.GE.U32.AND P5, PT, R4, 0x7fffff76, PT ;  /* 0x7fffff760400780c */ /* 0x000fe20003fa6070 */
[----:B------:R-:W2:Y:S01]  /*9da0*/  LDL.LU.64 R206, [R1+0x1c0] ;  /* 0x0001c00001ce7983 */ /* 0x000ea20000300a00 */
[----:B------:R-:W-:-:S03]  /*9db0*/  IADD3 R4, R158, -0x4c, RZ ;  /* 0xffffffb49e047810 */ /* 0x000fc60007ffe0ff */
[----:B------:R-:W-:Y:S04]  /*9dc0*/  LDGSTS.E [R249+0x2c004], desc[UR16][R166.64], !P4 ;  /* 0x2c004000a6f97fae */ /* 0x000fe8000e121850 */
[----:B------:R-:W2:Y:S01]  /*9dd0*/  LDL.LU.64 R172, [R1+0x1b8] ;  /* 0x0001b80001ac7983 */ /* 0x000ea20000300a00 */
[----:B------:R-:W-:-:S03]  /*9de0*/  IMAD.WIDE R176, R2, 0x4, R176 ;  /* 0x0000000402b07825 */ /* 0x000fc600078e02b0 */
[----:B---3--:R-:W3:Y:S01]  /*9df0*/  LDL.LU.64 R166, [R1+0x1b0] ;  /* 0x0001b00001a67983 */ /* 0x008ee20000300a00 */
[----:B------:R-:W-:-:S03]  /*9e00*/  IMAD.WIDE R174, R2, 0x4, R174 ;  /* 0x0000000402ae7825 */ /* 0x000fc600078e02ae */
[----:B------:R-:W-:Y:S04]  /*9e10*/  STL.64 [R1+0x520], R176 ;  /* 0x000520b001007387 */ /* 0x000fe80000100a00 */
[----:B------:R-:W3:Y:S01]  /*9e20*/  LDL.LU.64 R170, [R1+0x1a8] ;  /* 0x0001a80001aa7983 */ /* 0x000ee20000300a00 */
[----:B------:R-:W-:-:S03]  /*9e30*/  IMAD.WIDE R164, R2, 0x4, R164 ;  /* 0x0000000402a47825 */ /* 0x000fc600078e02a4 */
[----:B------:R1:W-:Y:S04]  /*9e40*/  STL.64 [R1+0x8b0], R174 ;  /* 0x0008b0ae01007387 */ /* 0x0003e80000100a00 */
[----:B------:R-:W-:Y:S01]  /*9e50*/  LDGSTS.E [R249+0x20008], desc[UR16][R176.64], !P0 ;  /* 0x20008000b0f97fae */ /* 0x000fe2000c121850 */
[----:B------:R-:W-:-:S03]  /*9e60*/  IMAD.WIDE R158, R2, 0x4, R178 ;  /* 0x00000004029e7825 */ /* 0x000fc600078e02b2 */
[----:B------:R1:W-:Y:S04]  /*9e70*/  STL.64 [R1+0x8e8], R164 ;  /* 0x0008e8a401007387 */ /* 0x0003e80000100a00 */
[----:B------:R-:W-:Y:S04]  /*9e80*/  LDGSTS.E [R249+0x24008], desc[UR16][R174.64], !P0 ;  /* 0x24008000aef97fae */ /* 0x000fe8000c121850 */
[----:B------:R2:W-:Y:S04]  /*9e90*/  STL.64 [R1+0x918], R158 ;  /* 0x0009189e01007387 */ /* 0x0005e80000100a00 */
[----:B------:R-:W-:Y:S04]  /*9ea0*/  LDGSTS.E [R249+0x28008], desc[UR16][R164.64], !P0 ;  /* 0x28008000a4f97fae */ /* 0x000fe8000c121850 */
[----:B-1----:R-:W3:Y:S04]  /*9eb0*/  LDL.LU.64 R174, [R1+0x1a0] ;  /* 0x0001a00001ae7983 */ /* 0x002ee80000300a00 */
[----:B------:R-:W3:Y:S04]  /*9ec0*/  LDL.LU.64 R178, [R1+0x198] ;  /* 0x0001980001b27983 */ /* 0x000ee80000300a00 */
[----:B------:R-:W3:Y:S04]  /*9ed0*/  LDL.LU.64 R164, [R1+0x190] ;  /* 0x0001900001a47983 */ /* 0x000ee80000300a00 */
[----:B------:R-:W3:Y:S04]  /*9ee0*/  LDL.LU.64 R176, [R1+0x188] ;  /* 0x0001880001b07983 */ /* 0x000ee80000300a00 */
[----:B------:R1:W-:Y:S01]  /*9ef0*/  LDGSTS.E [R249+0x2c008], desc[UR16][R158.64], !P0 ;  /* 0x2c0080009ef97fae */ /* 0x0003e2000c121850 */
[----:B----4-:R-:W-:-:S04]  /*9f00*/  IMAD.WIDE R168, R2, 0x4, R168 ;  /* 0x0000000402a87825 */ /* 0x010fc800078e02a8 */
[C---:B--2---:R-:W-:Y:S01]  /*9f10*/  IMAD.WIDE R162, R2.reuse, 0x4, R162 ;  /* 0x0000000402a27825 */ /* 0x044fe200078e02a2 */
[----:B------:R2:W-:Y:S03]  /*9f20*/  STL.64 [R1+0x940], R168 ;  /* 0x000940a801007387 */ /* 0x0005e60000100a00 */
[C---:B------:R-:W-:Y:S01]  /*9f30*/  IMAD.WIDE R160, R2.reuse, 0x4, R160 ;  /* 0x0000000402a07825 */ /* 0x040fe200078e02a0 */
[----:B------:R4:W-:Y:S03]  /*9f40*/  STL.64 [R1+0x960], R162 ;  /* 0x000960a201007387 */ /* 0x0009e60000100a00 */
[----:B-1----:R-:W-:Y:S01]  /*9f50*/  IMAD.WIDE R158, R2, 0x4, R180 ;  /* 0x00000004029e7825 */ /* 0x002fe200078e02b4 */
[----:B------:R1:W-:Y:S04]  /*9f60*/  STL.64 [R1+0x978], R160 ;  /* 0x000978a001007387 */ /* 0x0003e80000100a00 */
[----:B------:R-:W-:Y:S04]  /*9f70*/  LDGSTS.E [R249+0x2000c], desc[UR16][R168.64], !P2 ;  /* 0x2000c000a8f97fae */ /* 0x000fe8000d121850 */
[----:B------:R1:W-:Y:S04]  /*9f80*/  STL.64 [R1+0x988], R158 ;  /* 0x0009889e01007387 */ /* 0x0003e80000100a00 */
[----:B------:R-:W-:Y:S04]  /*9f90*/  LDGSTS.E [R249+0x2400c], desc[UR16][R162.64], !P2 ;  /* 0x2400c000a2f97fae */ /* 0x000fe8000d121850 */
[----:B--2---:R-:W2:Y:S01]  /*9fa0*/  LDL.LU.64 R168, [R1+0x180] ;  /* 0x0001800001a87983 */ /* 0x004ea20000300a00 */
[----:B------:R-:W-:Y:S01]  /*9fb0*/  ISETP.GE.U32.AND P4, PT, R4, 0x7fffff75, PT ;  /* 0x7fffff750400780c */ /* 0x000fe20003f86070 */
[----:B------:R-:W-:-:S02]  /*9fc0*/  IMAD.WIDE R206, R2, 0x4, R206 ;  /* 0x0000000402ce7825 */ /* 0x000fc400078e02ce */
[----:B------:R1:W-:Y:S04]  /*9fd0*/  LDGSTS.E [R249+0x2800c], desc[UR16][R160.64], !P2 ;  /* 0x2800c000a0f97fae */ /* 0x0003e8000d121850 */
[----:B----4-:R-:W4:Y:S01]  /*9fe0*/  LDL.LU.64 R162, [R1+0x178] ;  /* 0x0001780001a27983 */ /* 0x010f220000300a00 */
[----:B------:R-:W-:Y:S02]  /*9ff0*/  VIADD R4, R157, 0xffffff9b ;  /* 0xffffff9b9d047836 */ /* 0x000fe40000000000 */
[----:B------:R-:W-:Y:S01]  /*a000*/  IMAD.WIDE R180, R2, 0x4, R172 ;  /* 0x0000000402b47825 */ /* 0x000fe200078e02ac */
[----:B------:R1:W-:Y:S01]  /*a010*/  LDGSTS.E [R249+0x2c00c], desc[UR16][R158.64], !P2 ;  /* 0x2c00c0009ef97fae */ /* 0x0003e2000d121850 */
[----:B------:R-:W4:Y:S01]  /*a020*/  LDC R157, c[0x0][0x230] ;  /* 0x00008c00ff9d7b82 */ /* 0x000f220000000800 */
[----:B------:R-:W-:Y:S01]  /*a030*/  ISETP.GE.U32.AND P0, PT, R4, 0x7fffff5c, PT ;  /* 0x7fffff5c0400780c */ /* 0x000fe20003f06070 */
[----:B------:R-:W-:Y:S01]  /*a040*/  VIADD R4, R156, 0xffffff9a ;  /* 0xffffff9a9c047836 */ /* 0x000fe20000000000 */
[----:B------:R1:W-:Y:S01]  /*a050*/  STL.64 [R1+0x9b0], R206 ;  /* 0x0009b0ce01007387 */ /* 0x0003e20000100a00 */
[----:B---3--:R-:W-:-:S03]  /*a060*/  IMAD.WIDE R166, R2, 0x4, R166 ;  /* 0x0000000402a67825 */ /* 0x008fc600078e02a6 */
[----:B------:R-:W-:Y:S01]  /*a070*/  ISETP.GE.U32.AND P2, PT, R4, 0x7fffff5b, PT ;  /* 0x7fffff5b0400780c */ /* 0x000fe20003f46070 */
[----:B------:R-:W3:Y:S01]  /*a080*/  LDL.LU.64 R172, [R1+0x170] ;  /* 0x0001700001ac7983 */ /* 0x000ee20000300a00 */
[----:B------:R-:W3:Y:S01]  /*a090*/  LDC R156, c[0x0][0x230] ;  /* 0x00008c00ff9c7b82 */ /* 0x000ee20000000800 */
[C---:B-1----:R-:W-:Y:S02]  /*a0a0*/  IMAD.WIDE R160, R2.reuse, 0x4, R170 ;  /* 0x0000000402a07825 */ /* 0x042fe400078e02aa */
[----:B------:R1:W-:Y:S04]  /*a0b0*/  STL.64 [R1+0x9c0], R180 ;  /* 0x0009c0b401007387 */ /* 0x0003e80000100a00 */
[----:B------:R-:W3:Y:S01]  /*a0c0*/  LDL.LU.64 R170, [R1+0x168] ;  /* 0x0001680001aa7983 */ /* 0x000ee20000300a00 */
[----:B------:R-:W3:Y:S03]  /*a0d0*/  LDC R158, c[0x0][0x230] ;  /* 0x00008c00ff9e7b82 */ /* 0x000ee60000000800 */
[----:B------:R1:W-:Y:S04]  /*a0e0*/  LDGSTS.E [R249+0x30000], desc[UR16][R206.64], !P0 ;  /* 0x30000000cef97fae */ /* 0x0003e8000c121850 */
[----:B------:R1:W-:Y:S04]  /*a0f0*/  LDGSTS.E [R249+0x34000], desc[UR16][R180.64], !P0 ;  /* 0x34000000b4f97fae */ /* 0x0003e8000c121850 */
[----:B------:R1:W-:Y:S04]  /*a100*/  STL.64 [R1+0xa00], R166 ;  /* 0x000a00a601007387 */ /* 0x0003e80000100a00 */
[----:B------:R1:W-:Y:S04]  /*a110*/  STL.64 [R1+0xa20], R160 ;  /* 0x000a20a001007387 */ /* 0x0003e80000100a00 */
[----:B------:R-:W-:Y:S01]  /*a120*/  LDGSTS.E [R249+0x38000], desc[UR16][R166.64], !P0 ;  /* 0x38000000a6f97fae */ /* 0x000fe2000c121850 */
[----:B-1----:R-:W-:-:S03]  /*a130*/  IMAD.WIDE R206, R2, 0x4, R174 ;  /* 0x0000000402ce7825 */ /* 0x002fc600078e02ae */
[----:B------:R-:W-:Y:S01]  /*a140*/  LDGSTS.E [R249+0x3c000], desc[UR16][R160.64], !P0 ;  /* 0x3c000000a0f97fae */ /* 0x000fe2000c121850 */
[----:B------:R-:W-:-:S03]  /*a150*/  IMAD.WIDE R180, R2, 0x4, R178 ;  /* 0x0000000402b47825 */ /* 0x000fc600078e02b2 */
[----:B------:R-:W-:Y:S01]  /*a160*/  LDGSTS.E [R249+0x30004], desc[UR16][R206.64], !P2 ;  /* 0x30004000cef97fae */ /* 0x000fe2000d121850 */
[----:B------:R-:W-:-:S03]  /*a170*/  IMAD.WIDE R178, R2, 0x4, R164 ;  /* 0x0000000402b27825 */ /* 0x000fc600078e02a4 */
[----:B------:R-:W3:Y:S01]  /*a180*/  LDL.LU.64 R166, [R1+0x160] ;  /* 0x0001600001a67983 */ /* 0x000ee20000300a00 */
[----:B------:R-:W-:-:S03]  /*a190*/  IMAD.WIDE R174, R2, 0x4, R176 ;  /* 0x0000000402ae7825 */ /* 0x000fc600078e02b0 */
[----:B------:R-:W-:Y:S04]  /*a1a0*/  STL.64 [R1+0xa40], R206 ;  /* 0x000a40ce01007387 */ /* 0x000fe80000100a00 */
[----:B------:R-:W3:Y:S04]  /*a1b0*/  LDL.LU.64 R176, [R1+0x158] ;  /* 0x0001580001b07983 */ /* 0x000ee80000300a00 */
[----:B------:R1:W-:Y:S04]  /*a1c0*/  STL.64 [R1+0xaa8], R180 ;  /* 0x000aa8b401007387 */ /* 0x0003e80000100a00 */
[----:B------:R-:W3:Y:S04]  /*a1d0*/  LDL.LU.64 R164, [R1+0x150] ;  /* 0x0001500001a47983 */ /* 0x000ee80000300a00 */
[----:B------:R2:W-:Y:S04]  /*a1e0*/  STL.64 [R1+0xad0], R178 ;  /* 0x000ad0b201007387 */ /* 0x0005e80000100a00 */
[----:B------:R-:W3:Y:S04]  /*a1f0*/  LDL.LU.64 R160, [R1+0x148] ;  /* 0x0001480001a07983 */ /* 0x000ee80000300a00 */
[----:B------:R-:W-:Y:S04]  /*a200*/  LDGSTS.E [R249+0x34004], desc[UR16][R180.64], !P2 ;  /* 0x34004000b4f97fae */ /* 0x000fe8000d121850 */
[----:B------:R2:W-:Y:S04]  /*a210*/  LDGSTS.E [R249+0x38004], desc[UR16][R178.64], !P2 ;  /* 0x38004000b2f97fae */ /* 0x0005e8000d121850 */
[----:B------:R4:W-:Y:S04]  /*a220*/  STL.64 [R1+0xb78], R174 ;  /* 0x000b78ae01007387 */ /* 0x0009e80000100a00 */
[----:B------:R4:W-:Y:S04]  /*a230*/  LDGSTS.E [R249+0x3c004], desc[UR16][R174.64], !P2 ;  /* 0x3c004000aef97fae */ /* 0x0009e8000d121850 */
[----:B-1----:R-:W3:Y:S01]  /*a240*/  LDL.LU.64 R180, [R1+0x4e0] ;  /* 0x0004e00001b47983 */ /* 0x002ee20000300a00 */
[----:B--2---:R-:W-:-:S03]  /*a250*/  IMAD.WIDE R178, R2, 0x4, R168 ;  /* 0x0000000402b27825 */ /* 0x004fc600078e02a8 */
[----:B------:R-:W2:Y:S04]  /*a260*/  LDL.LU.64 R168, [R1+0x4d8] ;  /* 0x0004d80001a87983 */ /* 0x000ea80000300a00 */
[----:B------:R-:W-:Y:S01]  /*a270*/  STL.64 [R1+0xc38], R178 ;  /* 0x000c38b201007387 */ /* 0x000fe20000100a00 */
[----:B----4-:R-:W-:-:S03]  /*a280*/  IMAD.WIDE R174, R2, 0x4, R162 ;  /* 0x0000000402ae7825 */ /* 0x010fc600078e02a2 */
[----:B------:R-:W4:Y:S04]  /*a290*/  LDL.LU.64 R162, [R1+0x4d0] ;  /* 0x0004d00001a27983 */ /* 0x000f280000300a00 */
[----:B------:R1:W-:Y:S04]  /*a2a0*/  STL.64 [R1+0xc88], R174 ;  /* 0x000c88ae01007387 */ /* 0x0003e80000100a00 */
[----:B------:R-:W4:Y:S01]  /*a2b0*/  LDL.LU.64 R206, [R1+0x4c8] ;  /* 0x0004c80001ce7983 */ /* 0x000f220000300a00 */
[----:B------:R-:W-:Y:S01]  /*a2c0*/  IADD3 R4, R5, -0x67, RZ ;  /* 0xffffff9905047810 */ /* 0x000fe20007ffe0ff */
[----:B---3--:R-:W-:Y:S01]  /*a2d0*/  IMAD.WIDE R172, R2, 0x4, R172 ;  /* 0x0000000402ac7825 */ /* 0x008fe200078e02ac */
[----:B------:R-:W3:Y:S02]  /*a2e0*/  LDC R5, c[0x0][0x230] ;  /* 0x00008c00ff057b82 */ /* 0x000ee40000000800 */
[----:B------:R-:W-:Y:S01]  /*a2f0*/  ISETP.GE.U32.AND P0, PT, R4, 0x7fffff5a, PT ;  /* 0x7fffff5a0400780c */ /* 0x000fe20003f06070 */
[----:B------:R-:W-:-:S02]  /*a300*/  VIADD R4, R157, 0xffffff98 ;  /* 0xffffff989d047836 */ /* 0x000fc40000000000 */
[----:B------:R-:W-:-:S03]  /*a310*/  IMAD.WIDE R170, R2, 0x4, R170 ;  /* 0x0000000402aa7825 */ /* 0x000fc600078e02aa */
[----:B------:R-:W-:Y:S01]  /*a320*/  ISETP.GE.U32.AND P2, PT, R4, 0x7fffff59, PT ;  /* 0x7fffff590400780c */ /* 0x000fe20003f46070 */
[----:B------:R1:W-:Y:S01]  /*a330*/  STL.64 [R1+0xcc0], R172 ;  /* 0x000cc0ac01007387 */ /* 0x0003e20000100a00 */
[----:B------:R-:W3:Y:S03]  /*a340*/  LDC R157, c[0x0][0x230] ;  /* 0x00008c00ff9d7b82 */ /* 0x000ee60000000800 */
[----:B------:R1:W-:Y:S04]  /*a350*/  STL.64 [R1+0xcf8], R170 ;  /* 0x000cf8aa01007387 */ /* 0x0003e80000100a00 */
[----:B------:R1:W-:Y:S04]  /*a360*/  LDGSTS.E [R249+0x30008], desc[UR16][R178.64], !P0 ;  /* 0x30008000b2f97fae */ /* 0x0003e8000c121850 */
[----:B------:R-:W-:Y:S04]  /*a370*/  LDGSTS.E [R249+0x34008], desc[UR16][R174.64], !P0 ;  /* 0x34008000aef97fae */ /* 0x000fe8000c121850 */
[----:B------:R-:W-:Y:S04]  /*a380*/  LDGSTS.E [R249+0x38008], desc[UR16][R172.64], !P0 ;  /* 0x38008000acf97fae */ /* 0x000fe8000c121850 */
[----:B------:R-:W-:Y:S04]  /*a390*/  LDGSTS.E [R249+0x3c008], desc[UR16][R170.64], !P0 ;  /* 0x3c008000aaf97fae */ /* 0x000fe8000c121850 */
[----:B-1----:R-:W3:Y:S04]  /*a3a0*/  LDL.LU.64 R174, [R1+0x4c0] ;  /* 0x0004c00001ae7983 */ /* 0x002ee80000300a00 */
[----:B------:R-:W3:Y:S01]  /*a3b0*/  LDL.LU.64 R172, [R1+0x4b8] ;  /* 0x0004b80001ac7983 */ /* 0x000ee20000300a00 */
[----:B------:R-:W-:-:S03]  /*a3c0*/  IMAD.WIDE R178, R2, 0x4, R166 ;  /* 0x0000000402b27825 */ /* 0x000fc600078e02a6 */
[----:B------:R-:W3:Y:S04]  /*a3d0*/  LDL.LU.64 R170, [R1+0x4b0] ;  /* 0x0004b00001aa7983 */ /* 0x000ee80000300a00 */
[----:B------:R1:W-:Y:S01]  /*a3e0*/  STL.64 [R1+0xd20], R178 ;  /* 0x000d20b201007387 */ /* 0x0003e20000100a00 */
[----:B------:R-:W-:-:S03]  /*a3f0*/  IMAD.WIDE R176, R2, 0x4, R176 ;  /* 0x0000000402b07825 */ /* 0x000fc600078e02b0 */
[----:B------:R-:W3:Y:S01]  /*a400*/  LDL.LU.64 R166, [R1+0x4a8] ;  /* 0x0004a80001a67983 */ /* 0x000ee20000300a00 */
[----:B------:R-:W-:-:S03]  /*a410*/  IMAD.WIDE R164, R2, 0x4, R164 ;  /* 0x0000000402a47825 */ /* 0x000fc600078e02a4 */
[----:B------:R-:W-:Y:S01]  /*a420*/  STL.64 [R1+0xd48], R176 ;  /* 0x000d48b001007387 */ /* 0x000fe20000100a00 */
[----:B------:R-:W-:-:S03]  /*a430*/  IMAD.WIDE R160, R2, 0x4, R160 ;  /* 0x0000000402a07825 */ /* 0x000fc600078e02a0 */
[----:B------:R1:W-:Y:S04]  /*a440*/  STL.64 [R1+0xd60], R164 ;  /* 0x000d60a401007387 */ /* 0x0003e80000100a00 */
[----:B------:R-:W-:Y:S04]  /*a450*/  LDGSTS.E [R249+0x3000c], desc[UR16][R178.64], !P2 ;  /* 0x3000c000b2f97fae */ /* 0x000fe8000d121850 */
[----:B------:R4:W-:Y:S04]  /*a460*/  STL.64 [R1+0xd78], R160 ;  /* 0x000d78a001007387 */ /* 0x0009e80000100a00 */
[----:B------:R-:W-:Y:S04]  /*a470*/  LDGSTS.E [R249+0x3400c], desc[UR16][R176.64], !P2 ;  /* 0x3400c000b0f97fae */ /* 0x000fe8000d121850 */
[----:B-1----:R-:W3:Y:S01]  /*a480*/  LDL.LU.64 R178, [R1+0x4a0] ;  /* 0x0004a00001b27983 */ /* 0x002ee20000300a00 */
[----:B------:R-:W-:-:S03]  /*a490*/  IMAD.WIDE R180, R2, 0x4, R180 ;  /* 0x0000000402b47825 */ /* 0x000fc600078e02b4 */
[----:B------:R-:W-:Y:S04]  /*a4a0*/  LDGSTS.E [R249+0x3800c], desc[UR16][R164.64], !P2 ;  /* 0x3800c000a4f97fae */ /* 0x000fe8000d121850 */
[----:B------:R1:W-:Y:S04]  /*a4b0*/  LDGSTS.E [R249+0x3c00c], desc[UR16][R160.64], !P2 ;  /* 0x3c00c000a0f97fae */ /* 0x0003e8000d121850 */
[----:B------:R3:W-:Y:S04]  /*a4c0*/  LDGSTS.E [R248+0x20000], desc[UR16][R180.64], !P1 ;  /* 0x20000000b4f87fae */ /* 0x0007e8000c921850 */
[----:B------:R-:W3:Y:S04]  /*a4d0*/  LDL.LU.64 R164, [R1+0x498] ;  /* 0x0004980001a47983 */ /* 0x000ee80000300a00 */
[----:B------:R-:W3:Y:S04]  /*a4e0*/  LDL.LU.64 R176, [R1+0x490] ;  /* 0x0004900001b07983 */ /* 0x000ee80000300a00 */
[----:B------:R-:W-:Y:S01]  /*a4f0*/  STL.64 [R1+0x558], R180 ;  /* 0x000558b401007387 */ /* 0x000fe20000100a00 */
[----:B--2---:R-:W-:-:S04]  /*a500*/  IMAD.WIDE R168, R2, 0x4, R168 ;  /* 0x0000000402a87825 */ /* 0x004fc800078e02a8 */
[C---:B----4-:R-:W-:Y:S01]  /*a510*/  IMAD.WIDE R162, R2.reuse, 0x4, R162 ;  /* 0x0000000402a27825 */ /* 0x050fe200078e02a2 */
[----:B------:R2:W-:Y:S04]  /*a520*/  STL.64 [R1+0x560], R168 ;  /* 0x000560a801007387 */ /* 0x0005e80000100a00 */
[----:B------:R4:W-:Y:S01]  /*a530*/  STL.64 [R1+0x570], R162 ;  /* 0x000570a201007387 */ /* 0x0009e20000100a00 */
[----:B-1----:R-:W-:-:S03]  /*a540*/  IMAD.WIDE R160, R2, 0x4, R206 ;  /* 0x0000000402a07825 */ /* 0x002fc600078e02ce */
[----:B------:R-:W-:Y:S04]  /*a550*/  LDGSTS.E [R248+0x24000], desc[UR16][R168.64], !P1 ;  /* 0x24000000a8f87fae */ /* 0x000fe8000c921850 */
[----:B------:R-:W3:Y:S04]  /*a560*/  LDL.LU.64 R206, [R1+0x488] ;  /* 0x0004880001ce7983 */ /* 0x000ee80000300a00 */
[----:B------:R1:W-:Y:S04]  /*a570*/  STL.64 [R1+0x580], R160 ;  /* 0x000580a001007387 */ /* 0x0003e80000100a00 */
[----:B--2---:R-:W2:Y:S04]  /*a580*/  LDL.LU.64 R168, [R1+0x480] ;  /* 0x0004800001a87983 */ /* 0x004ea80000300a00 */
[----:B------:R-:W-:Y:S01]  /*a590*/  LDGSTS.E [R248+0x28000], desc[UR16][R162.64], !P1 ;  /* 0x28000000a2f87fae */ /* 0x000fe2000c921850 */
[----:B------:R-:W-:-:S02]  /*a5a0*/  VIADD R4, R158, 0xffffffb3 ;  /* 0xffffffb39e047836 */ /* 0x000fc40000000000 */
[----:B------:R-:W1:Y:S01]  /*a5b0*/  LDC R158, c[0x0][0x230] ;  /* 0x00008c00ff9e7b82 */ /* 0x000e620000000800 */
[----:B------:R1:W-:Y:S04]  /*a5c0*/  LDGSTS.E [R248+0x2c000], desc[UR16][R160.64], !P1 ;  /* 0x2c000000a0f87fae */ /* 0x0003e8000c921850 */
[----:B----4-:R-:W4:Y:S01]  /*a5d0*/  LDL.LU.64 R162, [R1+0x478] ;  /* 0x0004780001a27983 */ /* 0x010f220000300a00 */
[----:B------:R-:W-:Y:S01]  /*a5e0*/  ISETP.GE.U32.AND P0, PT, R4, 0x7fffff74, PT ;  /* 0x7fffff740400780c */ /* 0x000fe20003f06070 */
[----:B---3--:R-:W-:-:S04]  /*a5f0*/  IMAD.WIDE R180, R2, 0x4, R174 ;  /* 0x0000000402b47825 */ /* 0x008fc800078e02ae */
[C---:B------:R-:W-:Y:S01]  /*a600*/  IMAD.WIDE R172, R2.reuse, 0x4, R172 ;  /* 0x0000000402ac7825 */ /* 0x040fe200078e02ac */
[----:B------:R3:W-:Y:S01]  /*a610*/  STL.64 [R1+0x588], R180 ;  /* 0x000588b401007387 */ /* 0x0007e20000100a00 */
[----:B------:R-:W-:Y:S02]  /*a620*/  IADD3 R4, R5, -0x4e, RZ ;  /* 0xffffffb205047810 */ /* 0x000fe40007ffe0ff */
[C---:B------:R-:W-:Y:S01]  /*a630*/  IMAD.WIDE R170, R2.reuse, 0x4, R170 ;  /* 0x0000000402aa7825 */ /* 0x040fe200078e02aa */
[----:B------:R3:W-:Y:S03]  /*a640*/  LDGSTS.E [R248+0x20004], desc[UR16][R180.64], !P6 ;  /* 0x20004000b4f87fae */ /* 0x0007e6000f121850 */
[----:B-1----:R-:W-:Y:S01]  /*a650*/  IMAD.WIDE R160, R2, 0x4, R166 ;  /* 0x0000000402a07825 */ /* 0x002fe200078e02a6 */
[----:B------:R-:W-:Y:S01]  /*a660*/  ISETP.GE.U32.AND P2, PT, R4, 0x7fffff73, PT ;  /* 0x7fffff730400780c */ /* 0x000fe20003f46070 */
[----:B------:R-:W4:Y:S01]  /*a670*/  LDL.LU.64 R166, [R1+0x470] ;  /* 0x0004700001a67983 */ /* 0x000f220000300a00 */
[----:B------:R-:W1:Y:S03]  /*a680*/  LDC R5, c[0x0][0x230] ;  /* 0x00008c00ff057b82 */ /* 0x000e660000000800 */
[----:B------:R3:W-:Y:S04]  /*a690*/  STL.64 [R1+0x590], R172 ;  /* 0x000590ac01007387 */ /* 0x0007e80000100a00 */
[----:B------:R-:W4:Y:S01]  /*a6a0*/  LDL.LU.64 R174, [R1+0x468] ;  /* 0x0004680001ae7983 */ /* 0x000f220000300a00 */
[----:B------:R-:W-:-:S02]  /*a6b0*/  VIADD R4, R156, 0xffffffb1 ;  /* 0xffffffb19c047836 */ /* 0x000fc40000000000 */
[----:B------:R-:W1:Y:S01]  /*a6c0*/  LDC R156, c[0x0][0x230] ;  /* 0x00008c00ff9c7b82 */ /* 0x000e620000000800 */
[----:B------:R3:W-:Y:S04]  /*a6d0*/  LDGSTS.E [R248+0x24004], desc[UR16][R172.64], !P6 ;  /* 0x24004000acf87fae */ /* 0x0007e8000f121850 */
[----:B------:R3:W-:Y:S04]  /*a6e0*/  STL.64 [R1+0x598], R170 ;  /* 0x000598aa01007387 */ /* 0x0007e80000100a00 */
[----:B------:R3:W-:Y:S04]  /*a6f0*/  LDGSTS.E [R248+0x28004], desc[UR16][R170.64], !P6 ;  /* 0x28004000aaf87fae */ /* 0x0007e8000f121850 */
[----:B------:R1:W-:Y:S01]  /*a700*/  STL.64 [R1+0x5a0], R160 ;  /* 0x0005a0a001007387 */ /* 0x0003e20000100a00 */
[----:B---3--:R-:W-:Y:S01]  /*a710*/  IMAD.WIDE R180, R2, 0x4, R178 ;  /* 0x0000000402b47825 */ /* 0x008fe200078e02b2 */
[----:B------:R-:W-:-:S02]  /*a720*/  ISETP.GE.U32.AND P1, PT, R4, 0x7fffff72, PT ;  /* 0x7fffff720400780c */ /* 0x000fc40003f26070 */
[----:B------:R-:W-:Y:S01]  /*a730*/  LDGSTS.E [R248+0x2c004], desc[UR16][R160.64], !P6 ;  /* 0x2c004000a0f87fae */ /* 0x000fe2000f121850 */
[----:B------:R-:W-:-:S03]  /*a740*/  VIADD R4, R158, 0xffffffb0 ;  /* 0xffffffb09e047836 */ /* 0x000fc60000000000 */
[----:B------:R-:W-:Y:S01]  /*a750*/  LDGSTS.E [R248+0x20008], desc[UR16][R180.64], !P5 ;  /* 0x20008000b4f87fae */ /* 0x000fe2000e921850 */
[----:B------:R-:W-:-:S04]  /*a760*/  IMAD.WIDE R172, R2, 0x4, R164 ;  /* 0x0000000402ac7825 */ /* 0x000fc800078e02a4 */
[C---:B------:R-:W-:Y:S01]  /*a770*/  IMAD.WIDE R170, R2.reuse, 0x4, R176 ;  /* 0x0000000402aa7825 */ /* 0x040fe200078e02b0 */
[----:B------:R-:W-:Y:S04]  /*a780*/  LDGSTS.E [R248+0x24008], desc[UR16][R172.64], !P5 ;  /* 0x24008000acf87fae */ /* 0x000fe8000e921850 */
[----:B------:R-:W3:Y:S04]  /*a790*/  LDL.LU.64 R176, [R1+0x140] ;  /* 0x0001400001b07983 */ /* 0x000ee80000300a00 */
[----:B------:R-:W-:Y:S04]  /*a7a0*/  STL.64 [R1+0x5a8], R180 ;  /* 0x0005a8b401007387 */ /* 0x000fe80000100a00 */
[----:B------:R-:W3:Y:S04]  /*a7b0*/  LDL.LU.64 R164, [R1+0x138] ;  /* 0x0001380001a47983 */ /* 0x000ee80000300a00 */
[----:B------:R-:W-:Y:S04]  /*a7c0*/  STL.64 [R1+0x880], R172 ;  /* 0x000880ac01007387 */ /* 0x000fe80000100a00 */
[----:B-1----:R-:W3:Y:S04]  /*a7d0*/  LDL.LU.64 R160, [R1+0x130] ;  /* 0x0001300001a07983 */ /* 0x002ee80000300a00 */
[----:B------:R2:W-:Y:S04]  /*a7e0*/  STL.64 [R1+0x8a8], R170 ;  /* 0x0008a8aa01007387 */ /* 0x0005e80000100a00 */
[----:B------:R-:W3:Y:S04]  /*a7f0*/  LDL.LU.64 R178, [R1+0x128] ;  /* 0x0001280001b27983 */ /* 0x000ee80000300a00 */
[----:B------:R2:W-:Y:S01]  /*a800*/  LDGSTS.E [R248+0x28008], desc[UR16][R170.64], !P5 ;  /* 0x28008000aaf87fae */ /* 0x0005e2000e921850 */
[----:B------:R-:W-:-:S05]  /*a810*/  IMAD.WIDE R158, R2, 0x4, R206 ;  /* 0x00000004029e7825 */ /* 0x000fca00078e02ce */
[----:B------:R1:W-:Y:S01]  /*a820*/  STL.64 [R1+0x8e0], R158 ;  /* 0x0008e09e01007387 */ /* 0x0003e20000100a00 */
[----:B--2---:R-:W-:-:S03]  /*a830*/  IMAD.WIDE R170, R2, 0x4, R168 ;  /* 0x0000000402aa7825 */ /* 0x004fc600078e02a8 */
[----:B------:R-:W2:Y:S01]  /*a840*/  LDL.LU.64 R172, [R1+0x120] ;  /* 0x0001200001ac7983 */ /* 0x000ea20000300a00 */
[----:B------:R-:W-:-:S03]  /*a850*/  ISETP.GE.U32.AND P6, PT, R4, 0x7fffff71, PT ;  /* 0x7fffff710400780c */ /* 0x000fc60003fc6070 */
[----:B------:R1:W-:Y:S01]  /*a860*/  LDGSTS.E [R248+0x2c008], desc[UR16][R158.64], !P5 ;  /* 0x2c0080009ef87fae */ /* 0x0003e2000e921850 */
[----:B----4-:R-:W-:Y:S01]  /*a870*/  IMAD.WIDE R168, R2, 0x4, R162 ;  /* 0x0000000402a87825 */ /* 0x010fe200078e02a2 */
[----:B------:R-:W-:Y:S02]  /*a880*/  IADD3 R4, R5, -0x69, RZ ;  /* 0xffffff9705047810 */ /* 0x000fe40007ffe0ff */
[----:B------:R-:W4:Y:S01]  /*a890*/  LDL.LU.64 R162, [R1+0x118] ;  /* 0x0001180001a27983 */ /* 0x000f220000300a00 */
[----:B------:R-:W4:Y:S03]  /*a8a0*/  LDC R5, c[0x0][0x230] ;  /* 0x00008c00ff057b82 */ /* 0x000f260000000800 */
[----:B------:R1:W-:Y:S04]  /*a8b0*/  STL.64 [R1+0x910], R170 ;  /* 0x000910aa01007387 */ /* 0x0003e80000100a00 */
[----:B------:R-:W4:Y:S04]  /*a8c0*/  LDL.LU.64 R180, [R1+0x110] ;  /* 0x0001100001b47983 */ /* 0x000f280000300a00 */
[----:B------:R1:W-:Y:S04]  /*a8d0*/  STL.64 [R1+0x938], R168 ;  /* 0x000938a801007387 */ /* 0x0003e80000100a00 */
[----:B------:R-:W4:Y:S01]  /*a8e0*/  LDL.LU.64 R206, [R1+0x108] ;  /* 0x0001080001ce7983 */ /* 0x000f220000300a00 */
[----:B------:R-:W-:Y:S01]  /*a8f0*/  ISETP.GE.U32.AND P5, PT, R4, 0x7fffff58, PT ;  /* 0x7fffff580400780c */ /* 0x000fe20003fa6070 */
[----:B------:R-:W-:-:S02]  /*a900*/  IMAD.WIDE R166, R2, 0x4, R166 ;  /* 0x0000000402a67825 */ /* 0x000fc400078e02a6 */
[----:B------:R-:W-:Y:S02]  /*a910*/  LDGSTS.E [R248+0x2000c], desc[UR16][R170.64], !P4 ;  /* 0x2000c000aaf87fae */ /* 0x000fe4000e121850 */
[----:B-1----:R-:W-:Y:S02]  /*a920*/  IMAD.WIDE R158, R2, 0x4, R174 ;  /* 0x00000004029e7825 */ /* 0x002fe400078e02ae */
[----:B------:R1:W-:Y:S04]  /*a930*/  STL.64 [R1+0x958], R166 ;  /* 0x000958a601007387 */ /* 0x0003e80000100a00 */
[----:B------:R3:W-:Y:S01]  /*a940*/  STL.64 [R1+0x970], R158 ;  /* 0x0009709e01007387 */ /* 0x0007e20000100a00 */
[----:B------:R-:W-:Y:S02]  /*a950*/  VIADD R4, R157, 0xffffff96 ;  /* 0xffffff969d047836 */ /* 0x000fe40000000000 */
[----:B------:R-:W4:Y:S01]  /*a960*/  LDC R157, c[0x0][0x230] ;  /* 0x00008c00ff9d7b82 */ /* 0x000f220000000800 */
[----:B------:R-:W4:Y:S04]  /*a970*/  LDL.LU.64 R174, [R1+0x100] ;  /* 0x0001000001ae7983 */ /* 0x000f280000300a00 */
[----:B------:R-:W4:Y:S04]  /*a980*/  LDL.LU.64 R170, [R1+0xf8] ;  /* 0x0000f80001aa7983 */ /* 0x000f280000300a00 */
[----:B------:R-:W-:Y:S04]  /*a990*/  LDGSTS.E [R248+0x2400c], desc[UR16][R168.64], !P4 ;  /* 0x2400c000a8f87fae */ /* 0x000fe8000e121850 */
[----:B------:R-:W-:Y:S04]  /*a9a0*/  LDGSTS.E [R248+0x2800c], desc[UR16][R166.64], !P4 ;  /* 0x2800c000a6f87fae */ /* 0x000fe8000e121850 */
[----:B------:R3:W-:Y:S01]  /*a9b0*/  LDGSTS.E [R248+0x2c00c], desc[UR16][R158.64], !P4 ;  /* 0x2c00c0009ef87fae */ /* 0x0007e2000e121850 */
[----:B------:R-:W-:-:S03]  /*a9c0*/  ISETP.GE.U32.AND P4, PT, R4, 0x7fffff57, PT ;  /* 0x7fffff570400780c */ /* 0x000fc60003f86070 */
[----:B------:R-:W4:Y:S04]  /*a9d0*/  LDL.LU.64 R168, [R1+0xf0] ;  /* 0x0000f00001a87983 */ /* 0x000f280000300a00 */
[----:B-1----:R-:W4:Y:S01]  /*a9e0*/  LDL.LU.64 R166, [R1+0xe8] ;  /* 0x0000e80001a67983 */ /* 0x002f220000300a00 */
[----:B---3--:R-:W-:-:S04]  /*a9f0*/  IMAD.WIDE R176, R2, 0x4, R176 ;  /* 0x0000000402b07825 */ /* 0x008fc800078e02b0 */
[C---:B------:R-:W-:Y:S01]  /*aa00*/  IMAD.WIDE R164, R2.reuse, 0x4, R164 ;  /* 0x0000000402a47825 */ /* 0x040fe200078e02a4 */
[----:B------:R-:W-:Y:S03]  /*aa10*/  STL.64 [R1+0x9a0], R176 ;  /* 0x0009a0b001007387 */ /* 0x000fe60000100a00 */
[C---:B------:R-:W-:Y:S01]  /*aa20*/  IMAD.WIDE R160, R2.reuse, 0x4, R160 ;  /* 0x0000000402a07825 */ /* 0x040fe200078e02a0 */
[----:B------:R1:W-:Y:S03]  /*aa30*/  STL.64 [R1+0x9a8], R164 ;  /* 0x0009a8a401007387 */ /* 0x0003e60000100a00 */
[C---:B------:R-:W-:Y:S01]  /*aa40*/  IMAD.WIDE R158, R2.reuse, 0x4, R178 ;  /* 0x00000004029e7825 */ /* 0x040fe200078e02b2 */
[----:B------:R3:W-:Y:S04]  /*aa50*/  STL.64 [R1+0x9b8], R160 ;  /* 0x0009b8a001007387 */ /* 0x0007e80000100a00 */
[----:B------:R-:W-:Y:S04]  /*aa60*/  LDGSTS.E [R248+0x30000], desc[UR16][R176.64], !P5 ;  /* 0x30000000b0f87fae */ /* 0x000fe8000e921850 */
[----:B------:R3:W-:Y:S04]  /*aa70*/  STL.64 [R1+0x9d0], R158 ;  /* 0x0009d09e01007387 */ /* 0x0007e80000100a00 */
[----:B------:R-:W-:Y:S04]  /*aa80*/  LDGSTS.E [R248+0x34000], desc[UR16][R164.64], !P5 ;  /* 0x34000000a4f87fae */ /* 0x000fe8000e921850 */
[----:B------:R-:W3:Y:S04]  /*aa90*/  LDL.LU.64 R178, [R1+0xe0] ;  /* 0x0000e00001b27983 */ /* 0x000ee80000300a00 */
[----:B------:R3:W-:Y:S04]  /*aaa0*/  LDGSTS.E [R248+0x38000], desc[UR16][R160.64], !P5 ;  /* 0x38000000a0f87fae */ /* 0x0007e8000e921850 */
[----:B-1----:R-:W3:Y:S04]  /*aab0*/  LDL.LU.64 R164, [R1+0xd8] ;  /* 0x0000d80001a47983 */ /* 0x002ee80000300a00 */
[----:B------:R-:W3:Y:S04]  /*aac0*/  LDL.LU.64 R176, [R1+0xd0] ;  /* 0x0000d00001b07983 */ /* 0x000ee80000300a00 */
[----:B------:R1:W-:Y:S01]  /*aad0*/  LDGSTS.E [R248+0x3c000], desc[UR16][R158.64], !P5 ;  /* 0x3c0000009ef87fae */ /* 0x0003e2000e921850 */
[----:B--2---:R-:W-:-:S05]  /*aae0*/  IMAD.WIDE R172, R2, 0x4, R172 ;  /* 0x0000000402ac7825 */ /* 0x004fca00078e02ac */
[----:B------:R2:W-:Y:S04]  /*aaf0*/  STL.64 [R1+0xa18], R172 ;  /* 0x000a18ac01007387 */ /* 0x0005e80000100a00 */
[----:B------:R-:W-:Y:S01]  /*ab00*/  LDGSTS.E [R248+0x30004], desc[UR16][R172.64], !P4 ;  /* 0x30004000acf87fae */ /* 0x000fe2000e121850 */
[----:B----4-:R-:W-:-:S04]  /*ab10*/  IMAD.WIDE R162, R2, 0x4, R162 ;  /* 0x0000000402a27825 */ /* 0x010fc800078e02a2 */
[C---:B---3--:R-:W-:Y:S01]  /*ab20*/  IMAD.WIDE R160, R2.reuse, 0x4, R180 ;  /* 0x0000000402a07825 */ /* 0x048fe200078e02b4 */
[----:B------:R3:W-:Y:S04]  /*ab30*/  STL.64 [R1+0xa38], R162 ;  /* 0x000a38a201007387 */ /* 0x0007e80000100a00 */
[----:B------:R4:W-:Y:S01]  /*ab40*/  STL.64 [R1+0xaa0], R160 ;  /* 0x000aa0a001007387 */ /* 0x0009e20000100a00 */
[----:B-1----:R-:W-:-:S03]  /*ab50*/  IMAD.WIDE R158, R2, 0x4, R206 ;  /* 0x00000004029e7825 */ /* 0x002fc600078e02ce */
[----:B--2---:R-:W2:Y:S04]  /*ab60*/  LDL.LU.64 R172, [R1+0xc8] ;  /* 0x0000c80001ac7983 */ /* 0x004ea80000300a00 */
[----:B------:R1:W-:Y:S04]  /*ab70*/  STL.64 [R1+0xac8], R158 ;  /* 0x000ac89e01007387 */ /* 0x0003e80000100a00 */
[----:B------:R-:W-:Y:S01]  /*ab80*/  LDGSTS.E [R248+0x34004], desc[UR16][R162.64], !P4 ;  /* 0x34004000a2f87fae */ /* 0x000fe2000e121850 */
[----:B------:R-:W-:Y:S02]  /*ab90*/  VIADD R4, R156, 0xffffff95 ;  /* 0xffffff959c047836 */ /* 0x000fe40000000000 */
[----:B------:R-:W2:Y:S01]  /*aba0*/  LDC R156, c[0x0][0x230] ;  /* 0x00008c00ff9c7b82 */ /* 0x000ea20000000800 */
[----:B------:R4:W-:Y:S04]  /*abb0*/  LDGSTS.E [R248+0x38004], desc[UR16][R160.64], !P4 ;  /* 0x38004000a0f87fae */ /* 0x0009e8000e121850 */
[----:B---3--:R-:W3:Y:S01]  /*abc0*/  LDL.LU.64 R162, [R1+0x460] ;  /* 0x0004600001a27983 */ /* 0x008ee20000300a00 */
[----:B------:R-:W-:Y:S01]  /*abd0*/  ISETP.GE.U32.AND P5, PT, R4, 0x7fffff56, PT ;  /* 0x7fffff560400780c */ /* 0x000fe20003fa6070 */
[----:B------:R-:W-:-:S02]  /*abe0*/  IMAD.WIDE R180, R2, 0x4, R174 ;  /* 0x0000000402b47825 */ /* 0x000fc400078e02ae */
[----:B------:R1:W-:Y:S02]  /*abf0*/  LDGSTS.E [R248+0x3c004], desc[UR16][R158.64], !P4 ;  /* 0x3c0040009ef87fae */ /* 0x0003e4000e121850 */
[C---:B------:R-:W-:Y:S02]  /*ac00*/  IMAD.WIDE R174, R2.reuse, 0x4, R170 ;  /* 0x0000000402ae7825 */ /* 0x040fe400078e02aa */
[----:B------:R1:W-:Y:S01]  /*ac10*/  STL.64 [R1+0xb50], R180 ;  /* 0x000b50b401007387 */ /* 0x0003e20000100a00 */
[----:B------:R-:W-:Y:S02]  /*ac20*/  IADD3 R4, R5, -0x6c, RZ ;  /* 0xffffff9405047810 */ /* 0x000fe40007ffe0ff */
[----:B------:R-:W3:Y:S01]  /*ac30*/  LDC R5, c[0x0][0x230] ;  /* 0x00008c00ff057b82 */ /* 0x000ee20000000800 */
[----:B------:R-:W3:Y:S04]  /*ac40*/  LDL.LU.64 R170, [R1+0x458] ;  /* 0x0004580001aa7983 */ /* 0x000ee80000300a00 */
[----:B------:R-:W-:Y:S01]  /*ac50*/  STL.64 [R1+0xc18], R174 ;  /* 0x000c18ae01007387 */ /* 0x000fe20000100a00 */
[----:B----4-:R-:W-:-:S03]  /*ac60*/  IMAD.WIDE R160, R2, 0x4, R168 ;  /* 0x0000000402a07825 */ /* 0x010fc600078e02a8 */
[----:B------:R-:W-:Y:S01]  /*ac70*/  LDGSTS.E [R248+0x30008], desc[UR16][R180.64], !P5 ;  /* 0x30008000b4f87fae */ /* 0x000fe2000e921850 */
[----:B-1----:R-:W-:-:S03]  /*ac80*/  IMAD.WIDE R158, R2, 0x4, R166 ;  /* 0x00000004029e7825 */ /* 0x002fc600078e02a6 */
[----:B------:R-:W4:Y:S04]  /*ac90*/  LDL.LU.64 R168, [R1+0x450] ;  /* 0x0004500001a87983 */ /* 0x000f280000300a00 */
[----:B------:R-:W-:Y:S01]  /*aca0*/  STL.64 [R1+0xc80], R160 ;  /* 0x000c80a001007387 */ /* 0x000fe20000100a00 */
[----:B------:R-:W-:-:S03]  /*acb0*/  ISETP.GE.U32.AND P4, PT, R4, 0x7fffff55, PT ;  /* 0x7fffff550400780c */ /* 0x000fc60003f86070 */
[----:B------:R-:W4:Y:S04]  /*acc0*/  LDL.LU.64 R166, [R1+0x448] ;  /* 0x0004480001a67983 */ /* 0x000f280000300a00 */
[----:B------:R1:W-:Y:S04]  /*acd0*/  STL.64 [R1+0xcb8], R158 ;  /* 0x000cb89e01007387 */ /* 0x0003e80000100a00 */
[----:B------:R-:W-:Y:S04]  /*ace0*/  LDGSTS.E [R248+0x34008], desc[UR16][R174.64], !P5 ;  /* 0x34008000aef87fae */ /* 0x000fe8000e921850 */
[----:B------:R-:W4:Y:S04]  /*acf0*/  LDL.LU.64 R180, [R1+0x440] ;  /* 0x0004400001b47983 */ /* 0x000f280000300a00 */
[----:B------:R-:W-:Y:S04]  /*ad00*/  LDGSTS.E [R248+0x38008], desc[UR16][R160.64], !P5 ;  /* 0x38008000a0f87fae */ /* 0x000fe8000e921850 */
[----:B------:R1:W-:Y:S01]  /*ad10*/  LDGSTS.E [R248+0x3c008], desc[UR16][R158.64], !P5 ;  /* 0x3c0080009ef87fae */ /* 0x0003e2000e921850 */
[C---:B------:R-:W-:Y:S01]  /*ad20*/  IMAD.WIDE R206, R2.reuse, 0x4, R178 ;  /* 0x0000000402ce7825 */ /* 0x040fe200078e02b2 */
[----:B-1----:R-:W1:Y:S04]  /*ad30*/  LDC R158, c[0x0][0x230] ;  /* 0x00008c00ff9e7b82 */ /* 0x002e680000000800 */
[----:B------:R2:W-:Y:S01]  /*ad40*/  STL.64 [R1+0xcf0], R206 ;  /* 0x000cf0ce01007387 */ /* 0x0005e20000100a00 */
[----:B------:R-:W-:-:S03]  /*ad50*/  IMAD.WIDE R178, R2, 0x4, R164 ;  /* 0x0000000402b27825 */ /* 0x000fc600078e02a4 */
[----:B------:R-:W-:Y:S01]  /*ad60*/  LDGSTS.E [R248+0x3000c], desc[UR16][R206.64], !P4 ;  /* 0x3000c000cef87fae */ /* 0x000fe2000e121850 */
[----:B------:R-:W-:-:S03]  /*ad70*/  IMAD.WIDE R174, R2, 0x4, R176 ;  /* 0x0000000402ae7825 */ /* 0x000fc600078e02b0 */
[----:B------:R3:W-:Y:S04]  /*ad80*/  LDGSTS.E [R248+0x3400c], desc[UR16][R178.64], !P4 ;  /* 0x3400c000b2f87fae */ /* 0x0007e8000e121850 */
[----:B------:R-:W4:Y:S04]  /*ad90*/  LDL.LU.64 R176, [R1+0x438] ;  /* 0x0004380001b07983 */ /* 0x000f280000300a00 */
[----:B------:R3:W-:Y:S04]  /*ada0*/  STL.64 [R1+0xd18], R178 ;  /* 0x000d18b201007387 */ /* 0x0007e80000100a00 */
[----:B------:R-:W4:Y:S04]  /*adb0*/  LDL.LU.64 R164, [R1+0x430] ;  /* 0x0004300001a47983 */ /* 0x000f280000300a00 */
[----:B------:R1:W-:Y:S04]  /*adc0*/  STL.64 [R1+0xd40], R174 ;  /* 0x000d40ae01007387 */ /* 0x0003e80000100a00 */
[----:B------:R-:W4:Y:S04]  /*add0*/  LDL.LU.64 R160, [R1+0x428] ;  /* 0x0004280001a07983 */ /* 0x000f280000300a00 */
[----:B------:R-:W-:Y:S01]  /*ade0*/  LDGSTS.E [R248+0x3800c], desc[UR16][R174.64], !P4 ;  /* 0x3800c000aef87fae */ /* 0x000fe2000e121850 */
[----:B--2---:R-:W-:-:S05]  /*adf0*/  IMAD.WIDE R172, R2, 0x4, R172 ;  /* 0x0000000402ac7825 */ /* 0x004fca00078e02ac */
[----:B------:R2:W-:Y:S04]  /*ae00*/  STL.64 [R1+0xd58], R172 ;  /* 0x000d58ac01007387 */ /* 0x0005e80000100a00 */
[----:B------:R-:W4:Y:S04]  /*ae10*/  LDL.LU.64 R206, [R1+0x420] ;  /* 0x0004200001ce7983 */ /* 0x000f280000300a00 */
[----:B------:R-:W-:Y:S01]  /*ae20*/  LDGSTS.E [R248+0x3c00c], desc[UR16][R172.64], !P4 ;  /* 0x3c00c000acf87fae */ /* 0x000fe2000e121850 */
[----:B---3--:R-:W-:-:S03]  /*ae30*/  IMAD.WIDE R178, R2, 0x4, R162 ;  /* 0x0000000402b27825 */ /* 0x008fc600078e02a2 */
[----:B------:R-:W3:Y:S04]  /*ae40*/  LDL.LU.64 R162, [R1+0x418] ;  /* 0x0004180001a27983 */ /* 0x000ee80000300a00 */
[----:B-1----:R-:W3:Y:S04]  /*ae50*/  LDL.LU.64 R174, [R1+0x410] ;  /* 0x0004100001ae7983 */ /* 0x002ee80000300a00 */
[----:B------:R-:W-:Y:S04]  /*ae60*/  STL.64 [R1+0x678], R178 ;  /* 0x000678b201007387 */ /* 0x000fe80000100a00 */
[----:B--2---:R-:W2:Y:S01]  /*ae70*/  LDL.LU.64 R172, [R1+0x408] ;  /* 0x0004080001ac7983 */ /* 0x004ea20000300a00 */
[----:B------:R-:W-:-:S03]  /*ae80*/  IMAD.WIDE R170, R2, 0x4, R170 ;  /* 0x0000000402aa7825 */ /* 0x000fc600078e02aa */
[----:B------:R-:W-:Y:S01]  /*ae90*/  LDGSTS.E [R251+0x20000], desc[UR16][R178.64], !P0 ;  /* 0x20000000b2fb7fae */ /* 0x000fe2000c121850 */
[----:B------:R-:W-:Y:S02]  /*aea0*/  VIADD R4, R157, 0xffffffaf ;  /* 0xffffffaf9d047836 */ /* 0x000fe40000000000 */
[----:B------:R-:W1:Y:S01]  /*aeb0*/  LDC R157, c[0x0][0x230] ;  /* 0x00008c00ff9d7b82 */ /* 0x000e620000000800 */
[----:B------:R4:W-:Y:S04]  /*aec0*/  STL.64 [R1+0x688], R170 ;  /* 0x000688aa01007387 */ /* 0x0009e80000100a00 */
[----:B------:R-:W-:Y:S01]  /*aed0*/  LDGSTS.E [R251+0x24000], desc[UR16][R170.64], !P0 ;  /* 0x24000000aafb7fae */ /* 0x000fe2000c121850 */
[----:B----4-:R-:W-:-:S04]  /*aee0*/  IMAD.WIDE R168, R2, 0x4, R168 ;  /* 0x0000000402a87825 */ /* 0x010fc800078e02a8 */
[----:B------:R-:W-:Y:S01]  /*aef0*/  IMAD.WIDE R166, R2, 0x4, R166 ;  /* 0x0000000402a67825 */ /* 0x000fe200078e02a6 */
[----:B------:R-:W-:Y:S04]  /*af00*/  STL.64 [R1+0x698], R168 ;  /* 0x000698a801007387 */ /* 0x000fe80000100a00 */
[----:B------:R4:W-:Y:S04]  /*af10*/  STL.64 [R1+0x6a8], R166 ;  /* 0x0006a8a601007387 */ /* 0x0009e80000100a00 */
[----:B------:R-:W2:Y:S01]  /*af20*/  LDL.LU.64 R170, [R1+0x400] ;  /* 0x0004000001aa7983 */ /* 0x000ea20000300a00 */
[----:B------:R-:W-:-:S03]  /*af30*/  ISETP.GE.U32.AND P5, PT, R4, 0x7fffff70, PT ;  /* 0x7fffff700400780c */ /* 0x000fc60003fa6070 */
[----:B------:R-:W-:Y:S01]  /*af40*/  LDGSTS.E [R251+0x28000], desc[UR16][R168.64], !P0 ;  /* 0x28000000a8fb7fae */ /* 0x000fe2000c121850 */
[----:B------:R-:W-:-:S03]  /*af50*/  IMAD.WIDE R180, R2, 0x4, R180 ;  /* 0x0000000402b47825 */ /* 0x000fc600078e02b4 */
[----:B------:R-:W2:Y:S01]  /*af60*/  LDL.LU.64 R178, [R1+0x3f8] ;  /* 0x0003f80001b27983 */ /* 0x000ea20000300a00 */
[----:B------:R-:W-:Y:S02]  /*af70*/  VIADD R4, R156, 0xffffffae ;  /* 0xffffffae9c047836 */ /* 0x000fe40000000000 */
[----:B------:R-:W1:Y:S01]  /*af80*/  LDC R156, c[0x0][0x230] ;  /* 0x00008c00ff9c7b82 */ /* 0x000e620000000800 */
[----:B------:R-:W-:Y:S02]  /*af90*/  LDGSTS.E [R251+0x2c000], desc[UR16][R166.64], !P0 ;  /* 0x2c000000a6fb7fae */ /* 0x000fe4000c121850 */
[----:B------:R-:W-:Y:S02]  /*afa0*/  ISETP.GE.U32.AND P4, PT, R4, 0x7fffff6f, PT ;  /* 0x7fffff6f0400780c */ /* 0x000fe40003f86070 */
[----:B------:R1:W-:Y:S04]  /*afb0*/  LDGSTS.E [R251+0x20004], desc[UR16][R180.64], !P2 ;  /* 0x20004000b4fb7fae */ /* 0x0003e8000d121850 */
[----:B----4-:R-:W4:Y:S04]  /*afc0*/  LDL.LU.64 R166, [R1+0x3f0] ;  /* 0x0003f00001a67983 */ /* 0x010f280000300a00 */
[----:B------:R-:W4:Y:S01]  /*afd0*/  LDL.LU.64 R168, [R1+0x3e8] ;  /* 0x0003e80001a87983 */ /* 0x000f220000300a00 */
[----:B------:R-:W-:-:S02]  /*afe0*/  IADD3 R4, R5, -0x53, RZ ;  /* 0xffffffad05047810 */ /* 0x000fc40007ffe0ff */
[----:B------:R-:W4:Y:S01]  /*aff0*/  LDC R5, c[0x0][0x230] ;  /* 0x00008c00ff057b82 */ /* 0x000f220000000800 */
[----:B------:R-:W-:Y:S01]  /*b000*/  STL.64 [R1+0x6b8], R180 ;  /* 0x0006b8b401007387 */ /* 0x000fe20000100a00 */
[----:B------:R-:W-:Y:S01]  /*b010*/  ISETP.GE.U32.AND P0, PT, R4, 0x7fffff6e, PT ;  /* 0x7fffff6e0400780c */ /* 0x000fe20003f06070 */
[----:B------:R-:W-:Y:S02]  /*b020*/  VIADD R4, R158, 0xffffffac ;  /* 0xffffffac9e047836 */ /* 0x000fe40000000000 */
[----:B------:R-:W-:-:S04]  /*b030*/  IMAD.WIDE R176, R2, 0x4, R176 ;  /* 0x0000000402b07825 */ /* 0x000fc800078e02b0 */
[C---:B------:R-:W-:Y:S01]  /*b040*/  IMAD.WIDE R164, R2.reuse, 0x4, R164 ;  /* 0x0000000402a47825 */ /* 0x040fe200078e02a4 */
[----:B------:R-:W-:Y:S03]  /*b050*/  STL.64 [R1+0x6c8], R176 ;  /* 0x0006c8b001007387 */ /* 0x000fe60000100a00 */
[C---:B------:R-:W-:Y:S01]  /*b060*/  IMAD.WIDE R160, R2.reuse, 0x4, R160 ;  /* 0x0000000402a07825 */ /* 0x040fe200078e02a0 */
[----:B------:R1:W-:Y:S04]  /*b070*/  STL.64 [R1+0x720], R164 ;  /* 0x000720a401007387 */ /* 0x0003e80000100a00 */
[----:B------:R-:W-:Y:S04]  /*b080*/  LDGSTS.E [R251+0x24004], desc[UR16][R176.64], !P2 ;  /* 0x24004000b0fb7fae */ /* 0x000fe8000d121850 */
[----:B------:R3:W-:Y:S04]  /*b090*/  STL.64 [R1+0x738], R160 ;  /* 0x000738a001007387 */ /* 0x0007e80000100a00 */
[----:B------:R-:W-:Y:S04]  /*b0a0*/  LDGSTS.E [R251+0x28004], desc[UR16][R164.64], !P2 ;  /* 0x28004000a4fb7fae */ /* 0x000fe8000d121850 */
[----:B------:R3:W-:Y:S04]  /*b0b0*/  LDGSTS.E [R251+0x2c004], desc[UR16][R160.64], !P2 ;  /* 0x2c004000a0fb7fae */ /* 0x0007e8000d121850 */
[----:B-1----:R-:W4:Y:S04]  /*b0c0*/  LDL.LU.64 R164, [R1+0xc0] ;  /* 0x0000c00001a47983 */ /* 0x002f280000300a00 */
[----:B------:R-:W4:Y:S01]  /*b0d0*/  LDL.LU.64 R176, [R1+0xb8] ;  /* 0x0000b80001b07983 */ /* 0x000f220000300a00 */
[----:B------:R-:W-:-:S05]  /*b0e0*/  IMAD.WIDE R180, R2, 0x4, R206 ;  /* 0x0000000402b47825 */ /* 0x000fca00078e02ce */
[----:B------:R-:W-:Y:S04]  /*b0f0*/  STL.64 [R1+0x750], R180 ;  /* 0x000750b401007387 */ /* 0x000fe80000100a00 */
[----:B------:R1:W-:Y:S01]  /*b100*/  LDGSTS.E [R251+0x20008], desc[UR16][R180.64], !P1 ;  /* 0x20008000b4fb7fae */ /* 0x0003e2000c921850 */
[----:B---3--:R-:W-:-:S04]  /*b110*/  IMAD.WIDE R162, R2, 0x4, R162 ;  /* 0x0000000402a27825 */ /* 0x008fc800078e02a2 */
[C---:B------:R-:W-:Y:S01]  /*b120*/  IMAD.WIDE R160, R2.reuse, 0x4, R174 ;  /* 0x0000000402a07825 */ /* 0x040fe200078e02ae */
[----:B------:R-:W-:Y:S04]  /*b130*/  LDGSTS.E [R251+0x24008], desc[UR16][R162.64], !P1 ;  /* 0x24008000a2fb7fae */ /* 0x000fe8000c921850 */
[----:B------:R-:W3:Y:S01]  /*b140*/  LDL.LU.64 R174, [R1+0xb0] ;  /* 0x0000b00001ae7983 */ /* 0x000ee20000300a00 */
[----:B--2---:R-:W-:-:S03]  /*b150*/  IMAD.WIDE R158, R2, 0x4, R172 ;  /* 0x00000004029e7825 */ /* 0x004fc600078e02ac */
[----:B------:R2:W-:Y:S04]  /*b160*/  STL.64 [R1+0x858], R162 ;  /* 0x000858a201007387 */ /* 0x0005e80000100a00 */
[----:B------:R-:W3:Y:S04]  /*b170*/  LDL.LU.64 R172, [R1+0xa8] ;  /* 0x0000a80001ac7983 */ /* 0x000ee80000300a00 */
[----:B------:R-:W-:Y:S04]  /*b180*/  STL.64 [R1+0x878], R160 ;  /* 0x000878a001007387 */ /* 0x000fe80000100a00 */
[----:B------:R4:W-:Y:S04]  /*b190*/  STL.64 [R1+0x8a0], R158 ;  /* 0x0008a09e01007387 */ /* 0x0009e80000100a00 */
[----:B--2---:R-:W2:Y:S01]  /*b1a0*/  LDL.LU.64 R162, [R1+0xa0] ;  /* 0x0000a00001a27983 */ /* 0x004ea20000300a00 */
[----:B------:R-:W-:Y:S01]  /*b1b0*/  ISETP.GE.U32.AND P2, PT, R4, 0x7fffff6d, PT ;  /* 0x7fffff6d0400780c */ /* 0x000fe20003f46070 */
[----:B------:R-:W-:-:S02]  /*b1c0*/  VIADD R4, R157, 0xffffff93 ;  /* 0xffffff939d047836 */ /* 0x000fc40000000000 */
[----:B------:R-:W-:Y:S01]  /*b1d0*/  LDGSTS.E [R251+0x28008], desc[UR16][R160.64], !P1 ;  /* 0x28008000a0fb7fae */ /* 0x000fe2000c921850 */
[----:B------:R-:W2:Y:S03]  /*b1e0*/  LDC R157, c[0x0][0x230] ;  /* 0x00008c00ff9d7b82 */ /* 0x000ea60000000800 */
[----:B------:R4:W-:Y:S01]  /*b1f0*/  LDGSTS.E [R251+0x2c008], desc[UR16][R158.64], !P1 ;  /* 0x2c0080009efb7fae */ /* 0x0009e2000c921850 */
[----:B-1----:R-:W-:Y:S01]  /*b200*/  IMAD.WIDE R180, R2, 0x4, R170 ;  /* 0x0000000402b47825 */ /* 0x002fe200078e02aa */
[----:B------:R-:W-:-:S04]  /*b210*/  ISETP.GE.U32.AND P1, PT, R4, 0x7fffff54, PT ;  /* 0x7fffff540400780c */ /* 0x000fc80003f26070 */
[----:B------:R-:W-:Y:S01]  /*b220*/  STL.64 [R1+0x8d8], R180 ;  /* 0x0008d8b401007387 */ /* 0x000fe20000100a00 */
[----:B------:R-:W-:-:S03]  /*b230*/  IMAD.WIDE R178, R2, 0x4, R178 ;  /* 0x0000000402b27825 */ /* 0x000fc600078e02b2 */
[----:B------:R-:W2:Y:S04]  /*b240*/  LDL.LU.64 R170, [R1+0x98] ;  /* 0x0000980001aa7983 */ /* 0x000ea80000300a00 */
[----:B------:R-:W-:Y:S04]  /*b250*/  STL.64 [R1+0x908], R178 ;  /* 0x000908b201007387 */ /* 0x000fe80000100a00 */
[----:B------:R-:W-:Y:S04]  /*b260*/  LDGSTS.E [R251+0x2000c], desc[UR16][R180.64], !P6 ;  /* 0x2000c000b4fb7fae */ /* 0x000fe8000f121850 */
[----:B------:R-:W-:Y:S01]  /*b270*/  LDGSTS.E [R251+0x2400c], desc[UR16][R178.64], !P6 ;  /* 0x2400c000b2fb7fae */ /* 0x000fe2000f121850 */
[----:B----4-:R-:W-:-:S04]  /*b280*/  IMAD.WIDE R166, R2, 0x4, R166 ;  /* 0x0000000402a67825 */ /* 0x010fc800078e02a6 */
[C---:B------:R-:W-:Y:S01]  /*b290*/  IMAD.WIDE R158, R2.reuse, 0x4, R168 ;  /* 0x00000004029e7825 */ /* 0x040fe200078e02a8 */
[----:B------:R-:W-:Y:S04]  /*b2a0*/  LDGSTS.E [R251+0x2800c], desc[UR16][R166.64], !P6 ;  /* 0x2800c000a6fb7fae */ /* 0x000fe8000f121850 */
[----:B------:R-:W4:Y:S04]  /*b2b0*/  LDL.LU.64 R168, [R1+0x90] ;  /* 0x0000900001a87983 */ /* 0x000f280000300a00 */
[----:B------:R1:W-:Y:S04]  /*b2c0*/  STL.64 [R1+0x930], R166 ;  /* 0x000930a601007387 */ /* 0x0003e80000100a00 */
[----:B------:R-:W4:Y:S04]  /*b2d0*/  LDL.LU.64 R160, [R1+0x88] ;  /* 0x0000880001a07983 */ /* 0x000f280000300a00 */
[----:B------:R3:W-:Y:S04]  /*b2e0*/  STL.64 [R1+0x950], R158 ;  /* 0x0009509e01007387 */ /* 0x0007e80000100a00 */
[----:B-1----:R-:W4:Y:S04]  /*b2f0*/  LDL.LU.64 R166, [R1+0x80] ;  /* 0x0000800001a67983 */ /* 0x002f280000300a00 */
[----:B------:R1:W-:Y:S01]  /*b300*/  LDGSTS.E [R251+0x2c00c], desc[UR16][R158.64], !P6 ;  /* 0x2c00c0009efb7fae */ /* 0x0003e2000f121850 */
[----:B------:R-:W-:-:S04]  /*b310*/  IMAD.WIDE R206, R2, 0x4, R164 ;  /* 0x0000000402ce7825 */ /* 0x000fc800078e02a4 */
[C---:B---3--:R-:W-:Y:S01]  /*b320*/  IMAD.WIDE R174, R2.reuse, 0x4, R174 ;  /* 0x0000000402ae7825 */ /* 0x048fe200078e02ae */
[----:B------:R-:W-:Y:S03]  /*b330*/  LDGSTS.E [R251+0x30000], desc[UR16][R206.64], !P1 ;  /* 0x30000000cefb7fae */ /* 0x000fe6000c921850 */
[----:B------:R-:W-:Y:S01]  /*b340*/  IMAD.WIDE R172, R2, 0x4, R172 ;  /* 0x0000000402ac7825 */ /* 0x000fe200078e02ac */
[----:B------:R-:W-:Y:S01]  /*b350*/  IADD3 R4, R156, -0x6e, RZ ;  /* 0xffffff929c047810 */ /* 0x000fe20007ffe0ff */
[----:B-1----:R-:W1:Y:S02]  /*b360*/  LDC R158, c[0x0][0x230] ;  /* 0x00008c00ff9e7b82 */ /* 0x002e640000000800 */
[C---:B------:R-:W-:Y:S02]  /*b370*/  IMAD.WIDE R178, R2.reuse, 0x4, R176 ;  /* 0x0000000402b27825 */ /* 0x040fe400078e02b0 */
[----:B------:R-:W3:Y:S04]  /*b380*/  LDL.LU.64 R176, [R1+0x78] ;  /* 0x0000780001b07983 */ /* 0x000ee80000300a00 */
[----:B------:R2:W-:Y:S01]  /*b390*/  STL.64 [R1+0x9d8], R206 ;  /* 0x0009d8ce01007387 */ /* 0x0005e20000100a00 */
[----:B------:R-:W1:Y:S03]  /*b3a0*/  LDC R156, c[0x0][0x230] ;  /* 0x00008c00ff9c7b82 */ /* 0x000e660000000800 */
[----:B------:R-:W3:Y:S04]  /*b3b0*/  LDL.LU.64 R164, [R1+0x70] ;  /* 0x0000700001a47983 */ /* 0x000ee80000300a00 */
[----:B------:R2:W-:Y:S04]  /*b3c0*/  STL.64 [R1+0x9e0], R178 ;  /* 0x0009e0b201007387 */ /* 0x0005e80000100a00 */
[----:B------:R-:W3:Y:S04]  /*b3d0*/  LDL.LU.64 R180, [R1+0x68] ;  /* 0x0000680001b47983 */ /* 0x000ee80000300a00 */
[----:B------:R2:W-:Y:S04]  /*b3e0*/  STL.64 [R1+0x9e8], R174 ;  /* 0x0009e8ae01007387 */ /* 0x0005e80000100a00 */
[----:B------:R2:W-:Y:S04]  /*b3f0*/  LDGSTS.E [R251+0x34000], desc[UR16][R178.64], !P1 ;  /* 0x34000000b2fb7fae */ /* 0x0005e8000c921850 */
[----:B------:R1:W-:Y:S04]  /*b400*/  STL.64 [R1+0x9f0], R172 ;  /* 0x0009f0ac01007387 */ /* 0x0003e80000100a00 */
[----:B--2---:R-:W2:Y:S01]  /*b410*/  LDL.LU.64 R206, [R1+0x60] ;  /* 0x0000600001ce7983 */ /* 0x004ea20000300a00 */
[----:B------:R-:W-:-:S03]  /*b420*/  IMAD.WIDE R178, R2, 0x4, R162 ;  /* 0x0000000402b27825 */ /* 0x000fc600078e02a2 */
[----:B------:R-:W-:Y:S04]  /*b430*/  LDGSTS.E [R251+0x38000], desc[UR16][R174.64], !P1 ;  /* 0x38000000aefb7fae */ /* 0x000fe8000c921850 */
[----:B------:R-:W-:Y:S04]  /*b440*/  LDGSTS.E [R251+0x3c000], desc[UR16][R172.64], !P1 ;  /* 0x3c000000acfb7fae */ /* 0x000fe8000c921850 */
[----:B------:R-:W2:Y:S04]  /*b450*/  LDL.LU.64 R174, [R1+0x58] ;  /* 0x0000580001ae7983 */ /* 0x000ea80000300a00 */
[----:B-1----:R-:W2:Y:S04]  /*b460*/  LDL.LU.64 R172, [R1+0x50] ;  /* 0x0000500001ac7983 */ /* 0x002ea80000300a00 */
[----:B------:R-:W-:Y:S04]  /*b470*/  STL.64 [R1+0x9f8], R178 ;  /* 0x0009f8b201007387 */ /* 0x000fe80000100a00 */
[----:B------:R-:W2:Y:S01]  /*b480*/  LDL.LU.64 R162, [R1+0x48] ;  /* 0x0000480001a27983 */ /* 0x000ea20000300a00 */
[----:B------:R-:W-:Y:S01]  /*b490*/  ISETP.GE.U32.AND P6, PT, R4, 0x7fffff53, PT ;  /* 0x7fffff530400780c */ /* 0x000fe20003fc6070 */
[----:B------:R-:W-:-:S02]  /*b4a0*/  VIADD R4, R5, 0xffffff91 ;  /* 0xffffff9105047836 */ /* 0x000fc40000000000 */
[C---:B------:R-:W-:Y:S01]  /*b4b0*/  IMAD.WIDE R170, R2.reuse, 0x4, R170 ;  /* 0x0000000402aa7825 */ /* 0x040fe200078e02aa */
[----:B------:R-:W1:Y:S03]  /*b4c0*/  LDC R5, c[0x0][0x230] ;  /* 0x00008c00ff057b82 */ /* 0x000e660000000800 */
[----:B----4-:R-:W-:Y:S01]  /*b4d0*/  IMAD.WIDE R168, R2, 0x4, R168 ;  /* 0x0000000402a87825 */ /* 0x010fe200078e02a8 */
[----:B------:R-:W-:-:S03]  /*b4e0*/  ISETP.GE.U32.AND P1, PT, R4, 0x7fffff52, PT ;  /* 0x7fffff520400780c */ /* 0x000fc60003f26070 */
[C---:B------:R-:W-:Y:S01]  /*b4f0*/  IMAD.WIDE R160, R2.reuse, 0x4, R160 ;  /* 0x0000000402a07825 */ /* 0x040fe200078e02a0 */
[----:B------:R4:W-:Y:S04]  /*b500*/  STL.64 [R1+0xa10], R170 ;  /* 0x000a10aa01007387 */ /* 0x0009e80000100a00 */
[----:B------:R-:W-:Y:S01]  /*b510*/  LDGSTS.E [R251+0x30004], desc[UR16][R178.64], !P6 ;  /* 0x30004000b2fb7fae */ /* 0x000fe2000f121850 */
[----:B------:R-:W-:-:S03]  /*b520*/  IMAD.WIDE R166, R2, 0x4, R166 ;  /* 0x0000000402a67825 */ /* 0x000fc600078e02a6 */
[----:B------:R4:W-:Y:S04]  /*b530*/  STL.64 [R1+0xa30], R168 ;  /* 0x000a30a801007387 */ /* 0x0009e80000100a00 */
[----:B------:R-:W-:Y:S04]  /*b540*/  LDGSTS.E [R251+0x34004], desc[UR16][R170.64], !P6 ;  /* 0x34004000aafb7fae */ /* 0x000fe8000f121850 */
[----:B------:R1:W-:Y:S04]  /*b550*/  STL.64 [R1+0xa50], R160 ;  /* 0x000a50a001007387 */ /* 0x0003e80000100a00 */
[----:B------:R-:W-:Y:S04]  /*b560*/  LDGSTS.E [R251+0x38004], desc[UR16][R168.64], !P6 ;  /* 0x38004000a8fb7fae */ /* 0x000fe8000f121850 */
[----:B----4-:R-:W4:Y:S04]  /*b570*/  LDL.LU.64 R170, [R1+0x3e0] ;  /* 0x0003e00001aa7983 */ /* 0x010f280000300a00 */
[----:B------:R-:W4:Y:S04]  /*b580*/  LDL.LU.64 R178, [R1+0x3d8] ;  /* 0x0003d80001b27983 */ /* 0x000f280000300a00 */
[----:B------:R-:W4:Y:S04]  /*b590*/  LDL.LU.64 R168, [R1+0x3d0] ;  /* 0x0003d00001a87983 */ /* 0x000f280000300a00 */
[----:B------:R1:W-:Y:S04]  /*b5a0*/  LDGSTS.E [R251+0x3c004], desc[UR16][R160.64], !P6 ;  /* 0x3c004000a0fb7fae */ /* 0x0003e8000f121850 */
[----:B------:R1:W-:Y:S04]  /*b5b0*/  STL.64 [R1+0xac0], R166 ;  /* 0x000ac0a601007387 */ /* 0x0003e80000100a00 */
[----:B------:R-:W-:Y:S01]  /*b5c0*/  LDGSTS.E [R251+0x30008], desc[UR16][R166.64], !P1 ;  /* 0x30008000a6fb7fae */ /* 0x000fe2000c921850 */
[----:B---3--:R-:W-:-:S04]  /*b5d0*/  IMAD.WIDE R176, R2, 0x4, R176 ;  /* 0x0000000402b07825 */ /* 0x008fc800078e02b0 */
[C---:B------:R-:W-:Y:S01]  /*b5e0*/  IMAD.WIDE R164, R2.reuse, 0x4, R164 ;  /* 0x0000000402a47825 */ /* 0x040fe200078e02a4 */
[----:B------:R-:W-:Y:S04]  /*b5f0*/  STL.64 [R1+0xb48], R176 ;  /* 0x000b48b001007387 */ /* 0x000fe80000100a00 */
[----:B------:R3:W-:Y:S01]  /*b600*/  STL.64 [R1+0xbd0], R164 ;  /* 0x000bd0a401007387 */ /* 0x0007e20000100a00 */
[----:B-1----:R-:W-:-:S03]  /*b610*/  IMAD.WIDE R160, R2, 0x4, R180 ;  /* 0x0000000402a07825 */ /* 0x002fc600078e02b4 */
[----:B------:R-:W4:Y:S04]  /*b620*/  LDL.LU.64 R166, [R1+0x3c8] ;  /* 0x0003c80001a67983 */ /* 0x000f280000300a00 */
[----:B------:R-:W-:Y:S04]  /*b630*/  LDGSTS.E [R251+0x34008], desc[UR16][R176.64], !P1 ;  /* 0x34008000b0fb7fae */ /* 0x000fe8000c921850 */
[----:B------:R1:W-:Y:S04]  /*b640*/  STL.64 [R1+0xc78], R160 ;  /* 0x000c78a001007387 */ /* 0x0003e80000100a00 */
[----:B------:R-:W-:Y:S01]  /*b650*/  LDGSTS.E [R251+0x38008], desc[UR16][R164.64], !P1 ;  /* 0x38008000a4fb7fae */ /* 0x000fe2000c921850 */
[----:B--2---:R-:W-:-:S03]  /*b660*/  IMAD.WIDE R206, R2, 0x4, R206 ;  /* 0x0000000402ce7825 */ /* 0x004fc600078e02ce */
[----:B------:R-:W-:Y:S04]  /*b670*/  LDGSTS.E [R251+0x3c008], desc[UR16][R160.64], !P1 ;  /* 0x3c008000a0fb7fae */ /* 0x000fe8000c921850 */
[----:B---3--:R-:W2:Y:S04]  /*b680*/  LDL.LU.64 R164, [R1+0x3c0] ;  /* 0x0003c00001a47983 */ /* 0x008ea80000300a00 */
[----:B------:R-:W3:Y:S01]  /*b690*/  LDL.LU.64 R176, [R1+0x3b8] ;  /* 0x0003b80001b07983 */ /* 0x000ee20000300a00 */
[----:B------:R-:W-:-:S03]  /*b6a0*/  IMAD.WIDE R180, R2, 0x4, R174 ;  /* 0x0000000402b47825 */ /* 0x000fc600078e02ae */
[----:B------:R4:W-:Y:S01]  /*b6b0*/  STL.64 [R1+0xcb0], R206 ;  /* 0x000cb0ce01007387 */ /* 0x0009e20000100a00 */
[----:B------:R-:W-:-:S04]  /*b6c0*/  IMAD.WIDE R174, R2, 0x4, R172 ;  /* 0x0000000402ae7825 */ /* 0x000fc800078e02ac */
[----:B------:R-:W-:Y:S02]  /*b6d0*/  IMAD.WIDE R172, R2, 0x4, R162 ;  /* 0x0000000402ac7825 */ /* 0x000fe400078e02a2 */
[----:B------:R-:W3:Y:S04]  /*b6e0*/  LDL.LU.64 R162, [R1+0x3b0] ;  /* 0x0003b00001a27983 */ /* 0x000ee80000300a00 */
[----:B------:R4:W-:Y:S04]  /*b6f0*/  STL.64 [R1+0xce8], R180 ;  /* 0x000ce8b401007387 */ /* 0x0009e80000100a00 */
[----:B-1----:R-:W3:Y:S01]  /*b700*/  LDL.LU.64 R160, [R1+0x3a8] ;  /* 0x0003a80001a07983 */ /* 0x002ee20000300a00 */
[----:B------:R-:W-:-:S02]  /*b710*/  VIADD R4, R157, 0xffffff90 ;  /* 0xffffff909d047836 */ /* 0x000fc40000000000 */
[----:B------:R-:W1:Y:S03]  /*b720*/  LDC R157, c[0x0][0x230] ;  /* 0x00008c00ff9d7b82 */ /* 0x000e660000000800 */
[----:B------:R-:W-:Y:S01]  /*b730*/  ISETP.GE.U32.AND P6, PT, R4, 0x7fffff51, PT ;  /* 0x7fffff510400780c */ /* 0x000fe20003fc6070 */
[----:B------:R4:W-:Y:S04]  /*b740*/  STL.64 [R1+0xd10], R174 ;  /* 0x000d10ae01007387 */ /* 0x0009e80000100a00 */
[----:B------:R4:W-:Y:S08]  /*b750*/  STL.64 [R1+0xd38], R172 ;  /* 0x000d38ac01007387 */ /* 0x0009f00000100a00 */
[----:B------:R4:W-:Y:S04]  /*b760*/  LDGSTS.E [R251+0x3000c], desc[UR16][R206.64], !P6 ;  /* 0x3000c000cefb7fae */ /* 0x0009e8000f121850 */
[----:B------:R4:W-:Y:S04]  /*b770*/  LDGSTS.E [R251+0x3400c], desc[UR16][R180.64], !P6 ;  /* 0x3400c000b4fb7fae */ /* 0x0009e8000f121850 */
[----:B------:R-:W-:Y:S01]  /*b780*/  LDGSTS.E [R251+0x3800c], desc[UR16][R174.64], !P6 ;  /* 0x3800c000aefb7fae */ /* 0x000fe2000f121850 */
[----:B----4-:R-:W-:-:S03]  /*b790*/  IMAD.WIDE R206, R2, 0x4, R170 ;  /* 0x0000000402ce7825 */ /* 0x010fc600078e02aa */
[----:B------:R-:W-:Y:S01]  /*b7a0*/  LDGSTS.E [R251+0x3c00c], desc[UR16][R172.64], !P6 ;  /* 0x3c00c000acfb7fae */ /* 0x000fe2000f121850 */
[----:B------:R-:W-:-:S03]  /*b7b0*/  IMAD.WIDE R180, R2, 0x4, R178 ;  /* 0x0000000402b47825 */ /* 0x000fc600078e02b2 */
[----:B------:R2:W-:Y:S01]  /*b7c0*/  LDGSTS.E [R245+0x20000], desc[UR16][R206.64], !P5 ;  /* 0x20000000cef57fae */ /* 0x0005e2000e921850 */
[----:B------:R-:W-:-:S03]  /*b7d0*/  IMAD.WIDE R168, R2, 0x4, R168 ;  /* 0x0000000402a87825 */ /* 0x000fc600078e02a8 */
[----:B------:R-:W4:Y:S04]  /*b7e0*/  LDL.LU.64 R174, [R1+0x3a0] ;  /* 0x0003a00001ae7983 */ /* 0x000f280000300a00 */
[----:B------:R-:W-:Y:S04]  /*b7f0*/  STL.64 [R1+0x668], R206 ;  /* 0x000668ce01007387 */ /* 0x000fe80000100a00 */
[----:B------:R-:W4:Y:S04]  /*b800*/  LDL.LU.64 R172, [R1+0x398] ;  /* 0x0003980001ac7983 */ /* 0x000f280000300a00 */
[----:B------:R-:W-:Y:S04]  /*b810*/  STL.64 [R1+0x670], R180 ;  /* 0x000670b401007387 */ /* 0x000fe80000100a00 */
[----:B------:R-:W4:Y:S04]  /*b820*/  LDL.LU.64 R170, [R1+0x390] ;  /* 0x0003900001aa7983 */ /* 0x000f280000300a00 */
[----:B------:R1:W-:Y:S04]  /*b830*/  STL.64 [R1+0x680], R168 ;  /* 0x000680a801007387 */ /* 0x0003e80000100a00 */
[----:B------:R-:W4:Y:S04]  /*b840*/  LDL.LU.64 R178, [R1+0x388] ;  /* 0x0003880001b27983 */ /* 0x000f280000300a00 */
[----:B------:R3:W-:Y:S04]  /*b850*/  LDGSTS.E [R245+0x24000], desc[UR16][R180.64], !P5 ;  /* 0x24000000b4f57fae */ /* 0x0007e8000e921850 */
[----:B------:R4:W-:Y:S01]  /*b860*/  LDGSTS.E [R245+0x28000], desc[UR16][R168.64], !P5 ;  /* 0x28000000a8f57fae */ /* 0x0009e2000e921850 */
[----:B------:R-:W-:-:S05]  /*b870*/  IMAD.WIDE R166, R2, 0x4, R166 ;  /* 0x0000000402a67825 */ /* 0x000fca00078e02a6 */
[----:B------:R2:W-:Y:S04]  /*b880*/  STL.64 [R1+0x690], R166 ;  /* 0x000690a601007387 */ /* 0x0005e80000100a00 */
[----:B------:R4:W-:Y:S04]  /*b890*/  LDGSTS.E [R245+0x2c000], desc[UR16][R166.64], !P5 ;  /* 0x2c000000a6f57fae */ /* 0x0009e8000e921850 */
[----:B-1----:R-:W4:Y:S04]  /*b8a0*/  LDL.LU.64 R168, [R1+0x380] ;  /* 0x0003800001a87983 */ /* 0x002f280000300a00 */
[----:B--2---:R-:W2:Y:S01]  /*b8b0*/  LDL.LU.64 R166, [R1+0x378] ;  /* 0x0003780001a67983 */ /* 0x004ea20000300a00 */
[----:B------:R-:W-:-:S04]  /*b8c0*/  IMAD.WIDE R206, R2, 0x4, R164 ;  /* 0x0000000402ce7825 */ /* 0x000fc800078e02a4 */
[C---:B---3--:R-:W-:Y:S01]  /*b8d0*/  IMAD.WIDE R180, R2.reuse, 0x4, R176 ;  /* 0x0000000402b47825 */ /* 0x048fe200078e02b0 */
[----:B------:R-:W-:Y:S04]  /*b8e0*/  STL.64 [R1+0x6a0], R206 ;  /* 0x0006a0ce01007387 */ /* 0x000fe80000100a00 */
[----:B------:R-:W3:Y:S04]  /*b8f0*/  LDL.LU.64 R164, [R1+0x370] ;  /* 0x0003700001a47983 */ /* 0x000ee80000300a00 */
[----:B------:R-:W-:Y:S04]  /*b900*/  STL.64 [R1+0x6b0], R180 ;  /* 0x0006b0b401007387 */ /* 0x000fe80000100a00 */
[----:B------:R-:W3:Y:S04]  /*b910*/  LDL.LU.64 R176, [R1+0x368] ;  /* 0x0003680001b07983 */ /* 0x000ee80000300a00 */
[----:B------:R-:W-:Y:S01]  /*b920*/  LDGSTS.E [R245+0x20004], desc[UR16][R206.64], !P4 ;  /* 0x20004000cef57fae */ /* 0x000fe2000e121850 */
[----:B------:R-:W-:-:S03]  /*b930*/  IMAD.WIDE R162, R2, 0x4, R162 ;  /* 0x0000000402a27825 */ /* 0x000fc600078e02a2 */
[----:B------:R-:W-:Y:S01]  /*b940*/  LDGSTS.E [R245+0x24004], desc[UR16][R180.64], !P4 ;  /* 0x24004000b4f57fae */ /* 0x000fe2000e121850 */
[----:B------:R-:W-:-:S03]  /*b950*/  IMAD.WIDE R160, R2, 0x4, R160 ;  /* 0x0000000402a07825 */ /* 0x000fc600078e02a0 */
[----:B------:R1:W-:Y:S04]  /*b960*/  STL.64 [R1+0x6c0], R162 ;  /* 0x0006c0a201007387 */ /* 0x0003e80000100a00 */
[----:B------:R4:W-:Y:S04]  /*b970*/  STL.64 [R1+0x6d0], R160 ;  /* 0x0006d0a001007387 */ /* 0x0009e80000100a00 */
[----:B------:R3:W-:Y:S01]  /*b980*/  LDGSTS.E [R245+0x28004], desc[UR16][R162.64], !P4 ;  /* 0x28004000a2f57fae */ /* 0x0007e2000e121850 */
[----:B------:R-:W-:Y:S02]  /*b990*/  IADD3 R4, R158, -0x55, RZ ;  /* 0xffffffab9e047810 */ /* 0x000fe40007ffe0ff */
[----:B------:R-:W4:Y:S01]  /*b9a0*/  LDC R158, c[0x0][0x230] ;  /* 0x00008c00ff9e7b82 */ /* 0x000f220000000800 */
[----:B------:R3:W-:Y:S04]  /*b9b0*/  LDGSTS.E [R245+0x2c004], desc[UR16][R160.64], !P4 ;  /* 0x2c004000a0f57fae */ /* 0x0007e8000e121850 */
[----:B-1----:R-:W3:Y:S04]  /*b9c0*/  LDL.LU.64 R162, [R1+0x40] ;  /* 0x0000400001a27983 */ /* 0x002ee80000300a00 */
[----:B------:R-:W3:Y:S01]  /*b9d0*/  LDL.LU.64 R250, [R1+0x38] ;  /* 0x0000380001fa7983 */ /* 0x000ee20000300a00 */
[----:B------:R-:W-:Y:S01]  /*b9e0*/  ISETP.GE.U32.AND P1, PT, R4, 0x7fffff6c, PT ;  /* 0x7fffff6c0400780c */ /* 0x000fe20003f26070 */
[----:B------:R-:W-:-:S02]  /*b9f0*/  VIADD R4, R5, 0xffffffaa ;  /* 0xffffffaa05047836 */ /* 0x000fc40000000000 */
[----:B------:R-:W1:Y:S01]  /*ba00*/  LDC R5, c[0x0][0x230] ;  /* 0x00008c00ff057b82 */ /* 0x000e620000000800 */
[----:B------:R-:W3:Y:S02]  /*ba10*/  LDL.LU.64 R248, [R1+0x30] ;  /* 0x0000300001f87983 */ /* 0x000ee40000300a00 */
[----:B------:R-:W-:Y:S01]  /*ba20*/  ISETP.GE.U32.AND P6, PT, R4, 0x7fffff6b, PT ;  /* 0x7fffff6b0400780c */ /* 0x000fe20003fc6070 */
[----:B------:R-:W-:-:S04]  /*ba30*/  VIADD R4, R156, 0xffffffa9 ;  /* 0xffffffa99c047836 */ /* 0x000fc80000000000 */
[----:B------:R-:W3:Y:S01]  /*ba40*/  LDC R156, c[0x0][0x230] ;  /* 0x00008c00ff9c7b82 */ /* 0x000ee20000000800 */
[----:B------:R-:W-:Y:S01]  /*ba50*/  ISETP.GE.U32.AND P5, PT, R4, 0x7fffff6a, PT ;  /* 0x7fffff6a0400780c */ /* 0x000fe20003fa6070 */
[----:B----4-:R-:W-:Y:S01]  /*ba60*/  IMAD.WIDE R174, R2, 0x4, R174 ;  /* 0x0000000402ae7825 */ /* 0x010fe200078e02ae */
[----:B------:R-:W-:Y:S02]  /*ba70*/  IADD3 R4, R158, -0x58, RZ ;  /* 0xffffffa89e047810 */ /* 0x000fe40007ffe0ff */
[----:B------:R-:W4:Y:S01]  /*ba80*/  LDL.LU.64 R158, [R1+0x28] ;  /* 0x00002800019e7983 */ /* 0x000f220000300a00 */
[----:B------:R-:W-:-:S03]  /*ba90*/  IMAD.WIDE R172, R2, 0x4, R172 ;  /* 0x0000000402ac7825 */ /* 0x000fc600078e02ac */
[----:B------:R1:W-:Y:S01]  /*baa0*/  STL.64 [R1+0x730], R174 ;  /* 0x000730ae01007387 */ /* 0x0003e20000100a00 */
[----:B------:R-:W-:-:S03]  /*bab0*/  ISETP.GE.U32.AND P4, PT, R4, 0x7fffff69, PT ;  /* 0x7fffff690400780c */ /* 0x000fc60003f86070 */
[----:B------:R-:W4:Y:S01]  /*bac0*/  LDL.LU.64 R206, [R1+0x20] ;  /* 0x0000200001ce7983 */ /* 0x000f220000300a00 */
[----:B------:R-:W-:-:S03]  /*bad0*/  IMAD.WIDE R170, R2, 0x4, R170 ;  /* 0x0000000402aa7825 */ /* 0x000fc600078e02aa */
[----:B------:R1:W-:Y:S02]  /*bae0*/  STL.64 [R1+0x748], R172 ;  /* 0x000748ac01007387 */ /* 0x0003e40000100a00 */
[----:B-1----:R-:W-:Y:S02]  /*baf0*/  VIADD R4, R5, 0xffffff8f ;  /* 0xffffff8f05047836 */ /* 0x002fe40000000000 */
[----:B------:R-:W4:Y:S01]  /*bb00*/  LDL.LU.64 R180, [R1+0x18] ;  /* 0x0000180001b47983 */ /* 0x000f220000300a00 */
[----:B------:R-:W1:Y:S01]  /*bb10*/  LDC R5, c[0x0][0x230] ;  /* 0x00008c00ff057b82 */ /* 0x000e620000000800 */
[----:B------:R-:W-:Y:S02]  /*bb20*/  IMAD.WIDE R178, R2, 0x4, R178 ;  /* 0x0000000402b27825 */ /* 0x000fe400078e02b2 */
[----:B------:R-:W-:Y:S04]  /*bb30*/  LDGSTS.E [R245+0x20008], desc[UR16][R174.64], !P0 ;  /* 0x20008000aef57fae */ /* 0x000fe8000c121850 */
[----:B------:R1:W-:Y:S04]  /*bb40*/  STL.64 [R1+0x838], R170 ;  /* 0x000838aa01007387 */ /* 0x0003e80000100a00 */
[----:B------:R-:W-:Y:S04]  /*bb50*/  LDGSTS.E [R245+0x24008], desc[UR16][R172.64], !P0 ;  /* 0x24008000acf57fae */ /* 0x000fe8000c121850 */
[----:B------:R-:W4:Y:S04]  /*bb60*/  LDL.LU.64 R160, [R1+0x10] ;  /* 0x0000100001a07983 */ /* 0x000f280000300a00 */
[----:B------:R-:W-:Y:S04]  /*bb70*/  LDGSTS.E [R245+0x28008], desc[UR16][R170.64], !P0 ;  /* 0x28008000aaf57fae */ /* 0x000fe8000c121850 */
[----:B------:R1:W-:Y:S04]  /*bb80*/  STL.64 [R1+0x870], R178 ;  /* 0x000870b201007387 */ /* 0x0003e80000100a00 */
[----:B------:R-:W-:Y:S01]  /*bb90*/  LDGSTS.E [R245+0x2c008], desc[UR16][R178.64], !P0 ;  /* 0x2c008000b2f57fae */ /* 0x000fe2000c121850 */
[----:B------:R-:W-:-:S03]  /*bba0*/  ISETP.GE.U32.AND P0, PT, R4, 0x7fffff50, PT ;  /* 0x7fffff500400780c */ /* 0x000fc60003f06070 */
[----:B------:R-:W4:Y:S04]  /*bbb0*/  LDL.LU.64 R174, [R1+0x1020] ;  /* 0x0010200001ae7983 */ /* 0x000f280000300a00 */
[----:B------:R-:W4:Y:S04]  /*bbc0*/  LDL.LU.64 R172, [R1+0x1018] ;  /* 0x0010180001ac7983 */ /* 0x000f280000300a00 */
[----:B-1----:R-:W4:Y:S04]  /*bbd0*/  LDL.LU.64 R170, [R1+0x1010] ;  /* 0x0010100001aa7983 */ /* 0x002f280000300a00 */
[----:B------:R-:W4:Y:S01]  /*bbe0*/  LDL.LU.64 R178, [R1+0x1008] ;  /* 0x0010080001b27983 */ /* 0x000f220000300a00 */
[----:B------:R-:W-:-:S04]  /*bbf0*/  IMAD.WIDE R168, R2, 0x4, R168 ;  /* 0x0000000402a87825 */ /* 0x000fc800078e02a8 */
[C---:B--2---:R-:W-:Y:S01]  /*bc00*/  IMAD.WIDE R166, R2.reuse, 0x4, R166 ;  /* 0x0000000402a67825 */ /* 0x044fe200078e02a6 */
[----:B------:R1:W-:Y:S04]  /*bc10*/  STL.64 [R1+0x898], R168 ;  /* 0x000898a801007387 */ /* 0x0003e80000100a00 */
[----:B------:R2:W-:Y:S04]  /*bc20*/  STL.64 [R1+0x8d0], R166 ;  /* 0x0008d0a601007387 */ /* 0x0005e80000100a00 */
[----:B------:R-:W-:Y:S01]  /*bc30*/  LDGSTS.E [R245+0x2000c], desc[UR16][R168.64], !P2 ;  /* 0x2000c000a8f57fae */ /* 0x000fe2000d121850 */
[----:B---3--:R-:W-:-:S03]  /*bc40*/  IMAD.WIDE R164, R2, 0x4, R164 ;  /* 0x0000000402a47825 */ /* 0x008fc600078e02a4 */
[----:B------:R-:W-:Y:S04]  /*bc50*/  LDGSTS.E [R245+0x2400c], desc[UR16][R166.64], !P2 ;  /* 0x2400c000a6f57fae */ /* 0x000fe8000d121850 */
[----:B------:R-:W-:Y:S01]  /*bc60*/  LDGSTS.E [R245+0x2800c], desc[UR16][R164.64], !P2 ;  /* 0x2800c000a4f57fae */ /* 0x000fe2000d121850 */
[----:B------:R-:W-:-:S03]  /*bc70*/  IMAD.WIDE R176, R2, 0x4, R176 ;  /* 0x0000000402b07825 */ /* 0x000fc600078e02b0 */
[----:B-1----:R-:W3:Y:S04]  /*bc80*/  LDL.LU.64 R168, [R1+0x1000] ;  /* 0x0010000001a87983 */ /* 0x002ee80000300a00 */
[----:B------:R1:W-:Y:S04]  /*bc90*/  STL.64 [R1+0x900], R164 ;  /* 0x000900a401007387 */ /* 0x0003e80000100a00 */
[----:B--2---:R-:W2:Y:S04]  /*bca0*/  LDL.LU.64 R166, [R1+0xff8] ;  /* 0x000ff80001a67983 */ /* 0x004ea80000300a00 */
[----:B------:R1:W-:Y:S04]  /*bcb0*/  STL.64 [R1+0x928], R176 ;  /* 0x000928b001007387 */ /* 0x0003e80000100a00 */
[----:B-1----:R-:W3:Y:S04]  /*bcc0*/  LDL.LU.64 R164, [R1+0xff0] ;  /* 0x000ff00001a47983 */ /* 0x002ee80000300a00 */
[----:B------:R-:W-:Y:S04]  /*bcd0*/  LDGSTS.E [R245+0x2c00c], desc[UR16][R176.64], !P2 ;  /* 0x2c00c000b0f57fae */ /* 0x000fe8000d121850 */
[----:B------:R-:W2:Y:S01]  /*bce0*/  LDL.LU.64 R176, [R1+0xfe8] ;  /* 0x000fe80001b07983 */ /* 0x000ea20000300a00 */
[----:B------:R-:W-:-:S04]  /*bcf0*/  IMAD.WIDE R162, R2, 0x4, R162 ;  /* 0x0000000402a27825 */ /* 0x000fc800078e02a2 */
[----:B------:R-:W-:Y:S01]  /*bd00*/  IMAD.WIDE R250, R2, 0x4, R250 ;  /* 0x0000000402fa7825 */ /* 0x000fe200078e02fa */
[----:B------:R1:W-:Y:S04]  /*bd10*/  STL.64 [R1+0xa58], R162 ;  /* 0x000a58a201007387 */ /* 0x0003e80000100a00 */
[----:B------:R-:W-:Y:S04]  /*bd20*/  STL.64 [R1+0xa60], R250 ;  /* 0x000a60fa01007387 */ /* 0x000fe80000100a00 */
[----:B------:R-:W-:Y:S01]  /*bd30*/  LDGSTS.E [R245+0x30000], desc[UR16][R162.64], !P0 ;  /* 0x30000000a2f57fae */ /* 0x000fe2000c121850 */
[----:B------:R-:W-:-:S02]  /*bd40*/  VIADD R4, R157, 0xffffff8e ;  /* 0xffffff8e9d047836 */ /* 0x000fc40000000000 */
[----:B------:R-:W-:Y:S01]  /*bd50*/  IMAD.WIDE R248, R2, 0x4, R248 ;  /* 0x0000000402f87825 */ /* 0x000fe200078e02f8 */
[----:B------:R-:W-:Y:S01]  /*bd60*/  LDGSTS.E [R245+0x34000], desc[UR16][R250.64], !P0 ;  /* 0x34000000faf57fae */ /* 0x000fe2000c121850 */
[----:B------:R-:W3:Y:S03]  /*bd70*/  LDC R157, c[0x0][0x230] ;  /* 0x00008c00ff9d7b82 */ /* 0x000ee60000000800 */
[----:B-1----:R-:W3:Y:S01]  /*bd80*/  LDL.LU.64 R162, [R1+0xfe0] ;  /* 0x000fe00001a27983 */ /* 0x002ee20000300a00 */
[----:B------:R-:W-:Y:S01]  /*bd90*/  ISETP.GE.U32.AND P2, PT, R4, 0x7fffff4f, PT ;  /* 0x7fffff4f0400780c */ /* 0x000fe20003f46070 */
[C---:B----4-:R-:W-:Y:S02]  /*bda0*/  IMAD.WIDE R158, R2.reuse, 0x4, R158 ;  /* 0x00000004029e7825 */ /* 0x050fe400078e029e */
[----:B------:R-:W-:Y:S02]  /*bdb0*/  STL.64 [R1+0xa68], R248 ;  /* 0x000a68f801007387 */ /* 0x000fe40000100a00 */
[----:B------:R-:W-:-:S02]  /*bdc0*/  IMAD.WIDE R206, R2, 0x4, R206 ;  /* 0x0000000402ce7825 */ /* 0x000fc400078e02ce */
[----:B------:R-:W-:Y:S04]  /*bdd0*/  LDGSTS.E [R245+0x38000], desc[UR16][R248.64], !P0 ;  /* 0x38000000f8f57fae */ /* 0x000fe8000c121850 */
[----:B------:R3:W-:Y:S01]  /*bde0*/  STL.64 [R1+0xa70], R158 ;  /* 0x000a709e01007387 */ /* 0x0007e20000100a00 */
[----:B------:R-:W-:-:S03]  /*bdf0*/  IMAD.WIDE R180, R2, 0x4, R180 ;  /* 0x0000000402b47825 */ /* 0x000fc600078e02b4 */
[----:B------:R3:W-:Y:S04]  /*be00*/  LDGSTS.E [R245+0x3c000], desc[UR16][R158.64], !P0 ;  /* 0x3c0000009ef57fae */ /* 0x0007e8000c121850 */
[----:B------:R-:W-:Y:S04]  /*be10*/  STL.64 [R1+0xa78], R206 ;  /* 0x000a78ce01007387 */ /* 0x000fe80000100a00 */
[----:B------:R-:W-:Y:S04]  /*be20*/  STL.64 [R1+0xa80], R180 ;  /* 0x000a80b401007387 */ /* 0x000fe80000100a00 */
[----:B------:R-:W-:Y:S01]  /*be30*/  LDGSTS.E [R245+0x30004], desc[UR16][R206.64], !P2 ;  /* 0x30004000cef57fae */ /* 0x000fe2000d121850 */
[----:B------:R-:W-:-:S03]  /*be40*/  IMAD.WIDE R160, R2, 0x4, R160 ;  /* 0x0000000402a07825 */ /* 0x000fc600078e02a0 */
[----:B------:R-:W-:Y:S04]  /*be50*/  LDGSTS.E [R245+0x34004], desc[UR16][R180.64], !P2 ;  /* 0x34004000b4f57fae */ /* 0x000fe8000d121850 */
[----:B------:R1:W-:Y:S04]  /*be60*/  STL.64 [R1+0xa88], R160 ;  /* 0x000a88a001007387 */ /* 0x0003e80000100a00 */
[----:B------:R-:W-:Y:S01]  /*be70*/  LDGSTS.E [R245+0x38004], desc[UR16][R160.64], !P2 ;  /* 0x38004000a0f57fae */ /* 0x000fe2000d121850 */
[----:B---3--:R-:W-:-:S05]  /*be80*/  IMAD.WIDE R158, R2, 0x4, R162 ;  /* 0x00000004029e7825 */ /* 0x008fca00078e02a2 */
[----:B------:R3:W-:Y:S04]  /*be90*/  STL.64 [R1+0xa90], R158 ;  /* 0x000a909e01007387 */ /* 0x0007e80000100a00 */
[----:B-1----:R-:W4:Y:S04]  /*bea0*/  LDL.LU.64 R160, [R1+0x360] ;  /* 0x0003600001a07983 */ /* 0x002f280000300a00 */
[----:B------:R-:W4:Y:S04]  /*beb0*/  LDL.LU.64 R180, [R1+0x358] ;  /* 0x0003580001b47983 */ /* 0x000f280000300a00 */
[----:B------:R-:W4:Y:S04]  /*bec0*/  LDL.LU.64 R206, [R1+0x350] ;  /* 0x0003500001ce7983 */ /* 0x000f280000300a00 */
[----:B------:R-:W4:Y:S01]  /*bed0*/  LDL.LU.64 R248, [R1+0x348] ;  /* 0x0003480001f87983 */ /* 0x000f220000300a00 */
[----:B------:R-:W-:Y:S01]  /*bee0*/  IADD3 R4, R156, -0x73, RZ ;  /* 0xffffff8d9c047810 */ /* 0x000fe20007ffe0ff */
[----:B--2---:R-:W-:Y:S01]  /*bef0*/  IMAD.WIDE R176, R2, 0x4, R176 ;  /* 0x0000000402b07825 */ /* 0x004fe200078e02b0 */
[----:B------:R-:W1:Y:S01]  /*bf00*/  LDC R156, c[0x0][0x230] ;  /* 0x00008c00ff9c7b82 */ /* 0x000e620000000800 */
[----:B------:R3:W-:Y:S01]  /*bf10*/  LDGSTS.E [R245+0x3c004], desc[UR16][R158.64], !P2 ;  /* 0x3c0040009ef57fae */ /* 0x0007e2000d121850 */
[----:B------:R-:W-:Y:S01]  /*bf20*/  ISETP.GE.U32.AND P0, PT, R4, 0x7fffff4e, PT ;  /* 0x7fffff4e0400780c */ /* 0x000fe20003f06070 */
[----:B------:R-:W-:-:S04]  /*bf30*/  IMAD.WIDE R164, R2, 0x4, R164 ;  /* 0x0000000402a47825 */ /* 0x000fc800078e02a4 */
[----:B------:R-:W-:Y:S02]  /*bf40*/  VIADD R4, R5, 0xffffff8c ;  /* 0xffffff8c05047836 */ /* 0x000fe40000000000 */
[C---:B------:R-:W-:Y:S01]  /*bf50*/  IMAD.WIDE R162, R2.reuse, 0x4, R166 ;  /* 0x0000000402a27825 */ /* 0x040fe200078e02a6 */
[----:B------:R-:W-:Y:S01]  /*bf60*/  STL.64 [R1+0xa98], R176 ;  /* 0x000a98b001007387 */ /* 0x000fe20000100a00 */
[----:B------:R-:W2:Y:S02]  /*bf70*/  LDC R5, c[0x0][0x230] ;  /* 0x00008c00ff057b82 */ /* 0x000ea40000000800 */
[----:B---3--:R-:W-:Y:S01]  /*bf80*/  IMAD.WIDE R158, R2, 0x4, R168 ;  /* 0x00000004029e7825 */ /* 0x008fe200078e02a8 */
[----:B------:R3:W-:Y:S01]  /*bf90*/  STL.64 [R1+0xab8], R164 ;  /* 0x000ab8a401007387 */ /* 0x0007e20000100a00 */
[----:B------:R-:W-:-:S03]  /*bfa0*/  ISETP.GE.U32.AND P2, PT, R4, 0x7fffff4d, PT ;  /* 0x7fffff4d0400780c */ /* 0x000fc60003f46070 */
[----:B------:R-:W-:Y:S01]  /*bfb0*/  LDGSTS.E [R245+0x30008], desc[UR16][R176.64], !P0 ;  /* 0x30008000b0f57fae */ /* 0x000fe2000c121850 */
[----:B------:R-:W-:-:S03]  /*bfc0*/  IMAD.WIDE R168, R2, 0x4, R178 ;  /* 0x0000000402a87825 */ /* 0x000fc600078e02b2 */
[----:B------:R3:W-:Y:S01]  /*bfd0*/  LDGSTS.E [R245+0x34008], desc[UR16][R164.64], !P0 ;  /* 0x34008000a4f57fae */ /* 0x0007e2000c121850 */
[----:B------:R-:W-:-:S03]  /*bfe0*/  IMAD.WIDE R166, R2, 0x4, R170 ;  /* 0x0000000402a67825 */ /* 0x000fc600078e02aa */
[----:B------:R3:W-:Y:S04]  /*bff0*/  STL.64 [R1+0xb40], R162 ;  /* 0x000b40a201007387 */ /* 0x0007e80000100a00 */
[----:B------:R3:W-:Y:S04]  /*c000*/  LDGSTS.E [R245+0x38008], desc[UR16][R162.64], !P0 ;  /* 0x38008000a2f57fae */ /* 0x0007e8000c121850 */
[----:B------:R1:W-:Y:S04]  /*c010*/  STL.64 [R1+0xbc8], R158 ;  /* 0x000bc89e01007387 */ /* 0x0003e80000100a00 */
[----:B------:R2:W-:Y:S01]  /*c020*/  LDGSTS.E [R245+0x3c008], desc[UR16][R158.64], !P0 ;  /* 0x3c0080009ef57fae */ /* 0x0005e2000c121850 */
[----:B---3--:R-:W-:-:S03]  /*c030*/  IMAD.WIDE R164, R2, 0x4, R172 ;  /* 0x0000000402a47825 */ /* 0x008fc600078e02ac */
[----:B------:R-:W-:Y:S01]  /*c040*/  LDGSTS.E [R245+0x3000c], desc[UR16][R168.64], !P2 ;  /* 0x3000c000a8f57fae */ /* 0x000fe2000d121850 */
[----:B------:R-:W-:-:S03]  /*c050*/  IMAD.WIDE R162, R2, 0x4, R174 ;  /* 0x0000000402a27825 */ /* 0x000fc600078e02ae */
[----:B------:R-:W-:Y:S04]  /*c060*/  LDGSTS.E [R245+0x3400c], desc[UR16][R166.64], !P2 ;  /* 0x3400c000a6f57fae */ /* 0x000fe8000d121850 */
[----:B-1----:R-:W3:Y:S04]  /*c070*/  LDL.LU.64 R158, [R1+0x328] ;  /* 0x00032800019e7983 */ /* 0x002ee80000300a00 */
[----:B------:R-:W3:Y:S04]  /*c080*/  LDL.LU.64 R178, [R1+0x330] ;  /* 0x0003300001b27983 */ /* 0x000ee80000300a00 */
[----:B------:R-:W3:Y:S04]  /*c090*/  LDL.LU.64 R170, [R1+0x338] ;  /* 0x0003380001aa7983 */ /* 0x000ee80000300a00 */
[----:B------:R1:W-:Y:S04]  /*c0a0*/  STL.64 [R1+0xc70], R168 ;  /* 0x000c70a801007387 */ /* 0x0003e80000100a00 */
[----:B------:R-:W3:Y:S04]  /*c0b0*/  LDL.LU.64 R172, [R1+0x340] ;  /* 0x0003400001ac7983 */ /* 0x000ee80000300a00 */
[----:B------:R2:W-:Y:S04]  /*c0c0*/  STL.64 [R1+0xca8], R166 ;  /* 0x000ca8a601007387 */ /* 0x0005e80000100a00 */
[----:B------:R2:W-:Y:S04]  /*c0d0*/  STL.64 [R1+0xce0], R164 ;  /* 0x000ce0a401007387 */ /* 0x0005e80000100a00 */
[----:B------:R4:W-:Y:S04]  /*c0e0*/  STL.64 [R1+0xd08], R162 ;  /* 0x000d08a201007387 */ /* 0x0009e80000100a00 */
[----:B-1----:R-:W3:Y:S04]  /*c0f0*/  LDL.LU.64 R168, [R1+0x320] ;  /* 0x0003200001a87983 */ /* 0x002ee80000300a00 */
[----:B------:R-:W-:Y:S04]  /*c100*/  LDGSTS.E [R245+0x3800c], desc[UR16][R164.64], !P2 ;  /* 0x3800c000a4f57fae */ /* 0x000fe8000d121850 */
[----:B--2---:R-:W2:Y:S04]  /*c110*/  LDL.LU.64 R166, [R1+0x318] ;  /* 0x0003180001a67983 */ /* 0x004ea80000300a00 */
[----:B------:R-:W-:Y:S04]  /*c120*/  LDGSTS.E [R245+0x3c00c], desc[UR16][R162.64], !P2 ;  /* 0x3c00c000a2f57fae */ /* 0x000fe8000d121850 */
[----:B------:R-:W2:Y:S04]  /*c130*/  LDL.LU.64 R164, [R1+0x310] ;  /* 0x0003100001a47983 */ /* 0x000ea80000300a00 */
[----:B------:R-:W2:Y:S01]  /*c140*/  LDL.LU.64 R176, [R1+0x308] ;  /* 0x0003080001b07983 */ /* 0x000ea20000300a00 */
[----:B----4-:R-:W-:-:S04]  /*c150*/  IMAD.WIDE R160, R2, 0x4, R160 ;  /* 0x0000000402a07825 */ /* 0x010fc800078e02a0 */
[C---:B------:R-:W-:Y:S01]  /*c160*/  IMAD.WIDE R180, R2.reuse, 0x4, R180 ;  /* 0x0000000402b47825 */ /* 0x040fe200078e02b4 */
[----:B------:R1:W-:Y:S03]  /*c170*/  STL.64 [R1+0x6d8], R160 ;  /* 0x0006d8a001007387 */ /* 0x0003e60000100a00 */
[C---:B------:R-:W-:Y:S01]  /*c180*/  IMAD.WIDE R206, R2.reuse, 0x4, R206 ;  /* 0x0000000402ce7825 */ /* 0x040fe200078e02ce */
[----:B------:R4:W-:Y:S03]  /*c190*/  STL.64 [R1+0x6e0], R180 ;  /* 0x0006e0b401007387 */ /* 0x0009e60000100a00 */
[----:B------:R-:W-:Y:S01]  /*c1a0*/  IMAD.WIDE R174, R2, 0x4, R248 ;  /* 0x0000000402ae7825 */ /* 0x000fe200078e02f8 */
[----:B------:R4:W-:Y:S04]  /*c1b0*/  STL.64 [R1+0x6e8], R206 ;  /* 0x0006e8ce01007387 */ /* 0x0009e80000100a00 */
[----:B------:R-:W2:Y:S04]  /*c1c0*/  LDL.LU.64 R162, [R1+0x300] ;  /* 0x0003000001a27983 */ /* 0x000ea80000300a00 */
[----:B------:R3:W-:Y:S04]  /*c1d0*/  STL.64 [R1+0x6f0], R174 ;  /* 0x0006f0ae01007387 */ /* 0x0007e80000100a00 */
[----:B------:R-:W2:Y:S04]  /*c1e0*/  LDL.LU.64 R250, [R1+0x2f8] ;  /* 0x0002f80001fa7983 */ /* 0x000ea80000300a00 */
[----:B------:R-:W-:Y:S04]  /*c1f0*/  LDGSTS.E [R246+0x20000], desc[UR16][R160.64], !P1 ;  /* 0x20000000a0f67fae */ /* 0x000fe8000c921850 */
[----:B------:R-:W2:Y:S04]  /*c200*/  LDL.LU.64 R248, [R1+0x2f0] ;  /* 0x0002f00001f87983 */ /* 0x000ea80000300a00 */
[----:B------:R-:W-:Y:S04]  /*c210*/  LDGSTS.E [R246+0x24000], desc[UR16][R180.64], !P1 ;  /* 0x24000000b4f67fae */ /* 0x000fe8000c921850 */
[----:B-1----:R-:W2:Y:S04]  /*c220*/  LDL.LU.64 R160, [R1+0x2e8] ;  /* 0x0002e80001a07983 */ /* 0x002ea80000300a00 */
[----:B------:R-:W-:Y:S04]  /*c230*/  LDGSTS.E [R246+0x28000], desc[UR16][R206.64], !P1 ;  /* 0x28000000cef67fae */ /* 0x000fe8000c921850 */
[----:B----4-:R-:W4:Y:S01]  /*c240*/  LDL.LU.64 R180, [R1+0xfd8] ;  /* 0x000fd80001b47983 */ /* 0x010f220000300a00 */
[----:B------:R-:W-:-:S02]  /*c250*/  VIADD R4, R157, 0xffffffa7 ;  /* 0xffffffa79d047836 */ /* 0x000fc40000000000 */
[----:B------:R-:W1:Y:S01]  /*c260*/  LDC R157, c[0x0][0x230] ;  /* 0x00008c00ff9d7b82 */ /* 0x000e620000000800 */
[----:B------:R3:W-:Y:S04]  /*c270*/  LDGSTS.E [R246+0x2c000], desc[UR16][R174.64], !P1 ;  /* 0x2c000000aef67fae */ /* 0x0007e8000c921850 */
[----:B------:R-:W4:Y:S01]  /*c280*/  LDL.LU.64 R206, [R1+0xfd0] ;  /* 0x000fd00001ce7983 */ /* 0x000f220000300a00 */
[----:B------:R-:W-:Y:S02]  /*c290*/  ISETP.GE.U32.AND P0, PT, R4, 0x7fffff68, PT ;  /* 0x7fffff680400780c */ /* 0x000fe40003f06070 */
[----:B------:R-:W-:Y:S02]  /*c2a0*/  IADD3 R4, R156, -0x5a, RZ ;  /* 0xffffffa69c047810 */ /* 0x000fe40007ffe0ff */
[----:B------:R-:W2:Y:S02]  /*c2b0*/  LDC R156, c[0x0][0x230] ;  /* 0x00008c00ff9c7b82 */ /* 0x000ea40000000800 */
[----:B------:R-:W-:Y:S01]  /*c2c0*/  ISETP.GE.U32.AND P2, PT, R4, 0x7fffff67, PT ;  /* 0x7fffff670400780c */ /* 0x000fe20003f46070 */
[----:B------:R-:W-:-:S02]  /*c2d0*/  VIADD R4, R5, 0xffffffa5 ;  /* 0xffffffa505047836 */ /* 0x000fc40000000000 */
[----:B---3--:R-:W-:-:S03]  /*c2e0*/  IMAD.WIDE R158, R2, 0x4, R158 ;  /* 0x00000004029e7825 */ /* 0x008fc600078e029e */
[----:B------:R-:W3:Y:S01]  /*c2f0*/  LDC R5, c[0x0][0x230] ;  /* 0x00008c00ff057b82 */ /* 0x000ee20000000800 */
[----:B------:R-:W-:Y:S01]  /*c300*/  ISETP.GE.U32.AND P1, PT, R4, 0x7fffff66, PT ;  /* 0x7fffff660400780c */ /* 0x000fe20003f26070 */
[----:B------:R-:W-:-:S04]  /*c310*/  IMAD.WIDE R174, R2, 0x4, R172 ;  /* 0x0000000402ae7825 */ /* 0x000fc800078e02ac */
[C---:B------:R-:W-:Y:S01]  /*c320*/  IMAD.WIDE R172, R2.reuse, 0x4, R170 ;  /* 0x0000000402ac7825 */ /* 0x040fe200078e02aa */
[----:B------:R-:W-:Y:S03]  /*c330*/  STL.64 [R1+0x6f8], R174 ;  /* 0x0006f8ae01007387 */ /* 0x000fe60000100a00 */
[C---:B------:R-:W-:Y:S01]  /*c340*/  IMAD.WIDE R170, R2.reuse, 0x4, R178 ;  /* 0x0000000402aa7825 */ /* 0x040fe200078e02b2 */
[----:B------:R-:W-:Y:S03]  /*c350*/  LDGSTS.E [R246+0x20004], desc[UR16][R174.64], !P6 ;  /* 0x20004000aef67fae */ /* 0x000fe6000f121850 */
[----:B-1----:R-:W-:Y:S01]  /*c360*/  VIADD R4, R157, 0xffffffa4 ;  /* 0xffffffa49d047836 */ /* 0x002fe20000000000 */
[----:B------:R-:W-:Y:S01]  /*c370*/  STL.64 [R1+0x700], R172 ;  /* 0x000700ac01007387 */ /* 0x000fe20000100a00 */
[----:B------:R-:W1:Y:S03]  /*c380*/  LDC R157, c[0x0][0x230] ;  /* 0x00008c00ff9d7b82 */ /* 0x000e660000000800 */
[----:B------:R-:W-:Y:S04]  /*c390*/  LDGSTS.E [R246+0x24004], desc[UR16][R172.64], !P6 ;  /* 0x24004000acf67fae */ /* 0x000fe8000f121850 */
[----:B------:R3:W-:Y:S04]  /*c3a0*/  STL.64 [R1+0x708], R170 ;  /* 0x000708aa01007387 */ /* 0x0007e80000100a00 */
[----:B------:R3:W-:Y:S04]  /*c3b0*/  LDGSTS.E [R246+0x28004], desc[UR16][R170.64], !P6 ;  /* 0x28004000aaf67fae */ /* 0x0007e8000f121850 */
[----:B------:R2:W-:Y:S04]  /*c3c0*/  STL.64 [R1+0x710], R158 ;  /* 0x0007109e01007387 */ /* 0x0005e80000100a00 */
[----:B------:R2:W-:Y:S01]  /*c3d0*/  LDGSTS.E [R246+0x2c004], desc[UR16][R158.64], !P6 ;  /* 0x2c0040009ef67fae */ /* 0x0005e2000f121850 */
[----:B---3--:R-:W-:Y:S01]  /*c3e0*/  IMAD.WIDE R170, R2, 0x4, R168 ;  /* 0x0000000402aa7825 */ /* 0x008fe200078e02a8 */
[----:B------:R-:W-:-:S03]  /*c3f0*/  ISETP.GE.U32.AND P6, PT, R4, 0x7fffff65, PT ;  /* 0x7fffff650400780c */ /* 0x000fc60003fc6070 */
[----:B--2---:R-:W-:Y:S01]  /*c400*/  IMAD.WIDE R168, R2, 0x4, R166 ;  /* 0x0000000402a87825 */ /* 0x004fe200078e02a6 */
[----:B------:R-:W-:Y:S01]  /*c410*/  IADD3 R4, R156, -0x75, RZ ;  /* 0xffffff8b9c047810 */ /* 0x000fe20007ffe0ff */
[----:B------:R-:W-:Y:S01]  /*c420*/  LDGSTS.E [R246+0x20008], desc[UR16][R170.64], !P5 ;  /* 0x20008000aaf67fae */ /* 0x000fe2000e921850 */
[----:B------:R-:W2:Y:S01]  /*c430*/  LDC R156, c[0x0][0x230] ;  /* 0x00008c00ff9c7b82 */ /* 0x000ea20000000800 */
[C---:B------:R-:W-:Y:S02]  /*c440*/  IMAD.WIDE R166, R2.reuse, 0x4, R164 ;  /* 0x0000000402a67825 */ /* 0x040fe400078e02a4 */
[----:B------:R-:W-:Y:S02]  /*c450*/  LDGSTS.E [R246+0x24008], desc[UR16][R168.64], !P5 ;  /* 0x24008000a8f67fae */ /* 0x000fe4000e921850 */
[----:B------:R-:W-:Y:S02]  /*c460*/  IMAD.WIDE R164, R2, 0x4, R176 ;  /* 0x0000000402a47825 */ /* 0x000fe400078e02b0 */
[----:B------:R3:W-:Y:S01]  /*c470*/  LDGSTS.E [R246+0x28008], desc[UR16][R166.64], !P5 ;  /* 0x28008000a6f67fae */ /* 0x0007e2000e921850 */
[----:B------:R-:W1:Y:S03]  /*c480*/  LDC R158, c[0x0][0x230] ;  /* 0x00008c00ff9e7b82 */ /* 0x000e660000000800 */
[----:B------:R-:W-:Y:S04]  /*c490*/  STL.64 [R1+0x718], R170 ;  /* 0x000718aa01007387 */ /* 0x000fe80000100a00 */
[----:B------:R3:W-:Y:S01]  /*c4a0*/  LDGSTS.E [R246+0x2c008], desc[UR16][R164.64], !P5 ;  /* 0x2c008000a4f67fae */ /* 0x0007e2000e921850 */
[----:B------:R-:W-:-:S03]  /*c4b0*/  ISETP.GE.U32.AND P5, PT, R4, 0x7fffff4c, PT ;  /* 0x7fffff4c0400780c */ /* 0x000fc60003fa6070 */
[----:B------:R-:W-:Y:S04]  /*c4c0*/  STL.64 [R1+0x728], R168 ;  /* 0x000728a801007387 */ /* 0x000fe80000100a00 */
[----:B------:R3:W-:Y:S04]  /*c4d0*/  STL.64 [R1+0x740], R166 ;  /* 0x000740a601007387 */ /* 0x0007e80000100a00 */
[----:B------:R3:W-:Y:S01]  /*c4e0*/  STL.64 [R1+0x7b8], R164 ;  /* 0x0007b8a401007387 */ /* 0x0007e20000100a00 */
[----:B------:R-:W-:Y:S02]  /*c4f0*/  VIADD R4, R5, 0xffffff8a ;  /* 0xffffff8a05047836 */ /* 0x000fe40000000000 */
[C---:B------:R-:W-:Y:S01]  /*c500*/  IMAD.WIDE R160, R2.reuse, 0x4, R160 ;  /* 0x0000000402a07825 */ /* 0x040fe200078e02a0 */
[----:B------:R-:W2:Y:S03]  /*c510*/  LDC R5, c[0x0][0x230] ;  /* 0x00008c00ff057b82 */ /* 0x000ea60000000800 */
[----:B---3--:R-:W-:-:S04]  /*c520*/  IMAD.WIDE R166, R2, 0x4, R162 ;  /* 0x0000000402a67825 */ /* 0x008fc800078e02a2 */
[C---:B------:R-:W-:Y:S01]  /*c530*/  IMAD.WIDE R164, R2.reuse, 0x4, R250 ;  /* 0x0000000402a47825 */ /* 0x040fe200078e02fa */
[----:B------:R4:W-:Y:S03]  /*c540*/  STL.64 [R1+0x868], R166 ;  /* 0x000868a601007387 */ /* 0x0009e60000100a00 */
[C---:B------:R-:W-:Y:S01]  /*c550*/  IMAD.WIDE R162, R2.reuse, 0x4, R248 ;  /* 0x0000000402a27825 */ /* 0x040fe200078e02f8 */
[----:B------:R4:W-:Y:S04]  /*c560*/  LDGSTS.E [R246+0x2000c], desc[UR16][R166.64], !P4 ;  /* 0x2000c000a6f67fae */ /* 0x0009e8000e121850 */
[----:B------:R3:W-:Y:S04]  /*c570*/  STL.64 [R1+0x890], R164 ;  /* 0x000890a401007387 */ /* 0x0007e80000100a00 */
[----:B------:R3:W-:Y:S01]  /*c580*/  LDGSTS.E [R246+0x2400c], desc[UR16][R164.64], !P4 ;  /* 0x2400c000a4f67fae */ /* 0x0007e2000e121850 */
[----:B----4-:R-:W-:-:S03]  /*c590*/  IMAD.WIDE R166, R2, 0x4, R206 ;  /* 0x0000000402a67825 */ /* 0x010fc600078e02ce */
[----:B------:R4:W-:Y:S04]  /*c5a0*/  STL.64 [R1+0x8c8], R162 ;  /* 0x0008c8a201007387 */ /* 0x0009e80000100a00 */
[----:B------:R4:W-:Y:S01]  /*c5b0*/  LDGSTS.E [R246+0x2800c], desc[UR16][R162.64], !P4 ;  /* 0x2800c000a2f67fae */ /* 0x0009e2000e121850 */
[----:B---3--:R-:W-:-:S03]  /*c5c0*/  IMAD.WIDE R164, R2, 0x4, R180 ;  /* 0x0000000402a47825 */ /* 0x008fc600078e02b4 */
[----:B------:R3:W-:Y:S04]  /*c5d0*/  STL.64 [R1+0x8f8], R160 ;  /* 0x0008f8a001007387 */ /* 0x0007e80000100a00 */
[----:B------:R3:W-:Y:S01]  /*c5e0*/  LDGSTS.E [R246+0x2c00c], desc[UR16][R160.64], !P4 ;  /* 0x2c00c000a0f67fae */ /* 0x0007e2000e121850 */
[----:B----4-:R-:W-:-:S03]  /*c5f0*/  IMAD.WIDE R162, R2, 0x4, R182 ;  /* 0x0000000402a27825 */ /* 0x010fc600078e02b6 */
[----:B------:R-:W-:Y:S01]  /*c600*/  STL.64 [R1+0xad8], R166 ;  /* 0x000ad8a601007387 */ /* 0x000fe20000100a00 */
[----:B------:R-:W-:-:S03]  /*c610*/  ISETP.GE.U32.AND P4, PT, R4, 0x7fffff4b, PT ;  /* 0x7fffff4b0400780c */ /* 0x000fc60003f86070 */
[----:B------:R-:W-:Y:S01]  /*c620*/  LDGSTS.E [R246+0x30000], desc[UR16][R166.64], !P5 ;  /* 0x30000000a6f67fae */ /* 0x000fe2000e921850 */
[----:B---3--:R-:W-:-:S03]  /*c630*/  IMAD.WIDE R160, R2, 0x4, R184 ;  /* 0x0000000402a07825 */ /* 0x008fc600078e02b8 */
[----:B------:R3:W-:Y:S04]  /*c640*/  STL.64 [R1+0xae0], R164 ;  /* 0x000ae0a401007387 */ /* 0x0007e80000100a00 */
[----:B------:R3:W-:Y:S01]  /*c650*/  LDGSTS.E [R246+0x34000], desc[UR16][R164.64], !P5 ;  /* 0x34000000a4f67fae */ /* 0x0007e2000e921850 */
[----:B-1----:R-:W-:-:S03]  /*c660*/  VIADD R4, R158, 0xffffff89 ;  /* 0xffffff899e047836 */ /* 0x002fc60000000000 */
[----:B------:R1:W-:Y:S01]  /*c670*/  STL.64 [R1+0xae8], R162 ;  /* 0x000ae8a201007387 */ /* 0x0003e20000100a00 */
[----:B------:R-:W-:-:S03]  /*c680*/  IMAD.WIDE R158, R2, 0x4, R190 ;  /* 0x00000004029e7825 */ /* 0x000fc600078e02be */
[----:B------:R1:W-:Y:S01]  /*c690*/  LDGSTS.E [R246+0x38000], desc[UR16][R162.64], !P5 ;  /* 0x38000000a2f67fae */ /* 0x0003e2000e921850 */
[----:B---3--:R-:W-:-:S03]  /*c6a0*/  IMAD.WIDE R164, R2, 0x4, R208 ;  /* 0x0000000402a47825 */ /* 0x008fc600078e02d0 */
[----:B------:R3:W-:Y:S04]  /*c6b0*/  STL.64 [R1+0xaf0], R160 ;  /* 0x000af0a001007387 */ /* 0x0007e80000100a00 */
[----:B------:R3:W-:Y:S01]  /*c6c0*/  LDGSTS.E [R246+0x3c000], desc[UR16][R160.64], !P5 ;  /* 0x3c000000a0f67fae */ /* 0x0007e2000e921850 */
[----:B-1----:R-:W-:-:S03]  /*c6d0*/  IMAD.WIDE R162, R2, 0x4, R186 ;  /* 0x0000000402a27825 */ /* 0x002fc600078e02ba */
[----:B------:R1:W-:Y:S04]  /*c6e0*/  STL.64 [R1+0xaf8], R164 ;  /* 0x000af8a401007387 */ /* 0x0003e80000100a00 */
[----:B------:R4:W-:Y:S01]  /*c6f0*/  STL.64 [R1+0xb00], R162 ;  /* 0x000b00a201007387 */ /* 0x0009e20000100a00 */
[----:B---3--:R-:W-:-:S03]  /*c700*/  IMAD.WIDE R160, R2, 0x4, R188 ;  /* 0x0000000402a07825 */ /* 0x008fc600078e02bc */
[----:B------:R-:W-:Y:S04]  /*c710*/  LDGSTS.E [R246+0x30004], desc[UR16][R164.64], !P4 ;  /* 0x30004000a4f67fae */ /* 0x000fe8000e121850 */
[----:B------:R3:W-:Y:S04]  /*c720*/  STL.64 [R1+0xb08], R160 ;  /* 0x000b08a001007387 */ /* 0x0007e80000100a00 */
[----:B------:R2:W-:Y:S04]  /*c730*/  STL.64 [R1+0xb10], R158 ;  /* 0x000b109e01007387 */ /* 0x0005e80000100a00 */
[----:B------:R-:W2:Y:S04]  /*c740*/  LDL.LU.64 R168, [R1+0x2e0] ;  /* 0x0002e00001a87983 */ /* 0x000ea80000300a00 */
[----:B------:R-:W2:Y:S04]  /*c750*/  LDL.LU.64 R166, [R1+0x2d8] ;  /* 0x0002d80001a67983 */ /* 0x000ea80000300a00 */
[----:B-1----:R-:W2:Y:S04]  /*c760*/  LDL.LU.64 R164, [R1+0x2d0] ;  /* 0x0002d00001a47983 */ /* 0x002ea80000300a00 */
[----:B------:R-:W2:Y:S04]  /*c770*/  LDL.LU.64 R176, [R1+0x2c8] ;  /* 0x0002c80001b07983 */ /* 0x000ea80000300a00 */
[----:B------:R-:W-:Y:S04]  /*c780*/  LDGSTS.E [R246+0x34004], desc[UR16][R162.64], !P4 ;  /* 0x34004000a2f67fae */ /* 0x000fe8000e121850 */
[----:B------:R-:W-:Y:S01]  /*c790*/  LDGSTS.E [R246+0x38004], desc[UR16][R160.64], !P4 ;  /* 0x38004000a0f67fae */ /* 0x000fe2000e121850 */
[----:B------:R-:W-:-:S03]  /*c7a0*/  ISETP.GE.U32.AND P5, PT, R4, 0x7fffff4a, PT ;  /* 0x7fffff4a0400780c */ /* 0x000fc60003fa6070 */
[----:B----4-:R-:W4:Y:S04]  /*c7b0*/  LDL.LU.64 R162, [R1+0x2c0] ;  /* 0x0002c00001a27983 */ /* 0x010f280000300a00 */
[----:B------:R-:W4:Y:S04]  /*c7c0*/  LDL.LU.64 R250, [R1+0x2b8] ;  /* 0x0002b80001fa7983 */ /* 0x000f280000300a00 */
[----:B------:R-:W4:Y:S04]  /*c7d0*/  LDL.LU.64 R248, [R1+0x2b0] ;  /* 0x0002b00001f87983 */ /* 0x000f280000300a00 */
[----:B---3--:R-:W3:Y:S01]  /*c7e0*/  LDL.LU.64 R160, [R1+0x2a8] ;  /* 0x0002a80001a07983 */ /* 0x008ee20000300a00 */
[----:B------:R-:W-:Y:S01]  /*c7f0*/  IADD3 R4, R157, -0x78, RZ ;  /* 0xffffff889d047810 */ /* 0x000fe20007ffe0ff */
[----:B------:R-:W-:Y:S01]  /*c800*/  IMAD.WIDE R186, R2, 0x4, R242 ;  /* 0x0000000402ba7825 */ /* 0x000fe200078e02f2 */
[----:B------:R-:W1:Y:S01]  /*c810*/  LDC R157, c[0x0][0x230] ;  /* 0x00008c00ff9d7b82 */ /* 0x000e620000000800 */
[----:B------:R2:W-:Y:S01]  /*c820*/  LDGSTS.E [R246+0x3c004], desc[UR16][R158.64], !P4 ;  /* 0x3c0040009ef67fae */ /* 0x0005e2000e121850 */
[----:B------:R-:W-:Y:S01]  /*c830*/  ISETP.GE.U32.AND P4, PT, R4, 0x7fffff49, PT ;  /* 0x7fffff490400780c */ /* 0x000fe20003f86070 */
[----:B------:R-:W-:-:S04]  /*c840*/  IMAD.WIDE R178, R2, 0x4, R192 ;  /* 0x0000000402b27825 */ /* 0x000fc800078e02c0 */
[C---:B------:R-:W-:Y:S01]  /*c850*/  IMAD.WIDE R184, R2.reuse, 0x4, R194 ;  /* 0x0000000402b87825 */ /* 0x040fe200078e02c2 */
[----:B------:R-:W-:Y:S03]  /*c860*/  STL.64 [R1+0xb18], R186 ;  /* 0x000b18ba01007387 */ /* 0x000fe60000100a00 */
[C---:B------:R-:W-:Y:S01]  /*c870*/  IMAD.WIDE R182, R2.reuse, 0x4, R196 ;  /* 0x0000000402b67825 */ /* 0x040fe200078e02c4 */
[----:B------:R-:W-:Y:S01]  /*c880*/  LDGSTS.E [R246+0x30008], desc[UR16][R186.64], !P5 ;  /* 0x30008000baf67fae */ /* 0x000fe2000e921850 */
[----:B--2---:R-:W2:Y:S02]  /*c890*/  LDC R158, c[0x0][0x230] ;  /* 0x00008c00ff9e7b82 */ /* 0x004ea40000000800 */
[C---:B------:R-:W-:Y:S01]  /*c8a0*/  IMAD.WIDE R180, R2.reuse, 0x4, R198 ;  /* 0x0000000402b47825 */ /* 0x040fe200078e02c6 */
[----:B------:R-:W-:Y:S03]  /*c8b0*/  STL.64 [R1+0xcd8], R178 ;  /* 0x000cd8b201007387 */ /* 0x000fe60000100a00 */
[C---:B------:R-:W-:Y:S01]  /*c8c0*/  IMAD.WIDE R174, R2.reuse, 0x4, R200 ;  /* 0x0000000402ae7825 */ /* 0x040fe200078e02c8 */
[----:B------:R-:W-:Y:S01]  /*c8d0*/  LDGSTS.E [R246+0x34008], desc[UR16][R184.64], !P5 ;  /* 0x34008000b8f67fae */ /* 0x000fe2000e921850 */
[----:B------:R-:W2:Y:S02]  /*c8e0*/  LDC R159, c[0x0][0x230] ;  /* 0x00008c00ff9f7b82 */ /* 0x000ea40000000800 */
[C---:B------:R-:W-:Y:S01]  /*c8f0*/  IMAD.WIDE R172, R2.reuse, 0x4, R202 ;  /* 0x0000000402ac7825 */ /* 0x040fe200078e02ca */
[----:B------:R-:W-:Y:S04]  /*c900*/  STL.64 [R1+0xb20], R184 ;  /* 0x000b20b801007387 */ /* 0x000fe80000100a00 */
[----:B------:R-:W-:Y:S01]  /*c910*/  LDGSTS.E [R246+0x38008], desc[UR16][R182.64], !P5 ;  /* 0x38008000b6f67fae */ /* 0x000fe2000e921850 */
[----:B------:R-:W-:-:S03]  /*c920*/  IMAD.WIDE R170, R2, 0x4, R204 ;  /* 0x0000000402aa7825 */ /* 0x000fc600078e02cc */
[----:B------:R-:W-:Y:S04]  /*c930*/  STL.64 [R1+0xb28], R182 ;  /* 0x000b28b601007387 */ /* 0x000fe80000100a00 */
[----:B------:R-:W-:Y:S04]  /*c940*/  LDGSTS.E [R246+0x3c008], desc[UR16][R180.64], !P5 ;  /* 0x3c008000b4f67fae */ /* 0x000fe8000e921850 */
[----:B------:R-:W-:Y:S04]  /*c950*/  STL.64 [R1+0xb30], R180 ;  /* 0x000b30b401007387 */ /* 0x000fe80000100a00 */
[----:B------:R-:W-:Y:S04]  /*c960*/  LDGSTS.E [R246+0x3000c], desc[UR16][R178.64], !P4 ;  /* 0x3000c000b2f67fae */ /* 0x000fe8000e121850 */
[----:B------:R-:W-:Y:S04]  /*c970*/  STL.64 [R1+0xc68], R174 ;  /* 0x000c68ae01007387 */ /* 0x000fe80000100a00 */
[----:B------:R-:W-:Y:S04]  /*c980*/  LDGSTS.E [R246+0x3400c], desc[UR16][R174.64], !P4 ;  /* 0x3400c000aef67fae */ /* 0x000fe8000e121850 */
[----:B------:R1:W-:Y:S04]  /*c990*/  STL.64 [R1+0xca0], R172 ;  /* 0x000ca0ac01007387 */ /* 0x0003e80000100a00 */
[----:B------:R1:W-:Y:S04]  /*c9a0*/  LDGSTS.E [R246+0x3800c], desc[UR16][R172.64], !P4 ;  /* 0x3800c000acf67fae */ /* 0x0003e8000e121850 */
[----:B------:R1:W-:Y:S04]  /*c9b0*/  STL.64 [R1+0xcd0], R170 ;  /* 0x000cd0aa01007387 */ /* 0x0003e80000100a00 */
[----:B------:R-:W-:Y:S01]  /*c9c0*/  LDGSTS.E [R246+0x3c00c], desc[UR16][R170.64], !P4 ;  /* 0x3c00c000aaf67fae */ /* 0x000fe2000e121850 */
[----:B-1----:R-:W-:-:S04]  /*c9d0*/  IMAD.WIDE R172, R2, 0x4, R168 ;  /* 0x0000000402ac7825 */ /* 0x002fc800078e02a8 */
[C---:B------:R-:W-:Y:S01]  /*c9e0*/  IMAD.WIDE R168, R2.reuse, 0x4, R166 ;  /* 0x0000000402a87825 */ /* 0x040fe200078e02a6 */
[----:B------:R1:W-:Y:S03]  /*c9f0*/  STL.64 [R1+0x758], R172 ;  /* 0x000758ac01007387 */ /* 0x0003e60000100a00 */
[C---:B------:R-:W-:Y:S01]  /*ca00*/  IMAD.WIDE R166, R2.reuse, 0x4, R164 ;  /* 0x0000000402a67825 */ /* 0x040fe200078e02a4 */
[----:B------:R-:W2:Y:S03]  /*ca10*/  LDL.LU.64 R170, [R1+0x2a0] ;  /* 0x0002a00001aa7983 */ /* 0x000ea60000300a00 */
[C---:B------:R-:W-:Y:S01]  /*ca20*/  IMAD.WIDE R164, R2.reuse, 0x4, R176 ;  /* 0x0000000402a47825 */ /* 0x040fe200078e02b0 */
[----:B------:R3:W-:Y:S04]  /*ca30*/  STL.64 [R1+0x760], R168 ;  /* 0x000760a801007387 */ /* 0x0007e80000100a00 */
[----:B------:R-:W2:Y:S04]  /*ca40*/  LDL.LU.64 R178, [R1+0x280] ;  /* 0x0002800001b27983 */ /* 0x000ea80000300a00 */
[----:B------:R1:W-:Y:S04]  /*ca50*/  LDGSTS.E [R247+0x20000], desc[UR16][R172.64], !P0 ;  /* 0x20000000acf77fae */ /* 0x0003e8000c121850 */
[----:B------:R3:W-:Y:S01]  /*ca60*/  STL.64 [R1+0x768], R166 ;  /* 0x000768a601007387 */ /* 0x0007e20000100a00 */
[----:B----4-:R-:W-:-:S03]  /*ca70*/  IMAD.WIDE R174, R2, 0x4, R162 ;  /* 0x0000000402ae7825 */ /* 0x010fc600078e02a2 */
[----:B------:R4:W-:Y:S01]  /*ca80*/  STL.64 [R1+0x770], R164 ;  /* 0x000770a401007387 */ /* 0x0009e20000100a00 */
[----:B-1----:R-:W-:-:S03]  /*ca90*/  IMAD.WIDE R172, R2, 0x4, R250 ;  /* 0x0000000402ac7825 */ /* 0x002fc600078e02fa */
[----:B------:R-:W-:Y:S01]  /*caa0*/  LDGSTS.E [R247+0x24000], desc[UR16][R168.64], !P0 ;  /* 0x24000000a8f77fae */ /* 0x000fe2000c121850 */
[----:B------:R-:W-:-:S03]  /*cab0*/  IMAD.WIDE R162, R2, 0x4, R248 ;  /* 0x0000000402a27825 */ /* 0x000fc600078e02f8 */
[----:B------:R-:W-:Y:S01]  /*cac0*/  LDGSTS.E [R247+0x28000], desc[UR16][R166.64], !P0 ;  /* 0x28000000a6f77fae */ /* 0x000fe2000c121850 */
[----:B---3--:R-:W-:-:S03]  /*cad0*/  IMAD.WIDE R160, R2, 0x4, R160 ;  /* 0x0000000402a07825 */ /* 0x008fc600078e02a0 */
[----:B------:R-:W-:Y:S04]  /*cae0*/  LDGSTS.E [R247+0x2c000], desc[UR16][R164.64], !P0 ;  /* 0x2c000000a4f77fae */ /* 0x000fe8000c121850 */
[----:B------:R-:W3:Y:S04]  /*caf0*/  LDL.LU.64 R168, [R1+0x298] ;  /* 0x0002980001a87983 */ /* 0x000ee80000300a00 */
[----:B------:R-:W3:Y:S04]  /*cb00*/  LDL.LU.64 R166, [R1+0x290] ;  /* 0x0002900001a67983 */ /* 0x000ee80000300a00 */
[----:B------:R1:W-:Y:S04]  /*cb10*/  STL.64 [R1+0x778], R174 ;  /* 0x000778ae01007387 */ /* 0x0003e80000100a00 */
[----:B------:R-:W-:Y:S04]  /*cb20*/  STL.64 [R1+0x780], R172 ;  /* 0x000780ac01007387 */ /* 0x000fe80000100a00 */
[----:B----4-:R-:W4:Y:S04]  /*cb30*/  LDL.LU.64 R164, [R1+0x288] ;  /* 0x0002880001a47983 */ /* 0x010f280000300a00 */
[----:B------:R1:W-:Y:S04]  /*cb40*/  STL.64 [R1+0x788], R162 ;  /* 0x000788a201007387 */ /* 0x0003e80000100a00 */
[----:B------:R1:W-:Y:S04]  /*cb50*/  STL.64 [R1+0x790], R160 ;  /* 0x000790a001007387 */ /* 0x0003e80000100a00 */
[----:B------:R-:W4:Y:S04]  /*cb60*/  LDL.LU.64 R176, [R1+0x278] ;  /* 0x0002780001b07983 */ /* 0x000f280000300a00 */
[----:B------:R-:W4:Y:S04]  /*cb70*/  LDL.LU.64 R250, [R1+0x270] ;  /* 0x0002700001fa7983 */ /* 0x000f280000300a00 */
[----:B------:R-:W4:Y:S01]  /*cb80*/  LDL.LU.64 R248, [R1+0x268] ;  /* 0x0002680001f87983 */ /* 0x000f220000300a00 */
[----:B------:R-:W-:-:S03]  /*cb90*/  IMAD.WIDE R194, R2, 0x4, R212 ;  /* 0x0000000402c27825 */ /* 0x000fc600078e02d4 */
[----:B------:R1:W-:Y:S01]  /*cba0*/  LDGSTS.E [R247+0x20004], desc[UR16][R174.64], !P2 ;  /* 0x20004000aef77fae */ /* 0x0003e2000d121850 */
[----:B------:R-:W-:-:S03]  /*cbb0*/  IMAD.WIDE R186, R2, 0x4, R214 ;  /* 0x0000000402ba7825 */ /* 0x000fc600078e02d6 */
[----:B------:R-:W-:Y:S01]  /*cbc0*/  LDGSTS.E [R247+0x24004], desc[UR16][R172.64], !P2 ;  /* 0x24004000acf77fae */ /* 0x000fe2000d121850 */
[----:B------:R-:W-:Y:S02]  /*cbd0*/  VIADD R5, R5, 0xffffff87 ;  /* 0xffffff8705057836 */ /* 0x000fe40000000000 */
[C---:B------:R-:W-:Y:S01]  /*cbe0*/  IMAD.WIDE R192, R2.reuse, 0x4, R224 ;  /* 0x0000000402c07825 */ /* 0x040fe200078e02e0 */
[----:B------:R1:W-:Y:S03]  /*cbf0*/  LDGSTS.E [R247+0x28004], desc[UR16][R162.64], !P2 ;  /* 0x28004000a2f77fae */ /* 0x0003e6000d121850 */
[C---:B-1----:R-:W-:Y:S01]  /*cc00*/  IMAD.WIDE R174, R2.reuse, 0x4, R216 ;  /* 0x0000000402ae7825 */ /* 0x042fe200078e02d8 */
[----:B------:R-:W-:Y:S01]  /*cc10*/  ISETP.GE.U32.AND P5, PT, R5, 0x7fffff48, PT ;  /* 0x7fffff480500780c */ /* 0x000fe20003fa6070 */
[----:B------:R1:W-:Y:S01]  /*cc20*/  LDGSTS.E [R247+0x2c004], desc[UR16][R160.64], !P2 ;  /* 0x2c004000a0f77fae */ /* 0x0003e2000d121850 */
[----:B------:R-:W4:Y:S01]  /*cc30*/  LDC R5, c[0x0][0x230] ;  /* 0x00008c00ff057b82 */ /* 0x000f220000000800 */
[----:B------:R-:W-:-:S04]  /*cc40*/  IMAD.WIDE R190, R2, 0x4, R226 ;  /* 0x0000000402be7825 */ /* 0x000fc800078e02e2 */
[----:B------:R-:W-:-:S03]  /*cc50*/  IMAD.WIDE R188, R2, 0x4, R228 ;  /* 0x0000000402bc7825 */ /* 0x000fc600078e02e4 */
[----:B------:R-:W4:Y:S01]  /*cc60*/  LDC R162, c[0x0][0x230] ;  /* 0x00008c00ffa27b82 */ /* 0x000f220000000800 */
[----:B------:R-:W-:-:S04]  /*cc70*/  IMAD.WIDE R184, R2, 0x4, R230 ;  /* 0x0000000402b87825 */ /* 0x000fc800078e02e6 */
[----:B------:R-:W-:-:S03]  /*cc80*/  IMAD.WIDE R182, R2, 0x4, R232 ;  /* 0x0000000402b67825 */ /* 0x000fc600078e02e8 */
[----:B-1----:R-:W1:Y:S01]  /*cc90*/  LDC R160, c[0x0][0x230] ;  /* 0x00008c00ffa07b82 */ /* 0x002e620000000800 */
[----:B------:R-:W-:-:S04]  /*cca0*/  IMAD.WIDE R180, R2, 0x4, R234 ;  /* 0x0000000402b47825 */ /* 0x000fc800078e02ea */
[----:B------:R-:W-:-:S03]  /*ccb0*/  IMAD.WIDE R172, R2, 0x4, R236 ;  /* 0x0000000402ac7825 */ /* 0x000fc600078e02ec */
[----:B------:R-:W1:Y:S01]  /*ccc0*/  LDC R161, c[0x0][0x230] ;  /* 0x00008c00ffa17b82 */ /* 0x000e620000000800 */
[----:B--2---:R-:W-:-:S04]  /*ccd0*/  IMAD.WIDE R242, R2, 0x4, R170 ;  /* 0x0000000402f27825 */ /* 0x004fc800078e02aa */
[C---:B------:R-:W-:Y:S01]  /*cce0*/  IMAD.WIDE R202, R2.reuse, 0x4, R178 ;  /* 0x0000000402ca7825 */ /* 0x040fe200078e02b2 */
[----:B------:R-:W-:Y:S03]  /*ccf0*/  STL.64 [R1+0x798], R242 ;  /* 0x000798f201007387 */ /* 0x000fe60000100a00 */
[C---:B------:R-:W-:Y:S01]  /*cd00*/  IMAD.WIDE R178, R2.reuse, 0x4, R210 ;  /* 0x0000000402b27825 */ /* 0x040fe200078e02d2 */
[----:B------:R-:W-:Y:S04]  /*cd10*/  STL.64 [R1+0x8c0], R202 ;  /* 0x0008c0ca01007387 */ /* 0x000fe80000100a00 */
[----:B------:R-:W-:Y:S04]  /*cd20*/  STL.64 [R1+0xb58], R178 ;  /* 0x000b58b201007387 */ /* 0x000fe80000100a00 */
[----:B------:R-:W-:Y:S04]  /*cd30*/  STL.64 [R1+0xbb8], R194 ;  /* 0x000bb8c201007387 */ /* 0x000fe80000100a00 */
[----:B------:R-:W-:Y:S01]  /*cd40*/  STL.64 [R1+0xd70], R186 ;  /* 0x000d70ba01007387 */ /* 0x000fe20000100a00 */
[----:B------:R-:W-:-:S03]  /*cd50*/  IMAD.WIDE R170, R2, 0x4, R220 ;  /* 0x0000000402aa7825 */ /* 0x000fc600078e02dc */
[----:B------:R-:W-:Y:S01]  /*cd60*/  LDGSTS.E [R247+0x20008], desc[UR16][R242.64], !P1 ;  /* 0x20008000f2f77fae */ /* 0x000fe2000c921850 */
[----:B---3--:R-:W-:-:S04]  /*cd70*/  IMAD.WIDE R208, R2, 0x4, R168 ;  /* 0x0000000402d07825 */ /* 0x008fc800078e02a8 */
[C---:B------:R-:W-:Y:S01]  /*cd80*/  IMAD.WIDE R206, R2.reuse, 0x4, R166 ;  /* 0x0000000402ce7825 */ /* 0x040fe200078e02a6 */
[----:B------:R-:W-:Y:S04]  /*cd90*/  STL.64 [R1+0x7a0], R208 ;  /* 0x0007a0d001007387 */ /* 0x000fe80000100a00 */
[----:B------:R-:W-:Y:S01]  /*cda0*/  STL.64 [R1+0xd98], R174 ;  /* 0x000d98ae01007387 */ /* 0x000fe20000100a00 */
[----:B------:R-:W-:-:S04]  /*cdb0*/  IMAD.WIDE R168, R2, 0x4, R222 ;  /* 0x0000000402a87825 */ /* 0x000fc800078e02de */
[C---:B----4-:R-:W-:Y:S01]  /*cdc0*/  IMAD.WIDE R204, R2.reuse, 0x4, R164 ;  /* 0x0000000402cc7825 */ /* 0x050fe200078e02a4 */
[----:B------:R-:W-:Y:S04]  /*cdd0*/  STL.64 [R1+0x7a8], R206 ;  /* 0x0007a8ce01007387 */ /* 0x000fe80000100a00 */
[----:B------:R-:W-:Y:S01]  /*cde0*/  STL.64 [R1+0x7b0], R204 ;  /* 0x0007b0cc01007387 */ /* 0x000fe20000100a00 */
[----:B------:R-:W-:-:S03]  /*cdf0*/  IMAD.WIDE R200, R2, 0x4, R176 ;  /* 0x0000000402c87825 */ /* 0x000fc600078e02b0 */
[----:B------:R-:W-:Y:S01]  /*ce00*/  LDGSTS.E [R247+0x24008], desc[UR16][R208.64], !P1 ;  /* 0x24008000d0f77fae */ /* 0x000fe2000c921850 */
[----:B------:R-:W-:-:S03]  /*ce10*/  IMAD.WIDE R198, R2, 0x4, R250 ;  /* 0x0000000402c67825 */ /* 0x000fc600078e02fa */
[----:B------:R-:W-:Y:S01]  /*ce20*/  STL.64 [R1+0x7c0], R200 ;  /* 0x0007c0c801007387 */ /* 0x000fe20000100a00 */
[----:B------:R-:W-:-:S03]  /*ce30*/  IMAD.WIDE R196, R2, 0x4, R248 ;  /* 0x0000000402c47825 */ /* 0x000fc600078e02f8 */
[----:B------:R-:W-:Y:S01]  /*ce40*/  STL.64 [R1+0x7c8], R198 ;  /* 0x0007c8c601007387 */ /* 0x000fe20000100a00 */
[----:B------:R-:W-:-:S03]  /*ce50*/  IMAD.WIDE R176, R2, 0x4, R218 ;  /* 0x0000000402b07825 */ /* 0x000fc600078e02da */
[----:B------:R-:W-:Y:S04]  /*ce60*/  STL.64 [R1+0x7d0], R196 ;  /* 0x0007d0c401007387 */ /* 0x000fe80000100a00 */
[----:B------:R-:W-:Y:S04]  /*ce70*/  STL.64 [R1+0xb60], R176 ;  /* 0x000b60b001007387 */ /* 0x000fe80000100a00 */
[----:B------:R2:W-:Y:S01]  /*ce80*/  STL.64 [R1+0xb68], R170 ;  /* 0x000b68aa01007387 */ /* 0x0005e20000100a00 */
[----:B------:R-:W-:-:S03]  /*ce90*/  IMAD.WIDE R166, R2, 0x4, R238 ;  /* 0x0000000402a67825 */ /* 0x000fc600078e02ee */
[----:B------:R3:W-:Y:S01]  /*cea0*/  STL.64 [R1+0xb70], R168 ;  /* 0x000b70a801007387 */ /* 0x0007e20000100a00 */
[----:B------:R-:W-:-:S03]  /*ceb0*/  IMAD.WIDE R164, R2, 0x4, R240 ;  /* 0x0000000402a47825 */ /* 0x000fc600078e02f0 */
[----:B------:R-:W-:Y:S04]  /*cec0*/  STL.64 [R1+0xb80], R192 ;  /* 0x000b80c001007387 */ /* 0x000fe80000100a00 */
[----:B------:R-:W-:Y:S04]  /*ced0*/  LDGSTS.E [R247+0x28008], desc[UR16][R206.64], !P1 ;  /* 0x28008000cef77fae */ /* 0x000fe8000c921850 */
        /* <DEDUP_REMOVED lines=14> */
[----:B------:R4:W-:Y:S04]  /*cfc0*/  STL.64 [R1+0xc98], R164 ;  /* 0x000c98a401007387 */ /* 0x0009e80000100a00 */
[----:B------:R-:W-:Y:S01]  /*cfd0*/  LDGSTS.E [R247+0x38000], desc[UR16][R170.64], !P5 ;  /* 0x38000000aaf77fae */ /* 0x000fe2000e921850 */
[----:B------:R-:W-:-:S02]  /*cfe0*/  VIADD R4, R156, 0xffffff86 ;  /* 0xffffff869c047836 */ /* 0x000fc40000000000 */
[----:B------:R-:W1:Y:S01]  /*cff0*/  LDC R156, c[0x0][0x230] ;  /* 0x00008c00ff9c7b82 */ /* 0x000e620000000800 */
[----:B------:R-:W-:Y:S04]  /*d000*/  LDGSTS.E [R247+0x3c000], desc[UR16][R168.64], !P5 ;  /* 0x3c000000a8f77fae */ /* 0x000fe8000e921850 */
[----:B--2---:R-:W2:Y:S01]  /*d010*/  LDL.LU.64 R170, [R1+0x260] ;  /* 0x0002600001aa7983 */ /* 0x004ea20000300a00 */
[----:B------:R-:W-:Y:S02]  /*d020*/  ISETP.GE.U32.AND P4, PT, R4, 0x7fffff47, PT ;  /* 0x7fffff470400780c */ /* 0x000fe40003f86070 */
[----:B------:R-:W-:Y:S01]  /*d030*/  IADD3 R4, R157, -0x7b, RZ ;  /* 0xffffff859d047810 */ /* 0x000fe20007ffe0ff */
[----:B------:R-:W2:Y:S01]  /*d040*/  LDL.LU.64 R178, [R1+0x258] ;  /* 0x0002580001b27983 */ /* 0x000ea20000300a00 */
[----:B------:R-:W1:Y:S02]  /*d050*/  LDC R157, c[0x0][0x230] ;  /* 0x00008c00ff9d7b82 */ /* 0x000e640000000800 */
[----:B------:R-:W-:Y:S01]  /*d060*/  ISETP.GE.U32.AND P0, PT, R4, 0x7fffff46, PT ;  /* 0x7fffff460400780c */ /* 0x000fe20003f06070 */
[----:B------:R-:W-:Y:S01]  /*d070*/  VIADD R4, R158, 0xffffff84 ;  /* 0xffffff849e047836 */ /* 0x000fe20000000000 */
[----:B---3--:R-:W3:Y:S04]  /*d080*/  LDL.LU.64 R168, [R1+0x250] ;  /* 0x0002500001a87983 */ /* 0x008ee80000300a00 */
[----:B------:R-:W-:Y:S01]  /*d090*/  ISETP.GE.U32.AND P2, PT, R4, 0x7fffff45, PT ;  /* 0x7fffff450400780c */ /* 0x000fe20003f46070 */
[----:B------:R-:W-:Y:S01]  /*d0a0*/  LDGSTS.E [R247+0x30004], desc[UR16][R194.64], !P4 ;  /* 0x30004000c2f77fae */ /* 0x000fe2000e121850 */
[----:B------:R-:W-:Y:S01]  /*d0b0*/  VIADD R5, R5, 0xffffffa3 ;  /* 0xffffffa305057836 */ /* 0x000fe20000000000 */
[----:B------:R-:W3:Y:S02]  /*d0c0*/  LDC R158, c[0x0][0x230] ;  /* 0x00008c00ff9e7b82 */ /* 0x000ee40000000800 */
[----:B------:R-:W-:Y:S04]  /*d0d0*/  LDGSTS.E [R247+0x34004], desc[UR16][R192.64], !P4 ;  /* 0x34004000c0f77fae */ /* 0x000fe8000e121850 */
[----:B------:R-:W-:Y:S04]  /*d0e0*/  LDGSTS.E [R247+0x38004], desc[UR16][R190.64], !P4 ;  /* 0x38004000bef77fae */ /* 0x000fe8000e121850 */
[----:B------:R-:W-:Y:S04]  /*d0f0*/  LDGSTS.E [R247+0x3c004], desc[UR16][R188.64], !P4 ;  /* 0x3c004000bcf77fae */ /* 0x000fe8000e121850 */
[----:B------:R-:W-:Y:S04]  /*d100*/  LDGSTS.E [R247+0x30008], desc[UR16][R186.64], !P0 ;  /* 0x30008000baf77fae */ /* 0x000fe8000c121850 */
[----:B------:R-:W-:Y:S04]  /*d110*/  LDGSTS.E [R247+0x34008], desc[UR16][R184.64], !P0 ;  /* 0x34008000b8f77fae */ /* 0x000fe8000c121850 */
[----:B------:R-:W-:Y:S04]  /*d120*/  LDGSTS.E [R247+0x38008], desc[UR16][R182.64], !P0 ;  /* 0x38008000b6f77fae */ /* 0x000fe8000c121850 */
[----:B------:R-:W3:Y:S04]  /*d130*/  LDL.LU.64 R176, [R1+0x248] ;  /* 0x0002480001b07983 */ /* 0x000ee80000300a00 */
[----:B------:R-:W-:Y:S04]  /*d140*/  LDGSTS.E [R247+0x3c008], desc[UR16][R180.64], !P0 ;  /* 0x3c008000b4f77fae */ /* 0x000fe8000c121850 */
[----:B------:R-:W-:Y:S04]  /*d150*/  LDGSTS.E [R247+0x3000c], desc[UR16][R174.64], !P2 ;  /* 0x3000c000aef77fae */ /* 0x000fe8000d121850 */
[----:B------:R2:W-:Y:S04]  /*d160*/  LDGSTS.E [R247+0x3400c], desc[UR16][R172.64], !P2 ;  /* 0x3400c000acf77fae */ /* 0x0005e8000d121850 */
[----:B------:R-:W-:Y:S04]  /*d170*/  LDGSTS.E [R247+0x3800c], desc[UR16][R166.64], !P2 ;  /* 0x3800c000a6f77fae */ /* 0x000fe8000d121850 */
[----:B------:R3:W-:Y:S04]  /*d180*/  LDGSTS.E [R247+0x3c00c], desc[UR16][R164.64], !P2 ;  /* 0x3c00c000a4f77fae */ /* 0x0007e8000d121850 */
[----:B----4-:R-:W4:Y:S04]  /*d190*/  LDL.LU.64 R164, [R1+0x660] ;  /* 0x0006600001a47983 */ /* 0x010f280000300a00 */
[----:B------:R-:W4:Y:S04]  /*d1a0*/  LDL.LU.64 R166, [R1+0x658] ;  /* 0x0006580001a67983 */ /* 0x000f280000300a00 */
[----:B------:R-:W4:Y:S04]  /*d1b0*/  LDL.LU.64 R250, [R1+0x650] ;  /* 0x0006500001fa7983 */ /* 0x000f280000300a00 */
[----:B------:R-:W4:Y:S01]  /*d1c0*/  LDL.LU.64 R248, [R1+0x648] ;  /* 0x0006480001f87983 */ /* 0x000f220000300a00 */
[----:B--2---:R-:W-:-:S05]  /*d1d0*/  IMAD.WIDE R172, R2, 0x4, R170 ;  /* 0x0000000402ac7825 */ /* 0x004fca00078e02aa */
[----:B------:R-:W-:Y:S04]  /*d1e0*/  STL.64 [R1+0x7d8], R172 ;  /* 0x0007d8ac01007387 */ /* 0x000fe80000100a00 */
[----:B------:R-:W2:Y:S01]  /*d1f0*/  LDL.LU.64 R208, [R1+0x640] ;  /* 0x0006400001d07983 */ /* 0x000ea20000300a00 */
[----:B-1----:R-:W-:Y:S01]  /*d200*/  IADD3 R4, R156, -0x5e, RZ ;  /* 0xffffffa29c047810 */ /* 0x002fe20007ffe0ff */
[----:B------:R-:W-:Y:S01]  /*d210*/  VIADD R157, R157, 0xffffffa1 ;  /* 0xffffffa19d9d7836 */ /* 0x000fe20000000000 */
[----:B------:R-:W-:Y:S01]  /*d220*/  ISETP.GE.U32.AND P6, PT, R5, 0x7fffff64, PT ;  /* 0x7fffff640500780c */ /* 0x000fe20003fc6070 */
[----:B------:R-:W-:Y:S01]  /*d230*/  VIADD R156, R159, 0xffffffa0 ;  /* 0xffffffa09f9c7836 */ /* 0x000fe20000000000 */
[----:B------:R-:W-:Y:S01]  /*d240*/  ISETP.GE.U32.AND P0, PT, R4, 0x7fffff63, PT ;  /* 0x7fffff630400780c */ /* 0x000fe20003f06070 */
[----:B------:R-:W-:Y:S01]  /*d250*/  IMAD.WIDE R170, R2, 0x4, R178 ;  /* 0x0000000402aa7825 */ /* 0x000fe200078e02b2 */
[----:B------:R-:W-:-:S03]  /*d260*/  IADD3 R5, R160, -0x7d, RZ ;  /* 0xffffff83a0057810 */ /* 0x000fc60007ffe0ff */
[----:B------:R-:W-:Y:S01]  /*d270*/  VIADD R4, R161, 0xffffff82 ;  /* 0xffffff82a1047836 */ /* 0x000fe20000000000 */
[----:B------:R-:W-:Y:S01]  /*d280*/  ISETP.GE.U32.AND P1, PT, R157, 0x7fffff62, PT ;  /* 0x7fffff629d00780c */ /* 0x000fe20003f26070 */
[----:B---3--:R-:W-:Y:S01]  /*d290*/  IMAD.WIDE R160, R2, 0x4, R168 ;  /* 0x0000000402a07825 */ /* 0x008fe200078e02a8 */
[----:B------:R-:W-:Y:S01]  /*d2a0*/  ISETP.GE.U32.AND P2, PT, R156, 0x7fffff61, PT ;  /* 0x7fffff619c00780c */ /* 0x000fe20003f46070 */
[----:B------:R-:W-:Y:S01]  /*d2b0*/  STL.64 [R1+0x7e0], R170 ;  /* 0x0007e0aa01007387 */ /* 0x000fe20000100a00 */
[----:B------:R-:W-:-:S03]  /*d2c0*/  ISETP.GE.U32.AND P5, PT, R4, 0x7fffff43, PT ;  /* 0x7fffff430400780c */ /* 0x000fc60003fa6070 */
[----:B------:R-:W3:Y:S01]  /*d2d0*/  LDL.LU.64 R184, [R1+0x620] ;  /* 0x0006200001b87983 */ /* 0x000ee20000300a00 */
[----:B------:R-:W-:-:S03]  /*d2e0*/  VIADD R4, R162, 0xffffff81 ;  /* 0xffffff81a2047836 */ /* 0x000fc60000000000 */
[----:B------:R1:W-:Y:S04]  /*d2f0*/  STL.64 [R1+0x7e8], R160 ;  /* 0x0007e8a001007387 */ /* 0x0003e80000100a00 */
[----:B------:R-:W-:Y:S04]  /*d300*/  LDGSTS.E [R244+0x20000], desc[UR16][R172.64], !P6 ;  /* 0x20000000acf47fae */ /* 0x000fe8000f121850 */
[----:B------:R-:W-:Y:S01]  /*d310*/  LDGSTS.E [R244+0x24000], desc[UR16][R170.64], !P6 ;  /* 0x24000000aaf47fae */ /* 0x000fe2000f121850 */
[----:B------:R-:W-:-:S03]  /*d320*/  IMAD.WIDE R156, R2, 0x4, R176 ;  /* 0x00000004029c7825 */ /* 0x000fc600078e02b0 */
[----:B------:R1:W-:Y:S04]  /*d330*/  LDGSTS.E [R244+0x28000], desc[UR16][R160.64], !P6 ;  /* 0x28000000a0f47fae */ /* 0x0003e8000f121850 */
[----:B------:R-:W3:Y:S04]  /*d340*/  LDL.LU.64 R176, [R1+0x600] ;  /* 0x0006000001b07983 */ /* 0x000ee80000300a00 */
[----:B------:R1:W-:Y:S04]  /*d350*/  STL.64 [R1+0x7f0], R156 ;  /* 0x0007f09c01007387 */ /* 0x0003e80000100a00 */
[----:B------:R-:W3:Y:S04]  /*d360*/  LDL.LU.64 R168, [R1+0x5e0] ;  /* 0x0005e00001a87983 */ /* 0x000ee80000300a00 */
[----:B------:R-:W3:Y:S04]  /*d370*/  LDL.LU.64 R182, [R1+0x638] ;  /* 0x0006380001b67983 */ /* 0x000ee80000300a00 */
[----:B------:R-:W3:Y:S04]  /*d380*/  LDL.LU.64 R180, [R1+0x630] ;  /* 0x0006300001b47983 */ /* 0x000ee80000300a00 */
[----:B------:R-:W3:Y:S04]  /*d390*/  LDL.LU.64 R206, [R1+0x628] ;  /* 0x0006280001ce7983 */ /* 0x000ee80000300a00 */
[----:B------:R1:W-:Y:S01]  /*d3a0*/  LDGSTS.E [R244+0x2c000], desc[UR16][R156.64], !P6 ;  /* 0x2c0000009cf47fae */ /* 0x0003e2000f121850 */
[----:B----4-:R-:W-:-:S04]  /*d3b0*/  IMAD.WIDE R164, R2, 0x4, R164 ;  /* 0x0000000402a47825 */ /* 0x010fc800078e02a4 */
[C---:B------:R-:W-:Y:S01]  /*d3c0*/  IMAD.WIDE R162, R2.reuse, 0x4, R166 ;  /* 0x0000000402a27825 */ /* 0x040fe200078e02a6 */
[----:B------:R4:W-:Y:S03]  /*d3d0*/  STL.64 [R1+0x7f8], R164 ;  /* 0x0007f8a401007387 */ /* 0x0009e60000100a00 */
[C---:B-1----:R-:W-:Y:S01]  /*d3e0*/  IMAD.WIDE R160, R2.reuse, 0x4, R250 ;  /* 0x0000000402a07825 */ /* 0x042fe200078e02fa */
[----:B------:R-:W-:Y:S03]  /*d3f0*/  STL.64 [R1+0x800], R162 ;  /* 0x000800a201007387 */ /* 0x000fe60000100a00 */
[C---:B------:R-:W-:Y:S01]  /*d400*/  IMAD.WIDE R156, R2.reuse, 0x4, R248 ;  /* 0x00000004029c7825 */ /* 0x040fe200078e02f8 */
[----:B------:R-:W3:Y:S04]  /*d410*/  LDL.LU.64 R174, [R1+0x618] ;  /* 0x0006180001ae7983 */ /* 0x000ee80000300a00 */
[----:B------:R-:W3:Y:S04]  /*d420*/  LDL.LU.64 R172, [R1+0x610] ;  /* 0x0006100001ac7983 */ /* 0x000ee80000300a00 */
[----:B------:R1:W-:Y:S04]  /*d430*/  STL.64 [R1+0x808], R160 ;  /* 0x000808a001007387 */ /* 0x0003e80000100a00 */
[----:B------:R-:W3:Y:S04]  /*d440*/  LDL.LU.64 R178, [R1+0x608] ;  /* 0x0006080001b27983 */ /* 0x000ee80000300a00 */
[----:B------:R3:W-:Y:S04]  /*d450*/  STL.64 [R1+0x810], R156 ;  /* 0x0008109c01007387 */ /* 0x0007e80000100a00 */
[----:B------:R-:W3:Y:S04]  /*d460*/  LDL.LU.64 R170, [R1+0x5f8] ;  /* 0x0005f80001aa7983 */ /* 0x000ee80000300a00 */
[----:B------:R-:W-:Y:S04]  /*d470*/  LDGSTS.E [R244+0x20004], desc[UR16][R164.64], !P0 ;  /* 0x20004000a4f47fae */ /* 0x000fe8000c121850 */
[----:B------:R-:W3:Y:S04]  /*d480*/  LDL.LU.64 R166, [R1+0x5f0] ;  /* 0x0005f00001a67983 */ /* 0x000ee80000300a00 */
[----:B------:R-:W-:Y:S04]  /*d490*/  LDGSTS.E [R244+0x24004], desc[UR16][R162.64], !P0 ;  /* 0x24004000a2f47fae */ /* 0x000fe8000c121850 */
[----:B----4-:R-:W4:Y:S04]  /*d4a0*/  LDL.LU.64 R164, [R1+0x5e8] ;  /* 0x0005e80001a47983 */ /* 0x010f280000300a00 */
[----:B------:R-:W4:Y:S04]  /*d4b0*/  LDL.LU.64 R250, [R1+0x5d8] ;  /* 0x0005d80001fa7983 */ /* 0x000f280000300a00 */
[----:B------:R1:W-:Y:S04]  /*d4c0*/  LDGSTS.E [R244+0x28004], desc[UR16][R160.64], !P0 ;  /* 0x28004000a0f47fae */ /* 0x0003e8000c121850 */
[----:B------:R-:W4:Y:S01]  /*d4d0*/  LDL.LU.64 R248, [R1+0x5d0] ;  /* 0x0005d00001f87983 */ /* 0x000f220000300a00 */
[----:B--2---:R-:W-:Y:S01]  /*d4e0*/  IMAD.WIDE R192, R2, 0x4, R208 ;  /* 0x0000000402c07825 */ /* 0x004fe200078e02d0 */
[----:B------:R-:W-:-:S02]  /*d4f0*/  ISETP.GE.U32.AND P4, PT, R5, 0x7fffff44, PT ;  /* 0x7fffff440500780c */ /* 0x000fc40003f86070 */
[----:B------:R2:W-:Y:S01]  /*d500*/  LDGSTS.E [R244+0x2c004], desc[UR16][R156.64], !P0 ;  /* 0x2c0040009cf47fae */ /* 0x0005e2000c121850 */
[----:B-1----:R-:W-:-:S03]  /*d510*/  IMAD.WIDE R160, R2, 0x4, R12 ;  /* 0x0000000402a07825 */ /* 0x002fc600078e020c */
[----:B------:R-:W-:Y:S04]  /*d520*/  STL.64 [R1+0x818], R192 ;  /* 0x000818c001007387 */ /* 0x000fe80000100a00 */
[----:B------:R-:W4:Y:S01]  /*d530*/  LDL.LU.64 R12, [R1+0xfc8] ;  /* 0x000fc800010c7983 */ /* 0x000f220000300a00 */
[----:B------:R-:W-:Y:S01]  /*d540*/  ISETP.GE.U32.AND P6, PT, R4, 0x7fffff42, PT ;  /* 0x7fffff420400780c */ /* 0x000fe20003fc6070 */
[C---:B---3--:R-:W-:Y:S02]  /*d550*/  IMAD.WIDE R184, R2.reuse, 0x4, R184 ;  /* 0x0000000402b87825 */ /* 0x048fe400078e02b8 */
[----:B------:R-:W-:Y:S02]  /*d560*/  LDGSTS.E [R244+0x20008], desc[UR16][R192.64], !P1 ;  /* 0x20008000c0f47fae */ /* 0x000fe4000c921850 */
[----:B--2---:R-:W-:-:S02]  /*d570*/  IMAD.WIDE R156, R2, 0x4, R148 ;  /* 0x00000004029c7825 */ /* 0x004fc400078e0294 */
[----:B------:R-:W-:Y:S01]  /*d580*/  STL.64 [R1+0x860], R184 ;  /* 0x000860b801007387 */ /* 0x000fe20000100a00 */
[----:B------:R-:W-:Y:S01]  /*d590*/  SHF.L.U32 R4, R3, 0x6, RZ ;  /* 0x0000000603047819 */ /* 0x000fe200000006ff */
[----:B------:R-:W-:Y:S02]  /*d5a0*/  VIADD R3, R158, 0xffffff80 ;  /* 0xffffff809e037836 */ /* 0x000fe40000000000 */
[----:B------:R-:W-:-:S04]  /*d5b0*/  IMAD.WIDE R176, R2, 0x4, R176 ;  /* 0x0000000402b07825 */ /* 0x000fc800078e02b0 */
[C---:B------:R-:W-:Y:S01]  /*d5c0*/  IMAD.WIDE R168, R2.reuse, 0x4, R168 ;  /* 0x0000000402a87825 */ /* 0x040fe200078e02a8 */
[----:B------:R-:W-:Y:S03]  /*d5d0*/  STL.64 [R1+0xbd8], R176 ;  /* 0x000bd8b001007387 */ /* 0x000fe60000100a00 */
[C---:B------:R-:W-:Y:S01]  /*d5e0*/  IMAD.WIDE R190, R2.reuse, 0x4, R182 ;  /* 0x0000000402be7825 */ /* 0x040fe200078e02b6 */
[----:B------:R-:W-:Y:S03]  /*d5f0*/  STL.64 [R1+0xbf8], R168 ;  /* 0x000bf8a801007387 */ /* 0x000fe60000100a00 */
[C---:B------:R-:W-:Y:S01]  /*d600*/  IMAD.WIDE R188, R2.reuse, 0x4, R180 ;  /* 0x0000000402bc7825 */ /* 0x040fe200078e02b4 */
[----:B------:R-:W-:Y:S03]  /*d610*/  STL.64 [R1+0xd30], R160 ;  /* 0x000d30a001007387 */ /* 0x000fe60000100a00 */
[C---:B------:R-:W-:Y:S01]  /*d620*/  IMAD.WIDE R186, R2.reuse, 0x4, R206 ;  /* 0x0000000402ba7825 */ /* 0x040fe200078e02ce */
[----:B------:R-:W-:Y:S04]  /*d630*/  LDGSTS.E [R244+0x24008], desc[UR16][R190.64], !P1 ;  /* 0x24008000bef47fae */ /* 0x000fe8000c921850 */
[----:B------:R-:W-:Y:S04]  /*d640*/  STL.64 [R1+0x820], R190 ;  /* 0x000820be01007387 */ /* 0x000fe80000100a00 */
[----:B------:R-:W-:Y:S04]  /*d650*/  LDGSTS.E [R244+0x28008], desc[UR16][R188.64], !P1 ;  /* 0x28008000bcf47fae */ /* 0x000fe8000c921850 */
[----:B------:R-:W-:Y:S04]  /*d660*/  STL.64 [R1+0xd90], R156 ;  /* 0x000d909c01007387 */ /* 0x000fe80000100a00 */
[----:B------:R-:W-:Y:S01]  /*d670*/  LDGSTS.E [R244+0x2c008], desc[UR16][R186.64], !P1 ;  /* 0x2c008000baf47fae */ /* 0x000fe2000c921850 */
[----:B------:R-:W-:-:S03]  /*d680*/  IMAD.WIDE R182, R2, 0x4, R174 ;  /* 0x0000000402b67825 */ /* 0x000fc600078e02ae */
[----:B------:R-:W-:Y:S01]  /*d690*/  STL.64 [R1+0x828], R188 ;  /* 0x000828bc01007387 */ /* 0x000fe20000100a00 */
[----:B------:R-:W-:-:S03]  /*d6a0*/  IMAD.WIDE R180, R2, 0x4, R172 ;  /* 0x0000000402b47825 */ /* 0x000fc600078e02ac */
[----:B------:R-:W-:Y:S01]  /*d6b0*/  LDGSTS.E [R244+0x2000c], desc[UR16][R184.64], !P2 ;  /* 0x2000c000b8f47fae */ /* 0x000fe2000d121850 */
[----:B------:R-:W-:Y:S01]  /*d6c0*/  ISETP.GE.U32.AND P0, PT, R3, 0x7fffff41, PT ;  /* 0x7fffff410300780c */ /* 0x000fe20003f06070 */
[C---:B------:R-:W-:Y:S02]  /*d6d0*/  IMAD.WIDE R178, R2.reuse, 0x4, R178 ;  /* 0x0000000402b27825 */ /* 0x040fe400078e02b2 */
[----:B------:R-:W-:Y:S01]  /*d6e0*/  STL.64 [R1+0x830], R186 ;  /* 0x000830ba01007387 */ /* 0x000fe20000100a00 */
[----:B------:R-:W1:Y:S03]  /*d6f0*/  LDC R3, c[0x0][0x230] ;  /* 0x00008c00ff037b82 */ /* 0x000e660000000800 */
[----:B------:R-:W-:Y:S01]  /*d700*/  LDGSTS.E [R244+0x2400c], desc[UR16][R182.64], !P2 ;  /* 0x2400c000b6f47fae */ /* 0x000fe2000d121850 */
[----:B------:R-:W-:-:S03]  /*d710*/  IMAD.WIDE R174, R2, 0x4, R170 ;  /* 0x0000000402ae7825 */ /* 0x000fc600078e02aa */
[----:B------:R-:W-:Y:S04]  /*d720*/  STL.64 [R1+0x840], R182 ;  /* 0x000840b601007387 */ /* 0x000fe80000100a00 */
[----:B------:R-:W-:Y:S01]  /*d730*/  LDGSTS.E [R244+0x2800c], desc[UR16][R180.64], !P2 ;  /* 0x2800c000b4f47fae */ /* 0x000fe2000d121850 */
[----:B------:R-:W-:-:S03]  /*d740*/  IMAD.WIDE R172, R2, 0x4, R166 ;  /* 0x0000000402ac7825 */ /* 0x000fc600078e02a6 */
[----:B------:R-:W-:Y:S04]  /*d750*/  STL.64 [R1+0x848], R180 ;  /* 0x000848b401007387 */ /* 0x000fe80000100a00 */
[----:B------:R-:W-:Y:S01]  /*d760*/  LDGSTS.E [R244+0x2c00c], desc[UR16][R178.64], !P2 ;  /* 0x2c00c000b2f47fae */ /* 0x000fe2000d121850 */
[----:B----4-:R-:W-:-:S03]  /*d770*/  IMAD.WIDE R170, R2, 0x4, R164 ;  /* 0x0000000402aa7825 */ /* 0x010fc600078e02a4 */
[----:B------:R-:W-:Y:S01]  /*d780*/  STL.64 [R1+0x850], R178 ;  /* 0x000850b201007387 */ /* 0x000fe20000100a00 */
[----:B------:R-:W-:-:S03]  /*d790*/  IMAD.WIDE R166, R2, 0x4, R250 ;  /* 0x0000000402a67825 */ /* 0x000fc600078e02fa */
[----:B------:R-:W-:Y:S04]  /*d7a0*/  LDGSTS.E [R244+0x30000], desc[UR16][R176.64], !P4 ;  /* 0x30000000b0f47fae */ /* 0x000fe8000e121850 */
[----:B------:R-:W-:Y:S01]  /*d7b0*/  STL.64 [R1+0xbe0], R174 ;  /* 0x000be0ae01007387 */ /* 0x000fe20000100a00 */
[----:B------:R-:W-:-:S03]  /*d7c0*/  IMAD.WIDE R164, R2, 0x4, R248 ;  /* 0x0000000402a47825 */ /* 0x000fc600078e02f8 */
[----:B------:R-:W-:Y:S04]  /*d7d0*/  LDGSTS.E [R244+0x34000], desc[UR16][R174.64], !P4 ;  /* 0x34000000aef47fae */ /* 0x000fe8000e121850 */
[----:B------:R-:W-:Y:S01]  /*d7e0*/  STL.64 [R1+0xbe8], R172 ;  /* 0x000be8ac01007387 */ /* 0x000fe20000100a00 */
[----:B------:R-:W-:-:S03]  /*d7f0*/  IMAD.WIDE R158, R2, 0x4, R10 ;  /* 0x00000004029e7825 */ /* 0x000fc600078e020a */
[----:B------:R-:W-:Y:S01]  /*d800*/  LDGSTS.E [R244+0x38000], desc[UR16][R172.64], !P4 ;  /* 0x38000000acf47fae */ /* 0x000fe2000e121850 */
        /* <DEDUP_REMOVED lines=8> */
[----:B------:R-:W-:-:S04]  /*d890*/  IMAD.WIDE R148, R2, 0x4, R154 ;  /* 0x0000000402947825 */ /* 0x000fc800078e029a */
        /* <DEDUP_REMOVED lines=18> */
[----:B------:R-:W-:Y:S02]  /*d9c0*/  IMAD.WIDE R162, R2, 0x4, R12 ;  /* 0x0000000402a27825 */ /* 0x000fe400078e020c */
[----:B------:R-:W5:Y:S04]  /*d9d0*/  LDL.LU.64 R12, [R1+0xfc0] ;  /* 0x000fc000010c7983 */ /* 0x000f680000300a00 */
[----:B------:R-:W-:Y:S04]  /*d9e0*/  STL.64 [R1+0xbf0], R170 ;  /* 0x000bf0aa01007387 */ /* 0x000fe80000100a00 */
[----:B------:R-:W5:Y:S04]  /*d9f0*/  LDL.LU.64 R10, [R1+0xfb8] ;  /* 0x000fb800010a7983 */ /* 0x000f680000300a00 */
[----:B------:R-:W-:Y:S04]  /*da00*/  STL.64 [R1+0xc00], R166 ;  /* 0x000c00a601007387 */ /* 0x000fe80000100a00 */
        /* <DEDUP_REMOVED lines=16> */
[----:B------:R-:W-:Y:S04]  /*db10*/  LDGSTS.E [R244+0x3c00c], desc[UR16][R148.64], !P0 ;  /* 0x3c00c00094f47fae */ /* 0x000fe8000c121850 */
[----:B------:R-:W-:Y:S04]  /*db20*/  STL [R1+0x400], RZ ;  /* 0x000400ff01007387 */ /* 0x000fe80000100800 */
[----:B------:R-:W-:Y:S04]  /*db30*/  STL [R1+0x404], RZ ;  /* 0x000404ff01007387 */ /* 0x000fe80000100800 */
[----:B------:R-:W0:Y:S04]  /*db40*/  LDGDEPBAR ;  /* 0x00000000000079af */ /* 0x000e280000000000 */
[----:B------:R-:W-:Y:S04]  /*db50*/  STL.64 [R1+0xe30], R20 ;  /* 0x000e301401007387 */ /* 0x000fe80000100a00 */
[----:B------:R-:W-:Y:S04]  /*db60*/  LDGSTS.E [R0+0x68000], desc[UR16][R20.64], P3 ;  /* 0x6800000014007fae */ /* 0x000fe80009921850 */
        /* <DEDUP_REMOVED lines=22> */
[----:B------:R2:W-:Y:S04]  /*dcd0*/  STL.64 [R1+0xf90], R44 ;  /* 0x000f902c01007387 */ /* 0x0005e80000100a00 */
[----:B------:R2:W-:Y:S04]  /*dce0*/  LDGSTS.E [R0+0x6b000], desc[UR16][R44.64], P3 ;  /* 0x6b0000002c007fae */ /* 0x0005e80009921850 */
[----:B------:R3:W-:Y:S04]  /*dcf0*/  STL.64 [R1+0xfa0], R46 ;  /* 0x000fa02e01007387 */ /* 0x0007e80000100a00 */
[----:B------:R3:W-:Y:S04]  /*dd00*/  LDGSTS.E [R0+0x6b400], desc[UR16][R46.64], P3 ;  /* 0x6b4000002e007fae */ /* 0x0007e80009921850 */
[----:B------:R4:W-:Y:S01]  /*dd10*/  STL.64 [R1+0xfa8], R48 ;  /* 0x000fa83001007387 */ /* 0x0009e20000100a00 */
[----:B--2---:R-:W-:-:S03]  /*dd20*/  IMAD.WIDE R44, R4, 0x4, R56 ;  /* 0x00000004042c7825 */ /* 0x004fc600078e0238 */
[----:B------:R4:W-:Y:S01]  /*dd30*/  LDGSTS.E [R0+0x6b800], desc[UR16][R48.64], P3 ;  /* 0x6b80000030007fae */ /* 0x0009e20009921850 */
[----:B------:R-:W-:-:S04]  /*dd40*/  IMAD.WIDE R42, R4, 0x4, R58 ;  /* 0x00000004042a7825 */ /* 0x000fc800078e023a */
[C---:B---3--:R-:W-:Y:S01]  /*dd50*/  IMAD.WIDE R46, R4.reuse, 0x4, R54 ;  /* 0x00000004042e7825 */ /* 0x048fe200078e0236 */
[----:B------:R-:W-:Y:S03]  /*dd60*/  STL.64 [R1+0xfb0], R50 ;  /* 0x000fb03201007387 */ /* 0x000fe60000100a00 */
[C---:B----4-:R-:W-:Y:S01]  /*dd70*/  IMAD.WIDE R48, R4.reuse, 0x4, R52 ;  /* 0x0000000404307825 */ /* 0x050fe200078e0234 */
[----:B------:R-:W-:Y:S03]  /*dd80*/  STL.64 [R1+0xdf8], R18 ;  /* 0x000df81201007387 */ /* 0x000fe60000100a00 */
[C---:B------:R-:W-:Y:S01]  /*dd90*/  IMAD.WIDE R40, R4.reuse, 0x4, R60 ;  /* 0x0000000404287825 */ /* 0x040fe200078e023c */
[----:B------:R-:W-:Y:S03]  /*dda0*/  STL.64 [R1+0xe10], R48 ;  /* 0x000e103001007387 */ /* 0x000fe60000100a00 */
[C---:B------:R-:W-:Y:S01]  /*ddb0*/  IMAD.WIDE R38, R4.reuse, 0x4, R62 ;  /* 0x0000000404267825 */ /* 0x040fe200078e023e */
[----:B------:R2:W-:Y:S03]  /*ddc0*/  STL.64 [R1+0xe28], R46 ;  /* 0x000e282e01007387 */ /* 0x0005e60000100a00 */
        /* <DEDUP_REMOVED lines=11> */
[----:B------:R-:W-:Y:S03]  /*de80*/  LDGSTS.E [R0+0x6bc00], desc[UR16][R50.64], P3 ;  /* 0x6bc0000032007fae */ /* 0x000fe60009921850 */
[C---:B------:R-:W-:Y:S01]  /*de90*/  IMAD.WIDE R24, R4.reuse, 0x4, R76 ;  /* 0x0000000404187825 */ /* 0x040fe200078e024c */
[----:B------:R1:W-:Y:S03]  /*dea0*/  STL.64 [R1+0xee8], R34 ;  /* 0x000ee82201007387 */ /* 0x0003e60000100a00 */
[C---:B------:R-:W-:Y:S01]  /*deb0*/  IMAD.WIDE R22, R4.reuse, 0x4, R78 ;  /* 0x0000000404167825 */ /* 0x040fe200078e024e */
[----:B------:R1:W-:Y:S03]  /*dec0*/  STL.64 [R1+0xf08], R32 ;  /* 0x000f082001007387 */ /* 0x0003e60000100a00 */
[C---:B------:R-:W-:Y:S01]  /*ded0*/  IMAD.WIDE R20, R4.reuse, 0x4, R80 ;  /* 0x0000000404147825 */ /* 0x040fe200078e0250 */
[----:B------:R-:W-:Y:S04]  /*dee0*/  LDGSTS.E [R6+0x68100], desc[UR16][R18.64], P3 ;  /* 0x6810000012067fae */ /* 0x000fe80009921850 */
[----:B------:R1:W-:Y:S04]  /*def0*/  STL.64 [R1+0xf28], R30 ;  /* 0x000f281e01007387 */ /* 0x0003e80000100a00 */
[----:B------:R-:W-:Y:S04]  /*df00*/  LDGSTS.E [R6+0x68500], desc[UR16][R48.64], P3 ;  /* 0x6850000030067fae */ /* 0x000fe80009921850 */
[----:B------:R1:W-:Y:S04]  /*df10*/  STL.64 [R1+0xf48], R28 ;  /* 0x000f481c01007387 */ /* 0x0003e80000100a00 */
[----:B------:R2:W-:Y:S04]  /*df20*/  LDGSTS.E [R6+0x68900], desc[UR16][R46.64], P3 ;  /* 0x689000002e067fae */ /* 0x0005e80009921850 */
[----:B------:R1:W-:Y:S04]  /*df30*/  STL.64 [R1+0xf60], R26 ;  /* 0x000f601a01007387 */ /* 0x0003e80000100a00 */
[----:B------:R3:W-:Y:S01]  /*df40*/  LDGSTS.E [R6+0x68d00], desc[UR16][R44.64], P3 ;  /* 0x68d000002c067fae */ /* 0x0007e20009921850 */
[----:B--2---:R-:W-:-:S03]  /*df50*/  IMAD.WIDE R46, R4, 0x4, R82 ;  /* 0x00000004042e7825 */ /* 0x004fc600078e0252 */
[----:B------:R2:W-:Y:S04]  /*df60*/  STL.64 [R1+0xf78], R24 ;  /* 0x000f781801007387 */ /* 0x0005e80000100a00 */
[----:B------:R4:W-:Y:S01]  /*df70*/  LDGSTS.E [R6+0x69100], desc[UR16][R42.64], P3 ;  /* 0x691000002a067fae */ /* 0x0009e20009921850 */
[----:B---3--:R-:W-:-:S03]  /*df80*/  IMAD.WIDE R44, R4, 0x4, R84 ;  /* 0x00000004042c7825 */ /* 0x008fc600078e0254 */
[----:B------:R3:W-:Y:S04]  /*df90*/  STL.64 [R1+0xf88], R22 ;  /* 0x000f881601007387 */ /* 0x0007e80000100a00 */
[----:B------:R1:W-:Y:S01]  /*dfa0*/  LDGSTS.E [R6+0x69500], desc[UR16][R40.64], P3 ;  /* 0x6950000028067fae */ /* 0x0003e20009921850 */
[----:B----4-:R-:W-:-:S03]  /*dfb0*/  IMAD.WIDE R42, R4, 0x4, R86 ;  /* 0x00000004042a7825 */ /* 0x010fc600078e0256 */
[----:B------:R4:W-:Y:S04]  /*dfc0*/  STL.64 [R1+0xf98], R20 ;  /* 0x000f981401007387 */ /* 0x0009e80000100a00 */
[----:B------:R2:W-:Y:S01]  /*dfd0*/  LDGSTS.E [R6+0x69900], desc[UR16][R38.64], P3 ;  /* 0x6990000026067fae */ /* 0x0005e20009921850 */
[----:B-1----:R-:W-:-:S03]  /*dfe0*/  IMAD.WIDE R40, R4, 0x4, R88 ;  /* 0x0000000404287825 */ /* 0x002fc600078e0258 */
[----:B------:R1:W-:Y:S04]  /*dff0*/  LDGSTS.E [R6+0x69d00], desc[UR16][R36.64], P3 ;  /* 0x69d0000024067fae */ /* 0x0003e80009921850 */
[----:B------:R-:W-:Y:S01]  /*e000*/  STL.64 [R1+0xdd0], R8 ;  /* 0x000dd00801007387 */ /* 0x000fe20000100a00 */
[----:B--2---:R-:W-:-:S03]  /*e010*/  IMAD.WIDE R38, R4, 0x4, R90 ;  /* 0x0000000404267825 */ /* 0x004fc600078e025a */
[----:B------:R2:W-:Y:S01]  /*e020*/  LDGSTS.E [R6+0x6a100], desc[UR16][R34.64], P3 ;  /* 0x6a10000022067fae */ /* 0x0005e20009921850 */
[----:B-1----:R-:W-:-:S03]  /*e030*/  IMAD.WIDE R36, R4, 0x4, R92 ;  /* 0x0000000404247825 */ /* 0x002fc600078e025c */
[----:B------:R1:W-:Y:S04]  /*e040*/  STL.64 [R1+0xde0], R46 ;  /* 0x000de02e01007387 */ /* 0x0003e80000100a00 */
[----:B------:R3:W-:Y:S04]  /*e050*/  LDGSTS.E [R6+0x6a500], desc[UR16][R32.64], P3 ;  /* 0x6a50000020067fae */ /* 0x0007e80009921850 */
[----:B------:R1:W-:Y:S01]  /*e060*/  STL.64 [R1+0xdf0], R44 ;  /* 0x000df02c01007387 */ /* 0x0003e20000100a00 */
[----:B--2---:R-:W-:-:S03]  /*e070*/  IMAD.WIDE R34, R4, 0x4, R94 ;  /* 0x0000000404227825 */ /* 0x004fc600078e025e */
[----:B------:R2:W-:Y:S04]  /*e080*/  LDGSTS.E [R6+0x6a900], desc[UR16][R30.64], P3 ;  /* 0x6a9000001e067fae */ /* 0x0005e80009921850 */
[----:B------:R1:W-:Y:S01]  /*e090*/  STL.64 [R1+0xe08], R42 ;  /* 0x000e082a01007387 */ /* 0x0003e20000100a00 */
[----:B---3--:R-:W-:-:S03]  /*e0a0*/  IMAD.WIDE R32, R4, 0x4, R96 ;  /* 0x0000000404207825 */ /* 0x008fc600078e0260 */
        /* <DEDUP_REMOVED lines=9> */
[----:B------:R2:W-:Y:S01]  /*e140*/  LDGSTS.E [R6+0x6b900], desc[UR16][R22.64], P3 ;  /* 0x6b90000016067fae */ /* 0x0005e20009921850 */
[----:B------:R-:W-:-:S03]  /*e150*/  IMAD.WIDE R18, R4, 0x4, R110 ;  /* 0x0000000404127825 */ /* 0x000fc600078e026e */
[----:B------:R1:W-:Y:S01]  /*e160*/  STL.64 [R1+0xe80], R34 ;  /* 0x000e802201007387 */ /* 0x0003e20000100a00 */
[----:B---3--:R-:W-:-:S03]  /*e170*/  IMAD.WIDE R24, R4, 0x4, R104 ;  /* 0x0000000404187825 */ /* 0x008fc600078e0268 */
[----:B------:R4:W-:Y:S04]  /*e180*/  LDGSTS.E [R6+0x6bd00], desc[UR16][R20.64], P3 ;  /* 0x6bd0000014067fae */ /* 0x0009e80009921850 */
[----:B------:R3:W-:Y:S01]  /*e190*/  STL.64 [R1+0xea0], R32 ;  /* 0x000ea02001007387 */ /* 0x0007e20000100a00 */
[----:B--2---:R-:W-:-:S03]  /*e1a0*/  IMAD.WIDE R22, R4, 0x4, R106 ;  /* 0x0000000404167825 */ /* 0x004fc600078e026a */
[----:B------:R2:W-:Y:S01]  /*e1b0*/  STL.64 [R1+0xec0], R30 ;  /* 0x000ec01e01007387 */ /* 0x0005e20000100a00 */
[----:B----4-:R-:W-:-:S03]  /*e1c0*/  IMAD.WIDE R20, R4, 0x4, R108 ;  /* 0x0000000404147825 */ /* 0x010fc600078e026c */
[----:B------:R-:W-:Y:S04]  /*e1d0*/  LDGSTS.E [R15+0x68200], desc[UR16][R8.64], P3 ;  /* 0x68200000080f7fae */ /* 0x000fe80009921850 */
[----:B------:R4:W-:Y:S04]  /*e1e0*/  STL.64 [R1+0xee0], R28 ;  /* 0x000ee01c01007387 */ /* 0x0009e80000100a00 */
[----:B------:R1:W-:Y:S04]  /*e1f0*/  LDGSTS.E [R15+0x68600], desc[UR16][R46.64], P3 ;  /* 0x686000002e0f7fae */ /* 0x0003e80009921850 */
[----:B------:R4:W-:Y:S04]  /*e200*/  STL.64 [R1+0xf00], R26 ;  /* 0x000f001a01007387 */ /* 0x0009e80000100a00 */
[----:B------:R3:W-:Y:S01]  /*e210*/  LDGSTS.E [R15+0x68a00], desc[UR16][R44.64], P3 ;  /* 0x68a000002c0f7fae */ /* 0x0007e20009921850 */
[----:B-1----:R-:W-:-:S03]  /*e220*/  IMAD.WIDE R46, R4, 0x4, R112 ;  /* 0x00000004042e7825 */ /* 0x002fc600078e0270 */
[----:B------:R1:W-:Y:S04]  /*e230*/  STL.64 [R1+0xf20], R24 ;  /* 0x000f201801007387 */ /* 0x0003e80000100a00 */
[----:B------:R2:W-:Y:S01]  /*e240*/  LDGSTS.E [R15+0x68e00], desc[UR16][R42.64], P3 ;  /* 0x68e000002a0f7fae */ /* 0x0005e20009921850 */
[----:B---3--:R-:W-:-:S03]  /*e250*/  IMAD.WIDE R44, R4, 0x4, R114 ;  /* 0x00000004042c7825 */ /* 0x008fc600078e0272 */
[----:B------:R3:W-:Y:S04]  /*e260*/  STL.64 [R1+0xf40], R22 ;  /* 0x000f401601007387 */ /* 0x0007e80000100a00 */
[----:B------:R4:W-:Y:S01]  /*e270*/  LDGSTS.E [R15+0x69200], desc[UR16][R40.64], P3 ;  /* 0x69200000280f7fae */ /* 0x0009e20009921850 */
[----:B--2---:R-:W-:-:S03]  /*e280*/  IMAD.WIDE R42, R4, 0x4, R116 ;  /* 0x00000004042a7825 */ /* 0x004fc600078e0274 */
        /* <DEDUP_REMOVED lines=8> */
[----:B---3--:R-:W-:-:S03]  /*e310*/  IMAD.WIDE R36, R4, 0x4, R122 ;  /* 0x0000000404247825 */ /* 0x008fc600078e027a */
[----:B------:R3:W-:Y:S04]  /*e320*/  LDGSTS.E [R15+0x6a200], desc[UR16][R32.64], P3 ;  /* 0x6a200000200f7fae */ /* 0x0007e80009921850 */
[----:B------:R-:W-:Y:S01]  /*e330*/  STL.64 [R1+0xdc8], R44 ;  /* 0x000dc82c01007387 */ /* 0x000fe20000100a00 */
        /* <DEDUP_REMOVED lines=21> */
[----:B--2---:R-:W-:-:S03]  /*e490*/  IMAD.WIDE R20, R4, 0x4, R138 ;  /* 0x0000000404147825 */ /* 0x004fc600078e028a */
[----:B------:R-:W-:Y:S01]  /*e4a0*/  STL.64 [R1+0xe98], R28 ;  /* 0x000e981c01007387 */ /* 0x000fe20000100a00 */
[----:B----4-:R-:W-:-:S03]  /*e4b0*/  IMAD.WIDE R18, R4, 0x4, R140 ;  /* 0x0000000404127825 */ /* 0x010fc600078e028c */
[----:B------:R-:W-:Y:S04]  /*e4c0*/  STL.64 [R1+0xeb8], R26 ;  /* 0x000eb81a01007387 */ /* 0x000fe80000100a00 */
[----:B------:R1:W-:Y:S04]  /*e4d0*/  STL.64 [R1+0xed8], R24 ;  /* 0x000ed81801007387 */ /* 0x0003e80000100a00 */
[----:B------:R2:W-:Y:S04]  /*e4e0*/  STL.64 [R1+0xef8], R22 ;  /* 0x000ef81601007387 */ /* 0x0005e80000100a00 */
[----:B------:R2:W-:Y:S04]  /*e4f0*/  STL.64 [R1+0xf18], R20 ;  /* 0x000f181401007387 */ /* 0x0005e80000100a00 */
[----:B------:R2:W-:Y:S04]  /*e500*/  STL.64 [R1+0xf38], R18 ;  /* 0x000f381201007387 */ /* 0x0005e80000100a00 */
[----:B------:R2:W-:Y:S04]  /*e510*/  STL [R1+0x408], RZ ;  /* 0x000408ff01007387 */ /* 0x0005e80000100800 */
        /* <DEDUP_REMOVED lines=253> */
[----:B------:R2:W-:Y:S04]  /*f4f0*/  STL [R1], RZ ;  /* 0x000000ff01007387 */ /* 0x0005e80000100800 */
        /* <DEDUP_REMOVED lines=54> */
[----:B------:R2:W-:Y:S01]  /*f860*/  STL [R1+0xdc], RZ ;  /* 0x0000dcff01007387 */ /* 0x0005e20000100800 */
[----:B------:R-:W-:-:S03]  /*f870*/  IMAD.WIDE R8, R4, 0x4, R142 ;  /* 0x0000000404087825 */ /* 0x000fc600078e028e */
[----:B------:R2:W-:Y:S04]  /*f880*/  STL [R1+0xe0], RZ ;  /* 0x0000e0ff01007387 */ /* 0x0005e80000100800 */
[----:B------:R2:W-:Y:S04]  /*f890*/  STL [R1+0xe4], RZ ;  /* 0x0000e4ff01007387 */ /* 0x0005e80000100800 */
[----:B------:R2:W-:Y:S04]  /*f8a0*/  STL [R1+0xe8], RZ ;  /* 0x0000e8ff01007387 */ /* 0x0005e80000100800 */
[----:B------:R2:W-:Y:S01]  /*f8b0*/  STL [R1+0xec], RZ ;  /* 0x0000ecff01007387 */ /* 0x0005e20000100800 */
[----:B------:R-:W-:-:S03]  /*f8c0*/  VIADD R3, R3, 0x3f ;  /* 0x0000003f03037836 */ /* 0x000fc60000000000 */
[----:B------:R2:W-:Y:S04]  /*f8d0*/  STL [R1+0xf0], RZ ;  /* 0x0000f0ff01007387 */ /* 0x0005e80000100800 */
[----:B------:R2:W-:Y:S04]  /*f8e0*/  STL [R1+0xf4], RZ ;  /* 0x0000f4ff01007387 */ /* 0x0005e80000100800 */
[----:B------:R2:W-:Y:S04]  /*f8f0*/  STL [R1+0xf8], RZ ;  /* 0x0000f8ff01007387 */ /* 0x0005e80000100800 */
[----:B------:R2:W-:Y:S04]  /*f900*/  STL [R1+0xfc], RZ ;  /* 0x0000fcff01007387 */ /* 0x0005e80000100800 */
[----:B------:R-:W-:Y:S01]  /*f910*/  LDGSTS.E [R17+0x68300], desc[UR16][R8.64], P3 ;  /* 0x6830000008117fae */ /* 0x000fe20009921850 */
[----:B------:R-:W-:-:S03]  /*f920*/  ISETP.GE.AND P0, PT, R3, 0x40, PT ;  /* 0x000000400300780c */ /* 0x000fc60003f06270 */
        /* <DEDUP_REMOVED lines=11> */
[----:B------:R1:W-:Y:S04]  /*f9e0*/  LDGSTS.E [R17+0x6b300], desc[UR16][R24.64], P3 ;  /* 0x6b30000018117fae */ /* 0x0003e80009921850 */
[----:B------:R2:W-:Y:S04]  /*f9f0*/  LDGSTS.E [R17+0x6b700], desc[UR16][R22.64], P3 ;  /* 0x6b70000016117fae */ /* 0x0005e80009921850 */
[----:B------:R2:W-:Y:S04]  /*fa00*/  LDGSTS.E [R17+0x6bb00], desc[UR16][R20.64], P3 ;  /* 0x6bb0000014117fae */ /* 0x0005e80009921850 */
[----:B------:R2:W-:Y:S01]  /*fa10*/  LDGSTS.E [R17+0x6bf00], desc[UR16][R18.64], P3 ;  /* 0x6bf0000012117fae */ /* 0x0005e20009921850 */
[----:B------:R-:W-:-:S03]  /*fa20*/  CS2R R152, SRZ ;  /* 0x0000000000987805 */ /* 0x000fc6000001ff00 */
[----:B------:R-:W0:Y:S01]  /*fa30*/  LDGDEPBAR ;  /* 0x00000000000079af */ /* 0x000e220000000000 */
[----:B------:R-:W-:Y:S02]  /*fa40*/  CS2R R154, SRZ ;  /* 0x00000000009a7805 */ /* 0x000fe4000001ff00 */
[----:B------:R-:W-:Y:S02]  /*fa50*/  CS2R R156, SRZ ;  /* 0x00000000009c7805 */ /* 0x000fe4000001ff00 */
[----:B------:R-:W-:Y:S02]  /*fa60*/  CS2R R158, SRZ ;  /* 0x00000000009e7805 */ /* 0x000fe4000001ff00 */
[----:B------:R-:W-:Y:S02]  /*fa70*/  CS2R R160, SRZ ;  /* 0x0000000000a07805 */ /* 0x000fe4000001ff00 */
[----:B------:R-:W-:Y:S02]  /*fa80*/  CS2R R162, SRZ ;  /* 0x0000000000a27805 */ /* 0x000fe4000001ff00 */
[----:B------:R-:W-:-:S02]  /*fa90*/  CS2R R164, SRZ ;  /* 0x0000000000a47805 */ /* 0x000fc4000001ff00 */
        /* <DEDUP_REMOVED lines=57> */
[----:B-1----:R-:W-:Y:S02]  /*fe30*/  CS2R R24, SRZ ;  /* 0x0000000000187805 */ /* 0x002fe4000001ff00 */
        /* <DEDUP_REMOVED lines=30> */
[----:B------:R-:W-:Y:S01]  /*10020*/  CS2R R86, SRZ ;  /* 0x0000000000567805 */ /* 0x000fe2000001ff00 */
[----:B--2---:R-:W-:Y:S06]  /*10030*/  @!P0 BRA `(.L_x_0) ;  /* 0x00000158009c8947 */ /* 0x004fec0003800000 */
[----:B------:R-:W2:Y:S04]  /*10040*/  LDL.LU.64 R226, [R1+0xda0] ;  /* 0x000da00001e27983 */ /* 0x000ea80000300a00 */
[----:B------:R-:W3:Y:S04]  /*10050*/  LDL.LU.64 R220, [R1+0xda8] ;  /* 0x000da80001dc7983 */ /* 0x000ee80000300a00 */
[----:B------:R-:W4:Y:S04]  /*10060*/  LDL.LU.64 R216, [R1+0xdb0] ;  /* 0x000db00001d87983 */ /* 0x000f280000300a00 */
        /* <DEDUP_REMOVED lines=11> */
[----:B------:R-:W4:Y:S01]  /*10120*/  LDL.LU.64 R240, [R1+0x990] ;  /* 0x0009900001f07983 */ /* 0x000f220000300a00 */
[----:B--2---:R-:W-:Y:S01]  /*10130*/  MOV R18, R226 ;  /* 0x000000e200127202 */ /* 0x004fe20000000f00 */
[----:B------:R-:W-:-:S02]  /*10140*/  IMAD.MOV.U32 R17, RZ, RZ, R227 ;  /* 0x000000ffff117224 */ /* 0x000fc400078e00e3 */
[----:B---3--:R-:W-:Y:S02]  /*10150*/  IMAD.MOV.U32 R20, RZ, RZ, R220 ;  /* 0x000000ffff147224 */ /* 0x008fe400078e00dc */
[----:B----4-:R-:W-:Y:S02]  /*10160*/  IMAD.MOV.U32 R22, RZ, RZ, R216 ;  /* 0x000000ffff167224 */ /* 0x010fe400078e00d8 */
[----:B------:R-:W-:Y:S01]  /*10170*/  IMAD.MOV.U32 R21, RZ, RZ, R217 ;  /* 0x000000ffff157224 */ /* 0x000fe200078e00d9 */
[----:B------:R-:W-:Y:S01]  /*10180*/  MOV R216, R218 ;  /* 0x000000da00d87202 */ /* 0x000fe20000000f00 */
[----:B------:R-:W-:Y:S01]  /*10190*/  IMAD.MOV.U32 R23, RZ, RZ, R219 ;  /* 0x000000ffff177224 */ /* 0x000fe200078e00db */
[----:B------:R-:W-:Y:S01]  /*101a0*/  MOV R19, R221 ;  /* 0x000000dd00137202 */ /* 0x000fe20000000f00 */
[----:B------:R-:W-:Y:S01]  /*101b0*/  IMAD.MOV.U32 R218, RZ, RZ, R242 ;  /* 0x000000ffffda7224 */ /* 0x000fe200078e00f2 */
[----:B------:R-:W-:Y:S02]  /*101c0*/  MOV R217, R243 ;  /* 0x000000f300d97202 */ /* 0x000fe40000000f00 */
[----:B------:R-:W2:Y:S01]  /*101d0*/  LDL.LU.64 R242, [R1+0x998] ;  /* 0x0009980001f27983 */ /* 0x000ea20000300a00 */
[----:B------:R-:W-:-:S02]  /*101e0*/  IMAD.MOV.U32 R220, RZ, RZ, R222 ;  /* 0x000000ffffdc7224 */ /* 0x000fc400078e00de */
[----:B------:R-:W-:Y:S01]  /*101f0*/  IMAD.MOV.U32 R219, RZ, RZ, R223 ;  /* 0x000000ffffdb7224 */ /* 0x000fe200078e00df */
[----:B------:R-:W3:Y:S01]  /*10200*/  LDL.LU.64 R244, [R1+0x568] ;  /* 0x0005680001f47983 */ /* 0x000ee20000300a00 */
[----:B------:R-:W-:Y:S01]  /*10210*/  MOV R222, R224 ;  /* 0x000000e000de7202 */ /* 0x000fe20000000f00 */
[----:B------:R-:W-:Y:S02]  /*10220*/  IMAD.MOV.U32 R221, RZ, RZ, R225 ;  /* 0x000000ffffdd7224 */ /* 0x000fe400078e00e1 */
[----:B------:R-:W4:Y:S01]  /*10230*/  LDL.LU.64 R246, [R1+0x578] ;  /* 0x0005780001f67983 */ /* 0x000f220000300a00 */
[----:B------:R-:W-:Y:S01]  /*10240*/  IMAD.MOV.U32 R224, RZ, RZ, R248 ;  /* 0x000000ffffe07224 */ /* 0x000fe200078e00f8 */
[----:B------:R-:W-:Y:S02]  /*10250*/  MOV R223, R249 ;  /* 0x000000f900df7202 */ /* 0x000fe40000000f00 */
[----:B------:R-:W4:Y:S01]  /*10260*/  LDL.LU.64 R248, [R1+0x550] ;  /* 0x0005500001f87983 */ /* 0x000f220000300a00 */
[----:B------:R-:W-:-:S02]  /*10270*/  IMAD.MOV.U32 R226, RZ, RZ, R250 ;  /* 0x000000ffffe27224 */ /* 0x000fc400078e00fa */
[----:B------:R-:W-:Y:S02]  /*10280*/  IMAD.MOV.U32 R225, RZ, RZ, R251 ;  /* 0x000000ffffe17224 */ /* 0x000fe400078e00fb */
        /* <DEDUP_REMOVED lines=10> */
[----:B------:R-:W-:-:S03]  /*10330*/  MOV R228, R230 ;  /* 0x000000e600e47202 */ /* 0x000fc60000000f00 */
[----:B------:R-:W4:Y:S01]  /*10340*/  LDL.LU.64 R72, [R1+0x960] ;  /* 0x0009600001487983 */ /* 0x000f220000300a00 */
[----:B------:R-:W-:Y:S02]  /*10350*/  IMAD.MOV.U32 R230, RZ, RZ, R232 ;  /* 0x000000ffffe67224 */ /* 0x000fe400078e00e8 */
[----:B------:R-:W-:Y:S01]  /*10360*/  IMAD.MOV.U32 R232, RZ, RZ, R234 ;  /* 0x000000ffffe87224 */ /* 0x000fe200078e00ea */
[----:B------:R-:W-:Y:S01]  /*10370*/  MOV R234, R236 ;  /* 0x000000ec00ea7202 */ /* 0x000fe20000000f00 */
[----:B------:R-:W-:Y:S01]  /*10380*/  IMAD.MOV.U32 R236, RZ, RZ, R238 ;  /* 0x000000ffffec7224 */ /* 0x000fe200078e00ee */
[----:B------:R-:W4:Y:S01]  /*10390*/  LDL.LU.64 R74, [R1+0x978] ;  /* 0x00097800014a7983 */ /* 0x000f220000300a00 */
[----:B------:R-:W-:Y:S01]  /*103a0*/  IMAD.MOV.U32 R238, RZ, RZ, R240 ;  /* 0x000000ffffee7224 */ /* 0x000fe200078e00f0 */
[----:B------:R-:W-:Y:S01]  /*103b0*/  MOV R229, R233 ;  /* 0x000000e900e57202 */ /* 0x000fe20000000f00 */
[----:B------:R-:W-:Y:S02]  /*103c0*/  IMAD.MOV.U32 R233, RZ, RZ, R237 ;  /* 0x000000ffffe97224 */ /* 0x000fe400078e00ed */
[----:B------:R-:W-:-:S02]  /*103d0*/  IMAD.MOV.U32 R237, RZ, RZ, R241 ;  /* 0x000000ffffed7224 */ /* 0x000fc400078e00f1 */
[----:B------:R-:W-:Y:S02]  /*103e0*/  IMAD.MOV.U32 R227, RZ, RZ, R231 ;  /* 0x000000ffffe37224 */ /* 0x000fe400078e00e7 */
[----:B------:R-:W-:Y:S01]  /*103f0*/  IMAD.MOV.U32 R231, RZ, RZ, R235 ;  /* 0x000000ffffe77224 */ /* 0x000fe200078e00eb */
[----:B------:R-:W-:Y:S02]  /*10400*/  MOV R235, R239 ;  /* 0x000000ef00eb7202 */ /* 0x000fe40000000f00 */
[----:B--2---:R-:W-:Y:S01]  /*10410*/  MOV R240, R242 ;  /* 0x000000f200f07202 */ /* 0x004fe20000000f00 */
[----:B---3--:R-:W-:Y:S01]  /*10420*/  IMAD.MOV.U32 R242, RZ, RZ, R244 ;  /* 0x000000fffff27224 */ /* 0x008fe200078e00f4 */
[----:B------:R-:W-:Y:S01]  /*10430*/  MOV R241, R245 ;  /* 0x000000f500f17202 */ /* 0x000fe20000000f00 */
[----:B----4-:R-:W-:Y:S01]  /*10440*/  IMAD.MOV.U32 R244, RZ, RZ, R246 ;  /* 0x000000fffff47224 */ /* 0x010fe200078e00f6 */
[----:B------:R-:W-:Y:S01]  /*10450*/  MOV R246, R248 ;  /* 0x000000f800f67202 */ /* 0x000fe20000000f00 */
[----:B------:R-:W-:-:S02]  /*10460*/  IMAD.MOV.U32 R245, RZ, RZ, R249 ;  /* 0x000000fffff57224 */ /* 0x000fc400078e00f9 */
[----:B------:R-:W-:Y:S02]  /*10470*/  IMAD.MOV.U32 R248, RZ, RZ, R250 ;  /* 0x000000fffff87224 */ /* 0x000fe400078e00fa */
[----:B------:R-:W-:Y:S02]  /*10480*/  IMAD.MOV.U32 R250, RZ, RZ, R76 ;  /* 0x000000fffffa7224 */ /* 0x000fe400078e004c */
[----:B------:R-:W-:Y:S02]  /*10490*/  IMAD.MOV.U32 R249, RZ, RZ, R77 ;  /* 0x000000fffff97224 */ /* 0x000fe400078e004d */
[----:B------:R-:W2:Y:S01]  /*104a0*/  LDL.LU.64 R76, [R1+0x988] ;  /* 0x00098800014c7983 */ /* 0x000ea20000300a00 */
[----:B------:R-:W-:Y:S02]  /*104b0*/  IMAD.MOV.U32 R239, RZ, RZ, R243 ;  /* 0x000000ffffef7224 */ /* 0x000fe400078e00f3 */
[----:B------:R-:W-:Y:S01]  /*104c0*/  IMAD.MOV.U32 R243, RZ, RZ, R247 ;  /* 0x000000fffff37224 */ /* 0x000fe200078e00f7 */
[----:B------:R-:W-:Y:S01]  /*104d0*/  MOV R247, R251 ;  /* 0x000000fb00f77202 */ /* 0x000fe20000000f00 */
[----:B------:R-:W-:Y:S01]  /*104e0*/  IMAD.MOV.U32 R251, RZ, RZ, R69 ;  /* 0x000000fffffb7224 */ /* 0x000fe200078e0045 */
[----:B------:R-:W-:-:S02]  /*104f0*/  MOV R252, R68 ;  /* 0x0000004400fc7202 */ /* 0x000fc40000000f00 */
[----:B------:R-:W3:Y:S01]  /*10500*/  LDL.LU.64 R68, [R1+0x558] ;  /* 0x0005580001447983 */ /* 0x000ee20000300a00 */
[----:B------:R-:W-:-:S03]  /*10510*/  IMAD.MOV.U32 R0, RZ, RZ, R71 ;  /* 0x000000ffff007224 */ /* 0x000fc600078e0047 */
[----:B------:R1:W-:Y:S04]  /*10520*/  STL [R1+0x504], R70 ;  /* 0x0005044601007387 */ /* 0x0003e80000100800 */
[----:B-1----:R-:W4:Y:S04]  /*10530*/  LDL.LU.64 R70, [R1+0x560] ;  /* 0x0005600001467983 */ /* 0x002f280000300a00 */
[----:B------:R1:W-:Y:S04]  /*10540*/  STL [R1+0x500], R0 ;  /* 0x0005000001007387 */ /* 0x0003e80000100800 */
[----:B------:R1:W-:Y:S02]  /*10550*/  STL [R1+0x50c], R78 ;  /* 0x00050c4e01007387 */ /* 0x0003e40000100800 */
[----:B-1----:R-:W-:-:S02]  /*10560*/  MOV R0, R79 ;  /* 0x0000004f00007202 */ /* 0x002fc40000000f00 */
[----:B------:R-:W4:Y:S04]  /*10570*/  LDL.LU.64 R78, [R1+0x570] ;  /* 0x00057000014e7983 */ /* 0x000f280000300a00 */
[----:B------:R1:W-:Y:S04]  /*10580*/  STL [R1+0x508], R0 ;  /* 0x0005080001007387 */ /* 0x0003e80000100800 */
[----:B------:R1:W-:Y:S02]  /*10590*/  STL [R1+0x514], R80 ;  /* 0x0005145001007387 */ /* 0x0003e40000100800 */
[----:B-1----:R-:W-:-:S02]  /*105a0*/  IMAD.MOV.U32 R0, RZ, RZ, R81 ;  /* 0x000000ffff007224 */ /* 0x002fc400078e0051 */
[----:B------:R-:W4:Y:S04]  /*105b0*/  LDL.LU.64 R80, [R1+0x580] ;  /* 0x0005800001507983 */ /* 0x000f280000300a00 */
[----:B------:R1:W-:Y:S04]  /*105c0*/  STL [R1+0x510], R0 ;  /* 0x0005100001007387 */ /* 0x0003e80000100800 */
[----:B------:R1:W-:Y:S02]  /*105d0*/  STL [R1+0x51c], R82 ;  /* 0x00051c5201007387 */ /* 0x0003e40000100800 */
[----:B-1----:R-:W-:-:S02]  /*105e0*/  IMAD.MOV.U32 R0, RZ, RZ, R83 ;  /* 0x000000ffff007224 */ /* 0x002fc400078e0053 */
[----:B------:R-:W4:Y:S04]  /*105f0*/  LDL.LU.64 R82, [R1+0x588] ;  /* 0x0005880001527983 */ /* 0x000f280000300a00 */
        /* <DEDUP_REMOVED lines=21> */
[----:B--2---:R2:W-:Y:S01]  /*10750*/  STL [R1+0x54c], R76 ;  /* 0x00054c4c01007387 */ /* 0x0045e20000100800 */
[----:B-1----:R-:W-:-:S03]  /*10760*/  IMAD.MOV.U32 R0, RZ, RZ, R77 ;  /* 0x000000ffff007224 */ /* 0x002fc600078e004d */
[----:B--2---:R-:W2:Y:S04]  /*10770*/  LDL.LU.64 R76, [R1+0x8a8] ;  /* 0x0008a800014c7983 */ /* 0x004ea80000300a00 */
[----:B------:R1:W-:Y:S04]  /*10780*/  STL [R1+0x548], R0 ;  /* 0x0005480001007387 */ /* 0x0003e80000100800 */
[----:B---3--:R3:W-:Y:S01]  /*10790*/  STL [R1+0x554], R68 ;  /* 0x0005544401007387 */ /* 0x0087e20000100800 */
[----:B-1----:R-:W-:-:S03]  /*107a0*/  MOV R0, R69 ;  /* 0x0000004500007202 */ /* 0x002fc60000000f00 */
[----:B---3--:R-:W3:Y:S04]  /*107b0*/  LDL.LU.64 R68, [R1+0x8e0] ;  /* 0x0008e00001447983 */ /* 0x008ee80000300a00 */
[----:B------:R1:W-:Y:S04]  /*107c0*/  STL [R1+0x550], R0 ;  /* 0x0005500001007387 */ /* 0x0003e80000100800 */
[----:B----4-:R4:W-:Y:S01]  /*107d0*/  STL [R1+0x55c], R70 ;  /* 0x00055c4601007387 */ /* 0x0109e20000100800 */
[----:B-1----:R-:W-:-:S03]  /*107e0*/  IMAD.MOV.U32 R0, RZ, RZ, R71 ;  /* 0x000000ffff007224 */ /* 0x002fc600078e0047 */
[----:B----4-:R-:W4:Y:S04]  /*107f0*/  LDL.LU.64 R70, [R1+0x910] ;  /* 0x0009100001467983 */ /* 0x010f280000300a00 */
        /* <DEDUP_REMOVED lines=33> */
[----:B--2---:R2:W-:Y:S01]  /*10a10*/  STL [R1+0x5a4], R76 ;  /* 0x0005a44c01007387 */ /* 0x0045e20000100800 */
[----:B-1----:R-:W-:-:S03]  /*10a20*/  IMAD.MOV.U32 R0, RZ, RZ, R77 ;  /* 0x000000ffff007224 */ /* 0x002fc600078e004d */
[----:B--2---:R-:W2:Y:S04]  /*10a30*/  LDL.LU.64 R76, [R1+0x6c8] ;  /* 0x0006c800014c7983 */ /* 0x004ea80000300a00 */
[----:B------:R1:W-:Y:S04]  /*10a40*/  STL [R1+0x5a0], R0 ;  /* 0x0005a00001007387 */ /* 0x0003e80000100800 */
[----:B---3--:R3:W-:Y:S01]  /*10a50*/  STL [R1+0x5ac], R68 ;  /* 0x0005ac4401007387 */ /* 0x0087e20000100800 */
[----:B-1----:R-:W-:-:S03]  /*10a60*/  IMAD.MOV.U32 R0, RZ, RZ, R69 ;  /* 0x000000ffff007224 */ /* 0x002fc600078e0045 */
[----:B---3--:R-:W3:Y:S04]  /*10a70*/  LDL.LU.64 R68, [R1+0x720] ;  /* 0x0007200001447983 */ /* 0x008ee80000300a00 */
[----:B------:R1:W-:Y:S04]  /*10a80*/  STL [R1+0x5a8], R0 ;  /* 0x0005a80001007387 */ /* 0x0003e80000100800 */
[----:B----4-:R4:W-:Y:S01]  /*10a90*/  STL [R1+0x5b4], R70 ;  /* 0x0005b44601007387 */ /* 0x0109e20000100800 */
[----:B-1----:R-:W-:-:S03]  /*10aa0*/  MOV R0, R71 ;  /* 0x0000004700007202 */ /* 0x002fc60000000f00 */
[----:B----4-:R-:W4:Y:S04]  /*10ab0*/  LDL.LU.64 R70, [R1+0x738] ;  /* 0x0007380001467983 */ /* 0x010f280000300a00 */
        /* <DEDUP_REMOVED lines=33> */
[----:B--2---:R2:W-:Y:S01]  /*10cd0*/  STL [R1+0x5fc], R76 ;  /* 0x0005fc4c01007387 */ /* 0x0045e20000100800 */
[----:B-1----:R-:W-:-:S03]  /*10ce0*/  MOV R0, R77 ;  /* 0x0000004d00007202 */ /* 0x002fc60000000f00 */
[----:B--2---:R-:W2:Y:S04]  /*10cf0*/  LDL.LU.64 R76, [R1+0x668] ;  /* 0x00066800014c7983 */ /* 0x004ea80000300a00 */
[----:B------:R1:W-:Y:S04]  /*10d00*/  STL [R1+0x5f8], R0 ;  /* 0x0005f80001007387 */ /* 0x0003e80000100800 */
[----:B---3--:R3:W-:Y:S01]  /*10d10*/  STL [R1+0x604], R68 ;  /* 0x0006044401007387 */ /* 0x0087e20000100800 */
[----:B-1----:R-:W-:-:S03]  /*10d20*/  IMAD.MOV.U32 R0, RZ, RZ, R69 ;  /* 0x000000ffff007224 */ /* 0x002fc600078e0045 */
[----:B---3--:R-:W3:Y:S04]  /*10d30*/  LDL.LU.64 R68, [R1+0x670] ;  /* 0x0006700001447983 */ /* 0x008ee80000300a00 */
[----:B------:R1:W-:Y:S04]  /*10d40*/  STL [R1+0x600], R0 ;  /* 0x0006000001007387 */ /* 0x0003e80000100800 */
[----:B----4-:R4:W-:Y:S01]  /*10d50*/  STL [R1+0x60c], R70 ;  /* 0x00060c4601007387 */ /* 0x0109e20000100800 */
[----:B-1----:R-:W-:-:S03]  /*10d60*/  IMAD.MOV.U32 R0, RZ, RZ, R71 ;  /* 0x000000ffff007224 */ /* 0x002fc600078e0047 */
[----:B----4-:R-:W4:Y:S04]  /*10d70*/  LDL.LU.64 R70, [R1+0x680] ;  /* 0x0006800001467983 */ /* 0x010f280000300a00 */
        /* <DEDUP_REMOVED lines=721> */
[----:B------:R-:W-:Y:S04]  /*13a90*/  STL [R1+0xbb4], R66 ;  /* 0x000bb44201007387 */ /* 0x000fe80000100800 */
[----:B------:R-:W4:Y:S01]  /*13aa0*/  LDL.LU.64 R64, [R1+0xc10] ;  /* 0x000c100001407983 */ /* 0x000f220000300a00 */
[----:B-1----:R-:W-:-:S05]  /*13ab0*/  MOV R0, R67 ;  /* 0x0000004300007202 */ /* 0x002fca0000000f00 */
[----:B------:R1:W-:Y:S04]  /*13ac0*/  STL [R1+0xbb0], R0 ;  /* 0x000bb00001007387 */ /* 0x0003e80000100800 */
[----:B------:R-:W-:Y:S01]  /*13ad0*/  STL [R1+0xbbc], R86 ;  /* 0x000bbc5601007387 */ /* 0x000fe20000100800 */
[----:B-1----:R-:W-:-:S03]  /*13ae0*/  IMAD.MOV.U32 R0, RZ, RZ, R87 ;  /* 0x000000ffff007224 */ /* 0x002fc600078e0057 */
[----:B------:R-:W4:Y:S04]  /*13af0*/  LDL.LU.64 R66, [R1+0xd30] ;  /* 0x000d300001427983 */ /* 0x000f280000300a00 */
[----:B------:R1:W-:Y:S04]  /*13b00*/  STL [R1+0xbb8], R0 ;  /* 0x000bb80001007387 */ /* 0x0003e80000100800 */
[----:B------:R1:W-:Y:S02]  /*13b10*/  STL [R1+0xbc4], R72 ;  /* 0x000bc44801007387 */ /* 0x0003e40000100800 */
[----:B-1----:R-:W-:-:S02]  /*13b20*/  IMAD.MOV.U32 R0, RZ, RZ, R73 ;  /* 0x000000ffff007224 */ /* 0x002fc400078e0049 */
[----:B------:R-:W4:Y:S04]  /*13b30*/  LDL.LU.64 R86, [R1+0xc20] ;  /* 0x000c200001567983 */ /* 0x000f280000300a00 */
[----:B------:R-:W-:Y:S04]  /*13b40*/  STL [R1+0xbcc], R74 ;  /* 0x000bcc4a01007387 */ /* 0x000fe80000100800 */
[----:B------:R1:W-:Y:S04]  /*13b50*/  STL [R1+0xbc0], R0 ;  /* 0x000bc00001007387 */ /* 0x0003e80000100800 */
[----:B------:R-:W4:Y:S01]  /*13b60*/  LDL.LU.64 R72, [R1+0xc28] ;  /* 0x000c280001487983 */ /* 0x000f220000300a00 */
[----:B-1----:R-:W-:-:S03]  /*13b70*/  MOV R0, R75 ;  /* 0x0000004b00007202 */ /* 0x002fc60000000f00 */
[----:B--2---:R-:W-:Y:S04]  /*13b80*/  STL [R1+0xbd4], R76 ;  /* 0x000bd44c01007387 */ /* 0x004fe80000100800 */
[----:B------:R1:W-:Y:S04]  /*13b90*/  STL [R1+0xbc8], R0 ;  /* 0x000bc80001007387 */ /* 0x0003e80000100800 */
[----:B------:R-:W2:Y:S01]  /*13ba0*/  LDL.LU.64 R74, [R1+0xc30] ;  /* 0x000c3000014a7983 */ /* 0x000ea20000300a00 */
[----:B-1----:R-:W-:-:S03]  /*13bb0*/  IMAD.MOV.U32 R0, RZ, RZ, R77 ;  /* 0x000000ffff007224 */ /* 0x002fc600078e004d */
[----:B---3--:R-:W-:Y:S04]  /*13bc0*/  STL [R1+0xbdc], R68 ;  /* 0x000bdc4401007387 */ /* 0x008fe80000100800 */
[----:B------:R1:W-:Y:S04]  /*13bd0*/  STL [R1+0xbd0], R0 ;  /* 0x000bd00001007387 */ /* 0x0003e80000100800 */
[----:B------:R-:W3:Y:S01]  /*13be0*/  LDL.LU.64 R76, [R1+0xd90] ;  /* 0x000d9000014c7983 */ /* 0x000ee20000300a00 */
[----:B-1----:R-:W-:-:S03]  /*13bf0*/  IMAD.MOV.U32 R0, RZ, RZ, R69 ;  /* 0x000000ffff007224 */ /* 0x002fc600078e0045 */
[----:B----4-:R-:W-:Y:S04]  /*13c00*/  STL [R1+0xbe4], R70 ;  /* 0x000be44601007387 */ /* 0x010fe80000100800 */
[----:B------:R1:W-:Y:S04]  /*13c10*/  STL [R1+0xbd8], R0 ;  /* 0x000bd80001007387 */ /* 0x0003e80000100800 */
[----:B------:R-:W4:Y:S01]  /*13c20*/  LDL.LU.64 R68, [R1+0xc40] ;  /* 0x000c400001447983 */ /* 0x000f220000300a00 */
[----:B-1----:R-:W-:-:S03]  /*13c30*/  MOV R0, R71 ;  /* 0x0000004700007202 */ /* 0x002fc60000000f00 */
[----:B------:R-:W-:Y:S04]  /*13c40*/  STL [R1+0xbec], R78 ;  /* 0x000bec4e01007387 */ /* 0x000fe80000100800 */
[----:B------:R1:W-:Y:S04]  /*13c50*/  STL [R1+0xbe0], R0 ;  /* 0x000be00001007387 */ /* 0x0003e80000100800 */
[----:B------:R-:W4:Y:S01]  /*13c60*/  LDL.LU.64 R70, [R1+0xc48] ;  /* 0x000c480001467983 */ /* 0x000f220000300a00 */
[----:B-1----:R-:W-:-:S03]  /*13c70*/  IMAD.MOV.U32 R0, RZ, RZ, R79 ;  /* 0x000000ffff007224 */ /* 0x002fc600078e004f */
[----:B------:R-:W-:Y:S04]  /*13c80*/  STL [R1+0xbf4], R80 ;  /* 0x000bf45001007387 */ /* 0x000fe80000100800 */
[----:B------:R1:W-:Y:S04]  /*13c90*/  STL [R1+0xbe8], R0 ;  /* 0x000be80001007387 */ /* 0x0003e80000100800 */
[----:B------:R-:W4:Y:S01]  /*13ca0*/  LDL.LU.64 R78, [R1+0xc50] ;  /* 0x000c5000014e7983 */ /* 0x000f220000300a00 */
[----:B-1----:R-:W-:-:S03]  /*13cb0*/  IMAD.MOV.U32 R0, RZ, RZ, R81 ;  /* 0x000000ffff007224 */ /* 0x002fc600078e0051 */
[----:B------:R-:W-:Y:S04]  /*13cc0*/  STL [R1+0xbfc], R82 ;  /* 0x000bfc5201007387 */ /* 0x000fe80000100800 */
        /* <DEDUP_REMOVED lines=12> */
[----:B------:R1:W-:Y:S02]  /*13d90*/  STL [R1+0xc08], R0 ;  /* 0x000c080001007387 */ /* 0x0003e40000100800 */
[----:B-1----:R-:W-:Y:S02]  /*13da0*/  MOV R0, R67 ;  /* 0x0000004300007202 */ /* 0x002fe40000000f00 */
[----:B------:R-:W-:Y:S04]  /*13db0*/  STL [R1+0xc1c], R86 ;  /* 0x000c1c5601007387 */ /* 0x000fe80000100800 */
[----:B------:R1:W-:Y:S02]  /*13dc0*/  STL [R1+0xc10], R0 ;  /* 0x000c100001007387 */ /* 0x0003e40000100800 */
[----:B-1----:R-:W-:-:S02]  /*13dd0*/  IMAD.MOV.U32 R0, RZ, RZ, R87 ;  /* 0x000000ffff007224 */ /* 0x002fc400078e0057 */
[----:B------:R-:W4:Y:S04]  /*13de0*/  LDL.64 R86, [R1+0xe50] ;  /* 0x000e500001567983 */ /* 0x000f280000100a00 */
        /* <DEDUP_REMOVED lines=13> */
[----:B----4-:R-:W-:Y:S04]  /*13ec0*/  STL [R1+0xc3c], R68 ;  /* 0x000c3c4401007387 */ /* 0x010fe80000100800 */
[----:B------:R-:W4:Y:S01]  /*13ed0*/  LDL.LU.64 R66, [R1+0xe70] ;  /* 0x000e700001427983 */ /* 0x000f220000300a00 */
[----:B-1----:R-:W-:-:S05]  /*13ee0*/  IMAD.MOV.U32 R0, RZ, RZ, R69 ;  /* 0x000000ffff007224 */ /* 0x002fca00078e0045 */
[----:B------:R1:W-:Y:S04]  /*13ef0*/  STL [R1+0xc38], R0 ;  /* 0x000c380001007387 */ /* 0x0003e80000100800 */
[----:B------:R-:W-:Y:S04]  /*13f00*/  STL [R1+0xc44], R70 ;  /* 0x000c444601007387 */ /* 0x000fe80000100800 */
[----:B------:R-:W4:Y:S01]  /*13f10*/  LDL.LU.64 R64, [R1+0xe28] ;  /* 0x000e280001407983 */ /* 0x000f220000300a00 */
[----:B-1----:R-:W-:-:S05]  /*13f20*/  MOV R0, R71 ;  /* 0x0000004700007202 */ /* 0x002fca0000000f00 */
[----:B------:R1:W-:Y:S04]  /*13f30*/  STL [R1+0xc40], R0 ;  /* 0x000c400001007387 */ /* 0x0003e80000100800 */
[----:B------:R1:W-:Y:S02]  /*13f40*/  STL [R1+0xc4c], R78 ;  /* 0x000c4c4e01007387 */ /* 0x0003e40000100800 */
[----:B-1----:R-:W-:Y:S02]  /*13f50*/  IMAD.MOV.U32 R0, RZ, RZ, R79 ;  /* 0x000000ffff007224 */ /* 0x002fe400078e004f */
        /* <DEDUP_REMOVED lines=14> */
[----:B------:R-:W-:Y:S04]  /*14040*/  STL [R1+0xc6c], R8 ;  /* 0x000c6c0801007387 */ /* 0x000fe80000100800 */
[----:B------:R-:W-:Y:S04]  /*14050*/  STL [R1+0xc68], R9 ;  /* 0x000c680901007387 */ /* 0x000fe80000100800 */
[----:B------:R-:W4:Y:S01]  /*14060*/  LDL.LU.64 R68, [R1+0xe08] ;  /* 0x000e080001447983 */ /* 0x000f220000300a00 */
[----:B-1----:R-:W-:-:S03]  /*14070*/  IMAD.MOV.U32 R0, RZ, RZ, R87 ;  /* 0x000000ffff007224 */ /* 0x002fc600078e0057 */
[----:B------:R1:W-:Y:S04]  /*14080*/  STL [R1+0xc74], R86 ;  /* 0x000c745601007387 */ /* 0x0003e80000100800 */
[----:B-1----:R-:W4:Y:S04]  /*14090*/  LDL.LU.64 R86, [R1+0xdd8] ;  /* 0x000dd80001567983 */ /* 0x002f280000300a00 */
[----:B------:R1:W-:Y:S04]  /*140a0*/  STL [R1+0xc70], R0 ;  /* 0x000c700001007387 */ /* 0x0003e80000100800 */
        /* <DEDUP_REMOVED lines=20> */
[----:B------:R1:W-:Y:S02]  /*141f0*/  STL [R1+0xc98], R0 ;  /* 0x000c980001007387 */ /* 0x0003e40000100800 */
[----:B-1----:R-:W-:Y:S02]  /*14200*/  IMAD.MOV.U32 R0, RZ, RZ, R79 ;  /* 0x000000ffff007224 */ /* 0x002fe400078e004f */
        /* <DEDUP_REMOVED lines=20> */
[----:B------:R-:W-:Y:S04]  /*14350*/  STL [R1+0xcd4], R70 ;  /* 0x000cd44601007387 */ /* 0x000fe80000100800 */
[----:B------:R1:W-:Y:S04]  /*14360*/  STL [R1+0xcc8], R0 ;  /* 0x000cc80001007387 */ /* 0x0003e80000100800 */
[----:B------:R-:W4:Y:S01]  /*14370*/  LDL.LU.64 R86, [R1+0xe60] ;  /* 0x000e600001567983 */ /* 0x000f220000300a00 */
[----:B-1----:R-:W-:-:S03]  /*14380*/  IMAD.MOV.U32 R0, RZ, RZ, R71 ;  /* 0x000000ffff007224 */ /* 0x002fc600078e0047 */
[----:B--2---:R-:W-:Y:S04]  /*14390*/  STL [R1+0xcdc], R72 ;  /* 0x000cdc4801007387 */ /* 0x004fe80000100800 */
[----:B------:R1:W-:Y:S04]  /*143a0*/  STL [R1+0xcd0], R0 ;  /* 0x000cd00001007387 */ /* 0x0003e80000100800 */
[----:B------:R-:W2:Y:S01]  /*143b0*/  LDL.LU.64 R70, [R1+0xe18] ;  /* 0x000e180001467983 */ /* 0x000ea20000300a00 */
[----:B-1----:R-:W-:-:S03]  /*143c0*/  MOV R0, R73 ;  /* 0x0000004900007202 */ /* 0x002fc60000000f00 */
[----:B---3--:R-:W-:Y:S04]  /*143d0*/  STL [R1+0xce4], R74 ;  /* 0x000ce44a01007387 */ /* 0x008fe80000100800 */
[----:B------:R1:W-:Y:S04]  /*143e0*/  STL [R1+0xcd8], R0 ;  /* 0x000cd80001007387 */ /* 0x0003e80000100800 */
[----:B------:R-:W3:Y:S01]  /*143f0*/  LDL.LU.64 R72, [R1+0xf10] ;  /* 0x000f100001487983 */ /* 0x000ee20000300a00 */
[----:B-1----:R-:W-:-:S03]  /*14400*/  IMAD.MOV.U32 R0, RZ, RZ, R75 ;  /* 0x000000ffff007224 */ /* 0x002fc600078e004b */
[----:B----4-:R-:W-:Y:S04]  /*14410*/  STL [R1+0xcec], R76 ;  /* 0x000cec4c01007387 */ /* 0x010fe80000100800 */
[----:B------:R1:W-:Y:S04]  /*14420*/  STL [R1+0xce0], R0 ;  /* 0x000ce00001007387 */ /* 0x0003e80000100800 */
[----:B------:R-:W4:Y:S01]  /*14430*/  LDL.LU.64 R74, [R1+0xec8] ;  /* 0x000ec800014a7983 */ /* 0x000f220000300a00 */
[----:B-1----:R-:W-:-:S03]  /*14440*/  IMAD.MOV.U32 R0, RZ, RZ, R77 ;  /* 0x000000ffff007224 */ /* 0x002fc600078e004d */
[----:B------:R-:W-:Y:S04]  /*14450*/  STL [R1+0xcf4], R66 ;  /* 0x000cf44201007387 */ /* 0x000fe80000100800 */
[----:B------:R1:W-:Y:S04]  /*14460*/  STL [R1+0xce8], R0 ;  /* 0x000ce80001007387 */ /* 0x0003e80000100800 */
[----:B------:R-:W4:Y:S04]  /*14470*/  LDL.LU.64 R76, [R1+0xe80] ;  /* 0x000e8000014c7983 */ /* 0x000f280000300a00 */
        /* <DEDUP_REMOVED lines=42> */
[----:B------:R-:W-:Y:S04]  /*14720*/  STL [R1+0xd4c], R64 ;  /* 0x000d4c4001007387 */ /* 0x000fe80000100800 */
[----:B------:R1:W-:Y:S04]  /*14730*/  STL [R1+0xd40], R0 ;  /* 0x000d400001007387 */ /* 0x0003e80000100800 */
[----:B------:R-:W4:Y:S01]  /*14740*/  LDL.LU.64 R76, [R1+0xee0] ;  /* 0x000ee000014c7983 */ /* 0x000f220000300a00 */
[----:B-1----:R-:W-:-:S03]  /*14750*/  IMAD.MOV.U32 R0, RZ, RZ, R65 ;  /* 0x000000ffff007224 */ /* 0x002fc600078e0041 */
[----:B------:R-:W-:Y:S04]  /*14760*/  STL [R1+0xd54], R78 ;  /* 0x000d544e01007387 */ /* 0x000fe80000100800 */
[----:B------:R1:W-:Y:S02]  /*14770*/  STL [R1+0xd48], R0 ;  /* 0x000d480001007387 */ /* 0x0003e40000100800 */
[----:B-1----:R-:W-:Y:S02]  /*14780*/  MOV R0, R79 ;  /* 0x0000004f00007202 */ /* 0x002fe40000000f00 */
        /* <DEDUP_REMOVED lines=24> */
[----:B--2---:R-:W-:Y:S04]  /*14910*/  STL [R1+0xd8c], R70 ;  /* 0x000d8c4601007387 */ /* 0x004fe80000100800 */
[----:B------:R-:W2:Y:S01]  /*14920*/  LDL.LU.64 R56, [R1+0xf90] ;  /* 0x000f900001387983 */ /* 0x000ea20000300a00 */
[----:B-1----:R-:W-:-:S05]  /*14930*/  IMAD.MOV.U32 R0, RZ, RZ, R71 ;  /* 0x000000ffff007224 */ /* 0x002fca00078e0047 */
[----:B------:R1:W-:Y:S04]  /*14940*/  STL [R1+0xd88], R0 ;  /* 0x000d880001007387 */ /* 0x0003e80000100800 */
[----:B---3--:R-:W-:Y:S01]  /*14950*/  STL [R1+0xd94], R72 ;  /* 0x000d944801007387 */ /* 0x008fe20000100800 */
[----:B-1----:R-:W-:-:S03]  /*14960*/  IMAD.MOV.U32 R0, RZ, RZ, R73 ;  /* 0x000000ffff007224 */ /* 0x002fc600078e0049 */
[----:B------:R-:W3:Y:S04]  /*14970*/  LDL.LU.64 R58, [R1+0xf60] ;  /* 0x000f6000013a7983 */ /* 0x000ee80000300a00 */
[----:B------:R1:W-:Y:S04]  /*14980*/  STL [R1+0xd90], R0 ;  /* 0x000d900001007387 */ /* 0x0003e80000100800 */
[----:B----4-:R-:W-:Y:S04]  /*14990*/  STL [R1+0xd9c], R74 ;  /* 0x000d9c4a01007387 */ /* 0x010fe80000100800 */
[----:B------:R-:W4:Y:S01]  /*149a0*/  LDL.LU.64 R60, [R1+0xf20] ;  /* 0x000f2000013c7983 */ /* 0x000f220000300a00 */
[----:B-1----:R-:W-:-:S03]  /*149b0*/  MOV R0, R75 ;  /* 0x0000004b00007202 */ /* 0x002fc60000000f00 */
[----:B------:R-:W4:Y:S04]  /*149c0*/  LDL.LU.64 R62, [R1+0xed8] ;  /* 0x000ed800013e7983 */ /* 0x000f280000300a00 */
[----:B------:R1:W-:Y:S04]  /*149d0*/  STL [R1+0xd98], R0 ;  /* 0x000d980001007387 */ /* 0x0003e80000100800 */
[----:B------:R-:W-:Y:S04]  /*149e0*/  STL [R1+0xda4], R76 ;  /* 0x000da44c01007387 */ /* 0x000fe80000100800 */
[----:B------:R-:W4:Y:S01]  /*149f0*/  LDL.LU.64 R64, [R1+0xfa0] ;  /* 0x000fa00001407983 */ /* 0x000f220000300a00 */
[----:B-1----:R-:W-:-:S03]  /*14a00*/  IMAD.MOV.U32 R0, RZ, RZ, R77 ;  /* 0x000000ffff007224 */ /* 0x002fc600078e004d */
        /* <DEDUP_REMOVED lines=21> */
[----:B------:R1:W-:Y:S02]  /*14b60*/  STL [R1+0xdc0], R0 ;  /* 0x000dc00001007387 */ /* 0x0003e40000100800 */
[----:B-1----:R-:W-:Y:S02]  /*14b70*/  MOV R0, R87 ;  /* 0x0000005700007202 */ /* 0x002fe40000000f00 */
[----:B------:R1:W-:Y:S04]  /*14b80*/  STL [R1+0xdcc], R86 ;  /* 0x000dcc5601007387 */ /* 0x0003e80000100800 */
[----:B------:R-:W4:Y:S04]  /*14b90*/  LDL.LU.64 R84, [R1+0xf70] ;  /* 0x000f700001547983 */ /* 0x000f280000300a00 */
[----:B--2---:R-:W-:Y:S04]  /*14ba0*/  STL [R1+0xdd4], R56 ;  /* 0x000dd43801007387 */ /* 0x004fe80000100800 */
[----:B------:R2:W-:Y:S04]  /*14bb0*/  STL [R1+0xdc8], R0 ;  /* 0x000dc80001007387 */ /* 0x0005e80000100800 */
[----:B-1----:R-:W4:Y:S01]  /*14bc0*/  LDL.LU.64 R86, [R1+0xf38] ;  /* 0x000f380001567983 */ /* 0x002f220000300a00 */
[----:B--2---:R-:W-:-:S03]  /*14bd0*/  IMAD.MOV.U32 R0, RZ, RZ, R57 ;  /* 0x000000ffff007224 */ /* 0x004fc600078e0039 */
[----:B---3--:R-:W-:Y:S04]  /*14be0*/  STL [R1+0xddc], R58 ;  /* 0x000ddc3a01007387 */ /* 0x008fe80000100800 */
[----:B------:R1:W-:Y:S02]  /*14bf0*/  STL [R1+0xdd0], R0 ;  /* 0x000dd00001007387 */ /* 0x0003e40000100800 */
[----:B-1----:R-:W-:Y:S02]  /*14c00*/  IMAD.MOV.U32 R0, RZ, RZ, R59 ;  /* 0x000000ffff007224 */ /* 0x002fe400078e003b */
[----:B----4-:R-:W-:Y:S04]  /*14c10*/  STL [R1+0xde4], R60 ;  /* 0x000de43c01007387 */ /* 0x010fe80000100800 */
[----:B------:R1:W-:Y:S04]  /*14c20*/  STL [R1+0xdd8], R0 ;  /* 0x000dd80001007387 */ /* 0x0003e80000100800 */
[----:B------:R-:W-:Y:S01]  /*14c30*/  STL [R1+0xdec], R62 ;  /* 0x000dec3e01007387 */ /* 0x000fe20000100800 */
[----:B-1----:R-:W-:-:S05]  /*14c40*/  MOV R0, R61 ;  /* 0x0000003d00007202 */ /* 0x002fca0000000f00 */
[----:B------:R1:W-:Y:S04]  /*14c50*/  STL [R1+0xde0], R0 ;  /* 0x000de00001007387 */ /* 0x0003e80000100800 */
[----:B------:R-:W-:Y:S01]  /*14c60*/  STL [R1+0xdf4], R64 ;  /* 0x000df44001007387 */ /* 0x000fe20000100800 */
[----:B-1----:R-:W-:-:S05]  /*14c70*/  IMAD.MOV.U32 R0, RZ, RZ, R63 ;  /* 0x000000ffff007224 */ /* 0x002fca00078e003f */
[----:B------:R1:W-:Y:S04]  /*14c80*/  STL [R1+0xde8], R0 ;  /* 0x000de80001007387 */ /* 0x0003e80000100800 */
[----:B------:R-:W-:Y:S01]  /*14c90*/  STL [R1+0xdfc], R66 ;  /* 0x000dfc4201007387 */ /* 0x000fe20000100800 */
[----:B-1----:R-:W-:-:S05]  /*14ca0*/  IMAD.MOV.U32 R0, RZ, RZ, R65 ;  /* 0x000000ffff007224 */ /* 0x002fca00078e0041 */
[----:B------:R1:W-:Y:S02]  /*14cb0*/  STL [R1+0xdf0], R0 ;  /* 0x000df00001007387 */ /* 0x0003e40000100800 */
[----:B-1----:R-:W-:Y:S02]  /*14cc0*/  MOV R0, R67 ;  /* 0x0000004300007202 */ /* 0x002fe40000000f00 */
[----:B------:R-:W-:Y:S04]  /*14cd0*/  STL [R1+0xe04], R68 ;  /* 0x000e044401007387 */ /* 0x000fe80000100800 */
[----:B------:R1:W-:Y:S04]  /*14ce0*/  STL [R1+0xdf8], R0 ;  /* 0x000df80001007387 */ /* 0x0003e80000100800 */
[----:B------:R-:W-:Y:S01]  /*14cf0*/  STL [R1+0xe0c], R70 ;  /* 0x000e0c4601007387 */ /* 0x000fe20000100800 */
[----:B-1----:R-:W-:-:S05]  /*14d00*/  IMAD.MOV.U32 R0, RZ, RZ, R69 ;  /* 0x000000ffff007224 */ /* 0x002fca00078e0045 */
[----:B------:R1:W-:Y:S04]  /*14d10*/  STL [R1+0xe00], R0 ;  /* 0x000e000001007387 */ /* 0x0003e80000100800 */
[----:B------:R-:W-:Y:S01]  /*14d20*/  STL [R1+0xe14], R72 ;  /* 0x000e144801007387 */ /* 0x000fe20000100800 */
[----:B-1----:R-:W-:-:S05]  /*14d30*/  IMAD.MOV.U32 R0, RZ, RZ, R71 ;  /* 0x000000ffff007224 */ /* 0x002fca00078e0047 */
        /* <DEDUP_REMOVED lines=19> */
[----:B-1----:R-:W-:-:S05]  /*14e70*/  MOV R0, R85 ;  /* 0x0000005500007202 */ /* 0x002fca0000000f00 */
[----:B------:R1:W-:Y:S01]  /*14e80*/  STL [R1+0xe40], R0 ;  /* 0x000e400001007387 */ /* 0x0003e20000100800 */
[----:B------:R-:W-:-:S03]  /*14e90*/  IMAD.MOV.U32 R6, RZ, RZ, R87 ;  /* 0x000000ffff067224 */ /* 0x000fc600078e0057 */
[----:B------:R2:W-:Y:S04]  /*14ea0*/  STL [R1+0xe4c], R86 ;  /* 0x000e4c5601007387 */ /* 0x0005e80000100800 */
[----:B------:R3:W-:Y:S04]  /*14eb0*/  STL [R1+0xe48], R6 ;  /* 0x000e480601007387 */ /* 0x0007e80000100800 */
        /* <DEDUP_REMOVED lines=320> */
[----:B------:R-:W-:-:S02]  /*162c0*/  SHF.R.S32.HI R5, RZ, 0x1f, R3 ;  /* 0x0000001fff057819 */ /* 0x000fc40000011403 */
[----:B-1----:R-:W-:Y:S02]  /*162d0*/  SHF.R.S32.HI R0, RZ, 0x1f, R2 ;  /* 0x0000001fff007819 */ /* 0x002fe40000011402 */
[----:B------:R-:W-:Y:S02]  /*162e0*/  LEA.HI R5, R5, R3, RZ, 0x6 ;  /* 0x0000000305057211 */ /* 0x000fe400078f30ff */
[----:B------:R-:W-:Y:S01]  /*162f0*/  SHF.R.S32.HI R3, RZ, 0x1f, R4 ;  /* 0x0000001fff037819 */ /* 0x000fe20000011404 */
[----:B------:R-:W-:Y:S01]  /*16300*/  IMAD.MOV.U32 R15, RZ, RZ, RZ ;  /* 0x000000ffff0f7224 */ /* 0x000fe200078e00ff */
[C---:B------:R-:W-:Y:S01]  /*16310*/  SHF.L.U64.HI R0, R2.reuse, 0x2, R0 ;  /* 0x0000000202007819 */ /* 0x040fe20000010200 */
[----:B------:R-:W-:Y:S01]  /*16320*/  IMAD.SHL.U32 R2, R2, 0x4, RZ ;  /* 0x0000000402027824 */ /* 0x000fe200078e00ff */
[----:B------:R-:W-:Y:S02]  /*16330*/  SHF.L.U64.HI R3, R4, 0x2, R3 ;  /* 0x0000000204037819 */ /* 0x000fe40000010203 */
[----:B------:R-:W-:-:S02]  /*16340*/  CS2R R152, SRZ ;  /* 0x0000000000987805 */ /* 0x000fc4000001ff00 */
[----:B------:R-:W-:Y:S02]  /*16350*/  SHF.L.U32 R4, R4, 0x2, RZ ;  /* 0x0000000204047819 */ /* 0x000fe400000006ff */
        /* <DEDUP_REMOVED lines=62> */
[----:B------:R-:W-:Y:S02]  /*16740*/  SHF.R.S32.HI R5, RZ, 0x6, R5 ;  /* 0x00000006ff057819 */ /* 0x000fe40000011405 */
        /* <DEDUP_REMOVED lines=32> */
[----:B--2---:R-:W-:Y:S01]  /*16950*/  CS2R R86, SRZ ;  /* 0x0000000000567805 */ /* 0x004fe2000001ff00 */
[----:B------:R-:W-:Y:S01]  /*16960*/  UMOV UR14, 0x1 ;  /* 0x00000001000e7882 */ /* 0x000fe20000000000 */
[----:B---3--:R-:W-:-:S05]  /*16970*/  UMOV UR13, 0xffffffff ;  /* 0xffffffff000d7882 */ /* 0x008fca0000000000 */
.L_x_1:
[----:B------:R-:W-:Y:S01]  /*16980*/  STL.64 [R1+0x11d8], R150 ;  /* 0x0011d89601007387 */ /* 0x000fe20000100a00 */
[----:B------:R-:W-:Y:S01]  /*16990*/  UIADD3 UR13, UR13, 0x1, URZ ;  /* 0x000000010d0d7890 */ /* 0x000fe2000fffe03f */
[----:B------:R-:W-:-:S04]  /*169a0*/  DEPBAR.LE SB0, 0x2 ;  /* 0x000080800000791a */ /* 0x000fc80000000000 */
[----:B------:R-:W-:Y:S01]  /*169b0*/  STL.64 [R1+0x11d0], R148 ;  /* 0x0011d09401007387 */ /* 0x000fe20000100a00 */
[----:B------:R-:W-:Y:S01]  /*169c0*/  UMOV UR7, 0x40000040 ;  /* 0x4000004000077882 */ /* 0x000fe20000000000 */
[----:B------:R-:W1:Y:S02]  /*169d0*/  LDC R5, c[0x0][0x230] ;  /* 0x00008c00ff057b82 */ /* 0x000e640000000800 */
[----:B------:R-:W-:Y:S04]  /*169e0*/  STL.64 [R1+0x11c8], R146 ;  /* 0x0011c89201007387 */ /* 0x000fe80000100a00 */
        /* <DEDUP_REMOVED lines=28> */
[----:B------:R2:W-:Y:S04]  /*16bb0*/  STL.64 [R1+0x10e0], R88 ;  /* 0x0010e05801007387 */ /* 0x0005e80000100a00 */
[----:B--2---:R-:W2:Y:S04]  /*16bc0*/  LDL.LU.64 R88, [R1+0x400] ;  /* 0x0004000001587983 */ /* 0x004ea80000300a00 */
[----:B------:R-:W2:Y:S04]  /*16bd0*/  LDL.LU.64 R90, [R1+0x408] ;  /* 0x00040800015a7983 */ /* 0x000ea80000300a00 */
        /* <DEDUP_REMOVED lines=29> */
[----:B------:R-:W2:Y:S01]  /*16db0*/  LDL.LU.64 R150, [R1+0x4f8] ;  /* 0x0004f80001967983 */ /* 0x000ea20000300a00 */
[----:B------:R-:W-:Y:S01]  /*16dc0*/  UISETP.GT.AND UP0, UPT, UR13, 0x2, UPT ;  /* 0x000000020d00788c */ /* 0x000fe2000bf04270 */
[----:B------:R-:W-:Y:S03]  /*16dd0*/  BAR.SYNC.DEFER_BLOCKING 0x0 ;  /* 0x0000000000007b1d */ /* 0x000fe60000010000 */
[----:B------:R-:W-:-:S04]  /*16de0*/  USEL UR13, UR13, URZ, !UP0 ;  /* 0x0000003f0d0d7287 */ /* 0x000fc8000c000000 */
[----:B------:R-:W-:Y:S02]  /*16df0*/  ULEA UR5, UR13, UR12, 0xf ;  /* 0x0000000c0d057291 */ /* 0x000fe4000f8e783f */
[----:B------:R-:W-:Y:S01]  /*16e00*/  ULEA UR4, UR13, UR12, 0x11 ;  /* 0x0000000c0d047291 */ /* 0x000fe2000f8e883f */
[----:B------:R-:W-:Y:S01]  /*16e10*/  STL.64 [R1+0x10d8], R86 ;  /* 0x0010d85601007387 */ /* 0x000fe20000100a00 */
[----:B------:R-:W-:Y:S02]  /*16e20*/  UIADD3 UR5, UR5, 0x60000, URZ ;  /* 0x0006000005057890 */ /* 0x000fe4000fffe03f */
[----:B------:R-:W-:Y:S01]  /*16e30*/  USHF.R.U32.HI UR4, URZ, 0x4, UR4 ;  /* 0x000000043f047899 */ /* 0x000fe20008011604 */
[----:B------:R-:W-:Y:S01]  /*16e40*/  STL.64 [R1+0x10d0], R84 ;  /* 0x0010d05401007387 */ /* 0x000fe20000100a00 */
[----:B------:R-:W-:Y:S02]  /*16e50*/  USHF.R.U32.HI UR5, URZ, 0x4, UR5 ;  /* 0x000000043f057899 */ /* 0x000fe40008011605 */
[----:B------:R-:W-:Y:S01]  /*16e60*/  USGXT.U32 UR4, UR4, 0xe ;  /* 0x0000000e0404789a */ /* 0x000fe20008000000 */
[----:B------:R-:W-:Y:S01]  /*16e70*/  STL.64 [R1+0x10c8], R82 ;  /* 0x0010c85201007387 */ /* 0x000fe20000100a00 */
[----:B------:R-:W-:-:S02]  /*16e80*/  USGXT.U32 UR6, UR5, 0xe ;  /* 0x0000000e0506789a */ /* 0x000fc40008000000 */
[----:B------:R-:W-:Y:S01]  /*16e90*/  UIADD3 UR8, UP0, UR4, 0x2, URZ ;  /* 0x0000000204087890 */ /* 0x000fe2000ff1e03f */
[----:B------:R-:W-:Y:S01]  /*16ea0*/  STL.64 [R1+0x10c0], R80 ;  /* 0x0010c05001007387 */ /* 0x000fe20000100a00 */
[----:B------:R-:W-:Y:S01]  /*16eb0*/  UMOV UR5, 0x40000040 ;  /* 0x4000004000057882 */ /* 0x000fe20000000000 */
[----:B------:R-:W-:Y:S02]  /*16ec0*/  UIADD3 UR10, UP1, UR6, 0x2, URZ ;  /* 0x00000002060a7890 */ /* 0x000fe4000ff3e03f */
        /* <DEDUP_REMOVED lines=28> */
[----:B------:R-:W-:Y:S04]  /*17090*/  STL [R1+0xfd8], R3 ;  /* 0x000fd80301007387 */ /* 0x000fe80000100800 */
[----:B------:R-:W-:Y:S04]  /*170a0*/  STL [R1+0xfd4], R16 ;  /* 0x000fd41001007387 */ /* 0x000fe80000100800 */
[----:B-----5:R-:W-:Y:S04]  /*170b0*/  STL [R1+0xfc8], R14 ;  /* 0x000fc80e01007387 */ /* 0x020fe80000100800 */
[----:B-----5:R-:W-:Y:S04]  /*170c0*/  STL [R1+0xfc4], R13 ;  /* 0x000fc40d01007387 */ /* 0x020fe80000100800 */
[----:B------:R-:W-:Y:S04]  /*170d0*/  STL [R1+0xfc0], R12 ;  /* 0x000fc00c01007387 */ /* 0x000fe80000100800 */
[----:B------:R-:W-:Y:S04]  /*170e0*/  STL [R1+0xfbc], R11 ;  /* 0x000fbc0b01007387 */ /* 0x000fe80000100800 */
[----:B------:R-:W-:Y:S01]  /*170f0*/  STL [R1+0xfb8], R10 ;  /* 0x000fb80a01007387 */ /* 0x000fe20000100800 */
[----:B--2---:R-:W-:-:S06]  /*17100*/  WARPGROUP.ARRIVE ;  /* 0x00000000000079c5 */ /* 0x004fcc0000000000 */
[----:B------:R-:W-:Y:S01]  /*17110*/  HGMMA.64x128x8.F32.TF32 R88, gdesc[UR4], R88, gsb0 ;  /* 0x05e00000045879f0 */ /* 0x000fe20008002858 */
[----:B------:R-:W-:Y:S01]  /*17120*/  UMOV UR4, URZ ;  /* 0x0000003f00047c82 */ /* 0x000fe20008000000 */
[----:B------:R-:W-:Y:S01]  /*17130*/  UMOV UR5, URZ ;  /* 0x0000003f00057c82 */ /* 0x000fe20008000000 */
[----:B------:R-:W-:Y:S02]  /*17140*/  UIADD3.X UR9, UR4, 0x40000040, URZ, UP0, !UPT ;  /* 0x4000004004097890 */ /* 0x000fe400087fe43f */
[----:B------:R-:W-:Y:S02]  /*17150*/  UIADD3.X UR11, UR5, 0x40000040, URZ, UP1, !UPT ;  /* 0x40000040050b7890 */ /* 0x000fe40008ffe43f */
[----:B------:R-:W-:Y:S02]  /*17160*/  UIADD3.64 UR40, UR8, 0x2, URZ ;  /* 0x0000000208287897 */ /* 0x000fe4000fffe03f */
[----:B------:R-:W-:Y:S02]  /*17170*/  UIADD3.64 UR42, UR10, 0x2, URZ ;  /* 0x000000020a2a7897 */ /* 0x000fe4000fffe03f */
[----:B------:R-:W-:-:S02]  /*17180*/  UIADD3.64 UR36, UR8, 0x4, URZ ;  /* 0x0000000408247897 */ /* 0x000fc4000fffe03f */
[----:B------:R-:W-:Y:S02]  /*17190*/  UIADD3.64 UR38, UR10, 0x4, URZ ;  /* 0x000000040a267897 */ /* 0x000fe4000fffe03f */
[----:B------:R-:W-:Y:S02]  /*171a0*/  UIADD3.64 UR32, UR8, 0xffe, URZ ;  /* 0x00000ffe08207897 */ /* 0x000fe4000fffe03f */
[----:B------:R-:W-:Y:S02]  /*171b0*/  UIADD3.64 UR34, UR10, 0x3fe, URZ ;  /* 0x000003fe0a227897 */ /* 0x000fe4000fffe03f */
[----:B------:R-:W-:Y:S02]  /*171c0*/  UIADD3.64 UR28, UR8, 0x1000, URZ ;  /* 0x00001000081c7897 */ /* 0x000fe4000fffe03f */
[----:B------:R-:W-:Y:S02]  /*171d0*/  UIADD3.64 UR30, UR10, 0x400, URZ ;  /* 0x000004000a1e7897 */ /* 0x000fe4000fffe03f */
[----:B------:R-:W-:-:S02]  /*171e0*/  UIADD3.64 UR24, UR8, 0x1002, URZ ;  /* 0x0000100208187897 */ /* 0x000fc4000fffe03f */
[----:B------:R-:W-:Y:S02]  /*171f0*/  UIADD3.64 UR26, UR10, 0x402, URZ ;  /* 0x000004020a1a7897 */ /* 0x000fe4000fffe03f */
[----:B------:R-:W-:Y:S02]  /*17200*/  UIADD3.64 UR20, UR8, 0x1004, URZ ;  /* 0x0000100408147897 */ /* 0x000fe4000fffe03f */
[----:B------:R-:W-:Y:S01]  /*17210*/  UIADD3.64 UR22, UR10, 0x404, URZ ;  /* 0x000004040a167897 */ /* 0x000fe2000fffe03f */
[----:B------:R-:W-:Y:S02]  /*17220*/  WARPGROUP.DEPBAR.LE gsb0, 0x0 ;  /* 0x00008000000079c5 */ /* 0x000fe40000010000 */
[----:B------:R-:W-:-:S06]  /*17230*/  WARPGROUP.ARRIVE ;  /* 0x00000000000079c5 */ /* 0x000fcc0000000000 */
[----:B------:R-:W-:Y:S03]  /*17240*/  HGMMA.64x128x8.F32.TF32 R88, gdesc[UR8], R88, gsb0 ;  /* 0x05e00000085879f0 */ /* 0x000fe60008002858 */
[----:B------:R-:W-:Y:S02]  /*17250*/  WARPGROUP.DEPBAR.LE gsb0, 0x0 ;  /* 0x00008000000079c5 */ /* 0x000fe40000010000 */
[----:B------:R-:W-:-:S07]  /*17260*/  WARPGROUP.ARRIVE ;  /* 0x00000000000079c5 */ /* 0x000fce0000000000 */
        /* <DEDUP_REMOVED lines=17> */
[----:B------:R2:W-:Y:S04]  /*17380*/  STL.64 [R1+0x400], R88 ;  /* 0x0004005801007387 */ /* 0x0005e80000100a00 */
        /* <DEDUP_REMOVED lines=31> */
[----:B--2---:R-:W2:Y:S04]  /*17580*/  LDL.LU.64 R88, [R1+0x300] ;  /* 0x0003000001587983 */ /* 0x004ea80000300a00 */
[----:B---3--:R-:W2:Y:S04]  /*17590*/  LDL.LU.64 R90, [R1+0x308] ;  /* 0x00030800015a7983 */ /* 0x008ea80000300a00 */
[----:B----4-:R-:W2:Y:S04]  /*175a0*/  LDL.LU.64 R92, [R1+0x310] ;  /* 0x00031000015c7983 */ /* 0x010ea80000300a00 */
[----:B-1----:R-:W2:Y:S04]  /*175b0*/  LDL.LU.64 R94, [R1+0x318] ;  /* 0x00031800015e7983 */ /* 0x002ea80000300a00 */
        /* <DEDUP_REMOVED lines=28> */
[----:B------:R-:W-:-:S02]  /*17780*/  UIADD3.64 UR4, UR8, 0x1fe, URZ ;  /* 0x000001fe08047897 */ /* 0x000fc4000fffe03f */
[----:B------:R-:W-:Y:S01]  /*17790*/  UIADD3.64 UR44, UR8, 0x200, URZ ;  /* 0x00000200082c7897 */ /* 0x000fe2000fffe03f */
[----:B------:R-:W3:Y:S01]  /*177a0*/  LDL.LU.64 R24, [R1+0x200] ;  /* 0x0002000001187983 */ /* 0x000ee20000300a00 */
[----:B------:R-:W-:Y:S01]  /*177b0*/  UMOV UR46, UR10 ;  /* 0x0000000a002e7c82 */ /* 0x000fe20008000000 */
[----:B------:R-:W-:Y:S01]  /*177c0*/  UMOV UR47, UR11 ;  /* 0x0000000b002f7c82 */ /* 0x000fe20008000000 */
[----:B------:R-:W-:Y:S01]  /*177d0*/  UIADD3.64 UR40, UR8, 0x202, URZ ;  /* 0x0000020208287897 */ /* 0x000fe2000fffe03f */
[----:B------:R-:W3:Y:S01]  /*177e0*/  LDL.LU.64 R26, [R1+0x208] ;  /* 0x00020800011a7983 */ /* 0x000ee20000300a00 */
[----:B------:R-:W-:Y:S02]  /*177f0*/  UIADD3.64 UR36, UR8, 0x204, URZ ;  /* 0x0000020408247897 */ /* 0x000fe4000fffe03f */
[----:B------:R-:W-:Y:S01]  /*17800*/  UIADD3.64 UR32, UR8, 0x11fe, URZ ;  /* 0x000011fe08207897 */ /* 0x000fe2000fffe03f */
[----:B------:R-:W3:Y:S01]  /*17810*/  LDL.LU.64 R28, [R1+0x210] ;  /* 0x00021000011c7983 */ /* 0x000ee20000300a00 */
[----:B------:R-:W-:-:S03]  /*17820*/  UIADD3.64 UR28, UR8, 0x1200, URZ ;  /* 0x00001200081c7897 */ /* 0x000fc6000fffe03f */
[----:B------:R-:W3:Y:S04]  /*17830*/  LDL.LU.64 R30, [R1+0x218] ;  /* 0x00021800011e7983 */ /* 0x000ee80000300a00 */
        /* <DEDUP_REMOVED lines=27> */
[----:B------:R-:W3:Y:S01]  /*179f0*/  LDL.LU.64 R86, [R1+0x2f8] ;  /* 0x0002f80001567983 */ /* 0x000ee20000300a00 */
[----:B------:R-:W-:-:S02]  /*17a00*/  UIADD3.64 UR24, UR8, 0x1202, URZ ;  /* 0x0000120208187897 */ /* 0x000fc4000fffe03f */
[----:B------:R-:W-:Y:S01]  /*17a10*/  UIADD3.64 UR20, UR8, 0x1204, URZ ;  /* 0x0000120408147897 */ /* 0x000fe2000fffe03f */
[----:B--2---:R-:W-:-:S06]  /*17a20*/  WARPGROUP.ARRIVE ;  /* 0x00000000000079c5 */ /* 0x004fcc0000000000 */
[----:B------:R-:W-:Y:S01]  /*17a30*/  HGMMA.64x128x8.F32.TF32 R88, gdesc[UR4], R88, gsb0 ;  /* 0x05e00000045879f0 */ /* 0x000fe20008002858 */
[----:B------:R-:W-:Y:S02]  /*17a40*/  UIADD3.64 UR4, UR8, 0x3fe, URZ ;  /* 0x000003fe08047897 */ /* 0x000fe4000fffe03f */
[----:B------:R-:W-:Y:S02]  /*17a50*/  WARPGROUP.DEPBAR.LE gsb0, 0x0 ;  /* 0x00008000000079c5 */ /* 0x000fe40000010000 */
[----:B------:R-:W-:-:S07]  /*17a60*/  WARPGROUP.ARRIVE ;  /* 0x00000000000079c5 */ /* 0x000fce0000000000 */
[----:B------:R-:W-:Y:S01]  /*17a70*/  HGMMA.64x128x8.F32.TF32 R88, gdesc[UR44], R88, gsb0 ;  /* 0x05e000002c5879f0 */ /* 0x000fe20008002858 */
[----:B------:R-:W-:Y:S01]  /*17a80*/  UIADD3.64 UR44, UR8, 0x400, URZ ;  /* 0x00000400082c7897 */ /* 0x000fe2000fffe03f */
[----:B------:R-:W-:Y:S01]  /*17a90*/  UMOV UR46, UR10 ;  /* 0x0000000a002e7c82 */ /* 0x000fe20008000000 */
[----:B------:R-:W-:Y:S01]  /*17aa0*/  UMOV UR47, UR11 ;  /* 0x0000000b002f7c82 */ /* 0x000fe20008000000 */
[----:B------:R-:W-:Y:S02]  /*17ab0*/  WARPGROUP.DEPBAR.LE gsb0, 0x0 ;  /* 0x00008000000079c5 */ /* 0x000fe40000010000 */
[----:B------:R-:W-:-:S06]  /*17ac0*/  WARPGROUP.ARRIVE ;  /* 0x00000000000079c5 */ /* 0x000fcc0000000000 */
[----:B------:R-:W-:Y:S01]  /*17ad0*/  HGMMA.64x128x8.F32.TF32 R88, gdesc[UR40], R88, gsb0 ;  /* 0x05e00000285879f0 */ /* 0x000fe20008002858 */
[----:B------:R-:W-:Y:S02]  /*17ae0*/  UIADD3.64 UR40, UR8, 0x402, URZ ;  /* 0x0000040208287897 */ /* 0x000fe4000fffe03f */
[----:B------:R-:W-:Y:S02]  /*17af0*/  WARPGROUP.DEPBAR.LE gsb0, 0x0 ;  /* 0x00008000000079c5 */ /* 0x000fe40000010000 */
[----:B------:R-:W-:-:S07]  /*17b00*/  WARPGROUP.ARRIVE ;  /* 0x00000000000079c5 */ /* 0x000fce0000000000 */
        /* <DEDUP_REMOVED lines=19> */
[----:B---3--:R-:W-:Y:S01]  /*17c40*/  WARPGROUP.ARRIVE ;  /* 0x00000000000079c5 */ /* 0x008fe20000000000 */
[----:B------:R1:W-:Y:S04]  /*17c50*/  STL.64 [R1+0x300], R88 ;  /* 0x0003005801007387 */ /* 0x0003e80000100a00 */
[----:B------:R2:W-:Y:S02]  /*17c60*/  STL.64 [R1+0x308], R90 ;  /* 0x0003085a01007387 */ /* 0x0005e40000100a00 */
[----:B------:R-:W-:Y:S02]  /*17c70*/  HGMMA.64x128x8.F32.TF32 R24, gdesc[UR4], R24, gsb0 ;  /* 0x05e00000041879f0 */ /* 0x000fe40008002818 */
        /* <DEDUP_REMOVED lines=30> */
[----:B-1----:R-:W4:Y:S04]  /*17e60*/  LDL.LU.64 R88, [R1+0x100] ;  /* 0x0001000001587983 */ /* 0x002f280000300a00 */
[----:B--2---:R-:W2:Y:S04]  /*17e70*/  LDL.LU.64 R90, [R1+0x108] ;  /* 0x00010800015a7983 */ /* 0x004ea80000300a00 */
[----:B---3--:R-:W2:Y:S01]  /*17e80*/  LDL.LU.64 R92, [R1+0x110] ;  /* 0x00011000015c7983 */ /* 0x008ea20000300a00 */
[----:B------:R-:W-:-:S02]  /*17e90*/  WARPGROUP.DEPBAR.LE gsb0, 0x0 ;  /* 0x00008000000079c5 */ /* 0x000fc40000010000 */
        /* <DEDUP_REMOVED lines=53> */
[----:B----4-:R-:W4:Y:S04]  /*181f0*/  LDL.LU.64 R94, [R1+0x118] ;  /* 0x00011800015e7983 */ /* 0x010f280000300a00 */
        /* <DEDUP_REMOVED lines=28> */
[----:B------:R-:W-:-:S02]  /*183c0*/  UIADD3.64 UR4, UR8, 0x5fe, URZ ;  /* 0x000005fe08047897 */ /* 0x000fc4000fffe03f */
[----:B------:R-:W-:Y:S01]  /*183d0*/  UIADD3.64 UR44, UR8, 0x600, URZ ;  /* 0x00000600082c7897 */ /* 0x000fe2000fffe03f */
[----:B-1----:R-:W4:Y:S01]  /*183e0*/  LDL.LU.64 R24, [R1] ;  /* 0x0000000001187983 */ /* 0x002f220000300a00 */
[----:B------:R-:W-:Y:S01]  /*183f0*/  UMOV UR46, UR10 ;  /* 0x0000000a002e7c82 */ /* 0x000fe20008000000 */
[----:B------:R-:W-:Y:S01]  /*18400*/  UMOV UR47, UR11 ;  /* 0x0000000b002f7c82 */ /* 0x000fe20008000000 */
[----:B------:R-:W-:Y:S01]  /*18410*/  UIADD3.64 UR40, UR8, 0x602, URZ ;  /* 0x0000060208287897 */ /* 0x000fe2000fffe03f */
[----:B---3--:R-:W3:Y:S01]  /*18420*/  LDL.LU.64 R26, [R1+0x8] ;  /* 0x00000800011a7983 */ /* 0x008ee20000300a00 */
        /* <DEDUP_REMOVED lines=31> */
[----:B--2---:R-:W3:Y:S04]  /*18620*/  LDL.LU.64 R84, [R1+0xf0] ;  /* 0x0000f00001547983 */ /* 0x004ee80000300a00 */
[----:B------:R-:W3:Y:S01]  /*18630*/  LDL.LU.64 R86, [R1+0xf8] ;  /* 0x0000f80001567983 */ /* 0x000ee20000300a00 */
[----:B----4-:R-:W-:-:S06]  /*18640*/  WARPGROUP.ARRIVE ;  /* 0x00000000000079c5 */ /* 0x010fcc0000000000 */
        /* <DEDUP_REMOVED lines=29> */
[----:B---3--:R-:W-:-:S06]  /*18820*/  WARPGROUP.ARRIVE ;  /* 0x00000000000079c5 */ /* 0x008fcc0000000000 */
        /* <DEDUP_REMOVED lines=47> */
[----:B------:R-:W-:Y:S04]  /*18b20*/  STL.64 [R1+0x100], R88 ;  /* 0x0001005801007387 */ /* 0x000fe80000100a00 */
[----:B------:R-:W-:Y:S04]  /*18b30*/  STL.64 [R1+0x108], R90 ;  /* 0x0001085a01007387 */ /* 0x000fe80000100a00 */
[----:B------:R-:W-:Y:S04]  /*18b40*/  STL.64 [R1+0x110], R92 ;  /* 0x0001105c01007387 */ /* 0x000fe80000100a00 */
[----:B------:R-:W-:Y:S04]  /*18b50*/  STL.64 [R1+0x118], R94 ;  /* 0x0001185e01007387 */ /* 0x000fe80000100a00 */
[----:B------:R-:W-:Y:S04]  /*18b60*/  STL.64 [R1+0x120], R96 ;  /* 0x0001206001007387 */ /* 0x000fe80000100a00 */
[----:B------:R-:W-:Y:S04]  /*18b70*/  STL.64 [R1+0x128], R98 ;  /* 0x0001286201007387 */ /* 0x000fe80000100a00 */
[----:B------:R-:W-:Y:S04]  /*18b80*/  STL.64 [R1+0x130], R100 ;  /* 0x0001306401007387 */ /* 0x000fe80000100a00 */
[----:B------:R-:W-:Y:S01]  /*18b90*/  STL.64 [R1+0x138], R102 ;  /* 0x0001386601007387 */ /* 0x000fe20000100a00 */
[----:B------:R-:W-:-:S02]  /*18ba0*/  WARPGROUP.DEPBAR.LE gsb0, 0x0 ;  /* 0x00008000000079c5 */ /* 0x000fc40000010000 */
[----:B------:R-:W-:-:S06]  /*18bb0*/  WARPGROUP.ARRIVE ;  /* 0x00000000000079c5 */ /* 0x000fcc0000000000 */
[----:B------:R-:W-:Y:S01]  /*18bc0*/  HGMMA.64x128x8.F32.TF32 R152, gdesc[UR32], R152, gsb0 ;  /* 0x05e00000209879f0 */ /* 0x000fe20008002898 */
[----:B------:R-:W-:Y:S04]  /*18bd0*/  STL.64 [R1+0x140], R104 ;  /* 0x0001406801007387 */ /* 0x000fe80000100a00 */
[----:B------:R-:W-:Y:S04]  /*18be0*/  STL.64 [R1+0x148], R106 ;  /* 0x0001486a01007387 */ /* 0x000fe80000100a00 */
[----:B------:R-:W-:Y:S04]  /*18bf0*/  STL.64 [R1+0x150], R108 ;  /* 0x0001506c01007387 */ /* 0x000fe80000100a00 */
[----:B------:R-:W-:Y:S01]  /*18c00*/  STL.64 [R1+0x158], R110 ;  /* 0x0001586e01007387 */ /* 0x000fe20000100a00 */
[----:B------:R-:W-:-:S03]  /*18c10*/  UIADD3.64 UR28, UR8, 0x1a00, URZ ;  /* 0x00001a00081c7897 */ /* 0x000fc6000fffe03f */
        /* <DEDUP_REMOVED lines=20> */
[----:B-1----:R-:W2:Y:S04]  /*18d60*/  LDL.LU.64 R150, [R1+0x11d8] ;  /* 0x0011d80001967983 */ /* 0x002ea80000300a00 */
[----:B------:R-:W2:Y:S04]  /*18d70*/  LDL.LU.64 R148, [R1+0x11d0] ;  /* 0x0011d00001947983 */ /* 0x000ea80000300a00 */
[----:B------:R-:W2:Y:S04]  /*18d80*/  LDL.LU.64 R146, [R1+0x11c8] ;  /* 0x0011c80001927983 */ /* 0x000ea80000300a00 */
[----:B------:R-:W2:Y:S04]  /*18d90*/  LDL.LU.64 R144, [R1+0x11c0] ;  /* 0x0011c00001907983 */ /* 0x000ea80000300a00 */
[----:B------:R-:W2:Y:S04]  /*18da0*/  LDL.LU.64 R142, [R1+0x11b8] ;  /* 0x0011b800018e7983 */ /* 0x000ea80000300a00 */
[----:B------:R-:W2:Y:S04]  /*18db0*/  LDL.LU.64 R140, [R1+0x11b0] ;  /* 0x0011b000018c7983 */ /* 0x000ea80000300a00 */
[----:B------:R-:W2:Y:S04]  /*18dc0*/  LDL.LU.64 R138, [R1+0x11a8] ;  /* 0x0011a800018a7983 */ /* 0x000ea80000300a00 */
[----:B------:R-:W2:Y:S01]  /*18dd0*/  LDL.LU.64 R136, [R1+0x11a0] ;  /* 0x0011a00001887983 */ /* 0x000ea20000300a00 */
[----:B------:R-:W-:-:S02]  /*18de0*/  WARPGROUP.DEPBAR.LE gsb0, 0x0 ;  /* 0x00008000000079c5 */ /* 0x000fc40000010000 */
[----:B------:R-:W-:Y:S01]  /*18df0*/  WARPGROUP.ARRIVE ;  /* 0x00000000000079c5 */ /* 0x000fe20000000000 */
[----:B------:R-:W2:Y:S04]  /*18e00*/  LDL.LU.64 R134, [R1+0x1198] ;  /* 0x0011980001867983 */ /* 0x000ea80000300a00 */
[----:B------:R-:W2:Y:S01]  /*18e10*/  LDL.LU.64 R132, [R1+0x1190] ;  /* 0x0011900001847983 */ /* 0x000ea20000300a00 */
[----:B------:R-:W-:Y:S03]  /*18e20*/  HGMMA.64x128x8.F32.TF32 R152, gdesc[UR28], R152, gsb0 ;  /* 0x05e000001c9879f0 */ /* 0x000fe60008002898 */
        /* <DEDUP_REMOVED lines=22> */
[----:B------:R-:W-:Y:S01]  /*18f90*/  UIADD3.64 UR24, UR8, 0x1a02, URZ ;  /* 0x00001a0208187897 */ /* 0x000fe2000fffe03f */
[----:B------:R-:W-:-:S02]  /*18fa0*/  WARPGROUP.DEPBAR.LE gsb0, 0x0 ;  /* 0x00008000000079c5 */ /* 0x000fc40000010000 */
[----:B------:R-:W-:-:S06]  /*18fb0*/  WARPGROUP.ARRIVE ;  /* 0x00000000000079c5 */ /* 0x000fcc0000000000 */
[----:B------:R-:W-:Y:S01]  /*18fc0*/  HGMMA.64x128x8.F32.TF32 R152, gdesc[UR24], R152, gsb0 ;  /* 0x05e00000189879f0 */ /* 0x000fe20008002898 */
[----:B------:R-:W-:Y:S02]  /*18fd0*/  UIADD3.64 UR20, UR8, 0x1a04, URZ ;  /* 0x00001a0408147897 */ /* 0x000fe4000fffe03f */
[----:B------:R-:W-:Y:S01]  /*18fe0*/  UIADD3.64 UR4, UR8, 0xbfe, URZ ;  /* 0x00000bfe08047897 */ /* 0x000fe2000fffe03f */
[----:B------:R-:W-:Y:S02]  /*18ff0*/  WARPGROUP.DEPBAR.LE gsb0, 0x0 ;  /* 0x00008000000079c5 */ /* 0x000fe40000010000 */
[----:B------:R-:W-:-:S06]  /*19000*/  WARPGROUP.ARRIVE ;  /* 0x00000000000079c5 */ /* 0x000fcc0000000000 */
[----:B------:R-:W-:Y:S01]  /*19010*/  HGMMA.64x128x8.F32.TF32 R152, gdesc[UR20], R152, gsb0 ;  /* 0x05e00000149879f0 */ /* 0x000fe20008002898 */
[----:B------:R-:W-:Y:S01]  /*19020*/  UIADD3.64 UR44, UR8, 0xc00, URZ ;  /* 0x00000c00082c7897 */ /* 0x000fe2000fffe03f */
[----:B------:R-:W-:Y:S01]  /*19030*/  UMOV UR46, UR10 ;  /* 0x0000000a002e7c82 */ /* 0x000fe20008000000 */
[----:B------:R-:W-:Y:S01]  /*19040*/  UMOV UR47, UR11 ;  /* 0x0000000b002f7c82 */ /* 0x000fe20008000000 */
[----:B------:R-:W-:Y:S02]  /*19050*/  WARPGROUP.DEPBAR.LE gsb0, 0x0 ;  /* 0x00008000000079c5 */ /* 0x000fe40000010000 */
[----:B--2---:R-:W-:-:S06]  /*19060*/  WARPGROUP.ARRIVE ;  /* 0x00000000000079c5 */ /* 0x004fcc0000000000 */
        /* <DEDUP_REMOVED lines=13> */
[----:B------:R-:W-:Y:S04]  /*19140*/  STL.64 [R1], R24 ;  /* 0x0000001801007387 */ /* 0x000fe80000100a00 */
        /* <DEDUP_REMOVED lines=78> */
[----:B------:R-:W-:Y:S03]  /*19630*/  HGMMA.64x128x8.F32.TF32 R88, gdesc[UR20], R88, gsb0 ;  /* 0x05e00000145879f0 */ /* 0x000fe60008002858 */
[----:B------:R-:W-:Y:S02]  /*19640*/  WARPGROUP.DEPBAR.LE gsb0, 0x0 ;  /* 0x00008000000079c5 */ /* 0x000fe40000010000 */
[----:B--2---:R-:W-:-:S07]  /*19650*/  WARPGROUP.ARRIVE ;  /* 0x00000000000079c5 */ /* 0x004fce0000000000 */
[----:B------:R-:W-:Y:S01]  /*19660*/  HGMMA.64x128x8.F32.TF32 R24, gdesc[UR4], R24, gsb0 ;  /* 0x05e00000041879f0 */ /* 0x000fe20008002818 */
[----:B------:R-:W-:Y:S01]  /*19670*/  UIADD3.64 UR4, UR8, 0xe00, URZ ;  /* 0x00000e0008047897 */ /* 0x000fe2000fffe03f */
[----:B------:R-:W-:Y:S01]  /*19680*/  UMOV UR6, UR10 ;  /* 0x0000000a00067c82 */ /* 0x000fe20008000000 */
[----:B------:R-:W-:Y:S01]  /*19690*/  UMOV UR7, UR11 ;  /* 0x0000000b00077c82 */ /* 0x000fe20008000000 */
[----:B------:R-:W-:Y:S01]  /*196a0*/  UIADD3.64 UR40, UR8, 0xe02, URZ ;  /* 0x00000e0208287897 */ /* 0x000fe2000fffe03f */
        /* <DEDUP_REMOVED lines=19> */
[----:B------:R-:W-:-:S05]  /*197e0*/  VIADD R5, R5, 0x3f ;  /* 0x0000003f05057836 */ /* 0x000fca0000000000 */
[----:B------:R-:W-:-:S04]  /*197f0*/  SHF.R.S32.HI R3, RZ, 0x1f, R5 ;  /* 0x0000001fff037819 */ /* 0x000fc80000011405 */
[----:B------:R-:W-:Y:S02]  /*19800*/  LEA.HI R3, R3, R5, RZ, 0x6 ;  /* 0x0000000503037211 */ /* 0x000fe400078f30ff */
[----:B------:R-:W1:Y:S01]  /*19810*/  LDC R5, c[0x0][0x230] ;  /* 0x00008c00ff057b82 */ /* 0x000e620000000800 */
[----:B------:R2:W-:Y:S04]  /*19820*/  STL [R1+0xfd0], R214 ;  /* 0x000fd0d601007387 */ /* 0x0005e80000100800 */
[----:B------:R-:W-:Y:S04]  /*19830*/  STL [R1+0xfcc], R215 ;  /* 0x000fccd701007387 */ /* 0x000fe80000100800 */
[----:B------:R-:W3:Y:S04]  /*19840*/  LDL.LU R14, [R1+0x850] ;  /* 0x00085000010e7983 */ /* 0x000ee80000300800 */
[----:B------:R-:W4:Y:S01]  /*19850*/  LDL.LU R13, [R1+0x854] ;  /* 0x00085400010d7983 */ /* 0x000f220000300800 */
[----:B------:R-:W-:-:S03]  /*19860*/  SHF.R.S32.HI R3, RZ, 0x6, R3 ;  /* 0x00000006ff037819 */ /* 0x000fc60000011403 */
[----:B------:R-:W2:Y:S04]  /*19870*/  LDL.LU R12, [R1+0x858] ;  /* 0x00085800010c7983 */ /* 0x000ea80000300800 */
[----:B------:R-:W2:Y:S01]  /*19880*/  LDL.LU R11, [R1+0x85c] ;  /* 0x00085c00010b7983 */ /* 0x000ea20000300800 */
[----:B-1----:R-:W-:-:S03]  /*19890*/  IADD3 R5, R5, -0x80, RZ ;  /* 0xffffff8005057810 */ /* 0x002fc60007ffe0ff */
[----:B------:R-:W2:Y:S02]  /*198a0*/  LDL.LU R10, [R1+0x860] ;  /* 0x00086000010a7983 */ /* 0x000ea40000300800 */
[----:B------:R-:W-:Y:S02]  /*198b0*/  IMAD R6, R15, -0x40, R5 ;  /* 0xffffffc00f067824 */ /* 0x000fe400078e0205 */
[----:B------:R-:W-:Y:S02]  /*198c0*/  VIADD R5, R3, 0xfffffffe ;  /* 0xfffffffe03057836 */ /* 0x000fe40000000000 */
[----:B------:R-:W2:Y:S01]  /*198d0*/  LDL.LU R3, [R1+0x864] ;  /* 0x0008640001037983 */ /* 0x000ea20000300800 */
[----:B------:R-:W-:Y:S02]  /*198e0*/  WARPGROUP.DEPBAR.LE gsb0, 0x0 ;  /* 0x00008000000079c5 */ /* 0x000fe40000010000 */
[----:B------:R-:W-:-:S06]  /*198f0*/  WARPGROUP.ARRIVE ;  /* 0x00000000000079c5 */ /* 0x000fcc0000000000 */
[----:B------:R-:W-:Y:S01]  /*19900*/  HGMMA.64x128x8.F32.TF32 R24, gdesc[UR24], R24, gsb0 ;  /* 0x05e00000181879f0 */ /* 0x000fe20008002818 */
[----:B------:R-:W-:Y:S01]  /*19910*/  UIADD3.64 UR8, UR8, 0x1e04, URZ ;  /* 0x00001e0408087897 */ /* 0x000fe2000fffe03f */
[----:B------:R-:W-:Y:S01]  /*19920*/  UMOV UR10, UR22 ;  /* 0x00000016000a7c82 */ /* 0x000fe20008000000 */
[----:B------:R-:W-:Y:S01]  /*19930*/  UMOV UR11, UR23 ;  /* 0x00000017000b7c82 */ /* 0x000fe20008000000 */
[----:B------:R-:W-:Y:S01]  /*19940*/  ISETP.GT.AND P1, PT, R6, RZ, PT ;  /* 0x000000ff0600720c */ /* 0x000fe20003f24270 */
[----:B------:R-:W-:Y:S01]  /*19950*/  UIADD3 UR14, UR14, 0x1, URZ ;  /* 0x000000010e0e7890 */ /* 0x000fe2000fffe03f */
[----:B------:R-:W-:Y:S02]  /*19960*/  ISETP.GE.AND P0, PT, R15, R5, PT ;  /* 0x000000050f00720c */ /* 0x000fe40003f06270 */
[----:B------:R-:W-:Y:S01]  /*19970*/  SEL R5, RZ, 0x4, !P1 ;  /* 0x00000004ff057807 */ /* 0x000fe20004800000 */
[----:B------:R-:W-:Y:S01]  /*19980*/  UISETP.GT.AND UP0, UPT, UR14, 0x2, UPT ;  /* 0x000000020e00788c */ /* 0x000fe2000bf04270 */
[----:B------:R-:W-:-:S02]  /*19990*/  WARPGROUP.DEPBAR.LE gsb0, 0x0 ;  /* 0x00008000000079c5 */ /* 0x000fc40000010000 */
[----:B------:R-:W-:-:S06]  /*199a0*/  WARPGROUP.ARRIVE ;  /* 0x00000000000079c5 */ /* 0x000fcc0000000000 */
[----:B------:R-:W-:Y:S01]  /*199b0*/  HGMMA.64x128x8.F32.TF32 R24, gdesc[UR8], R24, gsb0 ;  /* 0x05e00000081879f0 */ /* 0x000fe20008002818 */
[----:B------:R-:W-:Y:S01]  /*199c0*/  SEL R5, R5, RZ, !P0 ;  /* 0x000000ff05057207 */ /* 0x000fe20004000000 */
[----:B------:R-:W-:Y:S01]  /*199d0*/  USEL UR14, UR14, URZ, !UP0 ;  /* 0x0000003f0e0e7287 */ /* 0x000fe2000c000000 */
[-C--:B------:R-:W-:Y:S02]  /*199e0*/  IADD3 R18, P2, R18, R2.reuse, RZ ;  /* 0x0000000212127210 */ /* 0x080fe40007f5e0ff */
[----:B------:R-:W-:Y:S01]  /*199f0*/  ISETP.NE.U32.AND P1, PT, R5, RZ, PT ;  /* 0x000000ff0500720c */ /* 0x000fe20003f25070 */
[----:B------:R-:W-:Y:S02]  /*19a00*/  ULEA UR4, UR14, UR12, 0x11 ;  /* 0x0000000c0e047291 */ /* 0x000fe4000f8e883f */
[----:B------:R-:W-:Y:S01]  /*19a10*/  IMAD.X R17, R17, 0x1, R0, P2 ;  /* 0x0000000111117824 */ /* 0x000fe200010e0600 */
[----:B------:R-:W-:Y:S01]  /*19a20*/  IADD3 R20, P2, R20, R2, RZ ;  /* 0x0000000214147210 */ /* 0x000fe20007f5e0ff */
[----:B------:R-:W-:-:S02]  /*19a30*/  IMAD.MOV.U32 R8, RZ, RZ, R18 ;  /* 0x000000ffff087224 */ /* 0x000fc400078e0012 */
[----:B------:R-:W-:Y:S01]  /*19a40*/  IADD3 R5, R7, UR4, RZ ;  /* 0x0000000407057c10 */ /* 0x000fe2000fffe0ff */
[----:B------:R-:W-:Y:S01]  /*19a50*/  IMAD.MOV.U32 R9, RZ, RZ, R17 ;  /* 0x000000ffff097224 */ /* 0x000fe200078e0011 */
[----:B------:R-:W-:Y:S02]  /*19a60*/  IADD3.X R19, R19, R0, RZ, P2, !PT ;  /* 0x0000000013137210 */ /* 0x000fe400017fe4ff */
[----:B------:R-:W-:-:S05]  /*19a70*/  IADD3 R22, P3, R22, R2, RZ ;  /* 0x0000000216167210 */ /* 0x000fca0007f7e0ff */
[----:B------:R-:W-:Y:S01]  /*19a80*/  IMAD.X R21, R21, 0x1, R0, P3 ;  /* 0x0000000115157824 */ /* 0x000fe200018e0600 */
[----:B------:R-:W-:Y:S02]  /*19a90*/  ISETP.GT.AND P2, PT, R6, 0x1, PT ;  /* 0x000000010600780c */ /* 0x000fe40003f44270 */
[----:B------:R-:W-:-:S04]  /*19aa0*/  IADD3 R216, P3, R216, R2, RZ ;  /* 0x00000002d8d87210 */ /* 0x000fc80007f7e0ff */
[----:B------:R-:W-:Y:S02]  /*19ab0*/  IADD3.X R23, R23, R0, RZ, P3, !PT ;  /* 0x0000000017177210 */ /* 0x000fe40001ffe4ff */
[----:B------:R-:W-:-:S05]  /*19ac0*/  IADD3 R218, P4, R218, R2, RZ ;  /* 0x00000002dada7210 */ /* 0x000fca0007f9e0ff */
[----:B------:R-:W-:Y:S01]  /*19ad0*/  IMAD.X R217, R217, 0x1, R0, P4 ;  /* 0x00000001d9d97824 */ /* 0x000fe200020e0600 */
[----:B------:R-:W-:-:S05]  /*19ae0*/  IADD3 R222, P3, R222, R2, RZ ;  /* 0x00000002dede7210 */ /* 0x000fca0007f7e0ff */
[----:B------:R-:W-:Y:S01]  /*19af0*/  IMAD.X R221, R221, 0x1, R0, P3 ;  /* 0x00000001dddd7824 */ /* 0x000fe200018e0600 */
[----:B------:R-:W-:-:S04]  /*19b00*/  IADD3 R224, P3, R224, R2, RZ ;  /* 0x00000002e0e07210 */ /* 0x000fc80007f7e0ff */
[----:B------:R-:W-:Y:S02]  /*19b10*/  IADD3.X R223, R223, R0, RZ, P3, !PT ;  /* 0x00000000dfdf7210 */ /* 0x000fe40001ffe4ff */
[----:B------:R-:W-:Y:S01]  /*19b20*/  IADD3 R226, P4, R226, R2, RZ ;  /* 0x00000002e2e27210 */ /* 0x000fe20007f9e0ff */
[----:B------:R-:W-:Y:S02]  /*19b30*/  WARPGROUP.DEPBAR.LE gsb0, 0x0 ;  /* 0x00008000000079c5 */ /* 0x000fe40000010000 */
[----:B------:R-:W-:Y:S06]  /*19b40*/  BAR.SYNC.DEFER_BLOCKING 0x0 ;  /* 0x0000000000007b1d */ /* 0x000fec0000010000 */
[----:B------:R-:W-:Y:S01]  /*19b50*/  @!PT LDS RZ, [RZ] ;  /* 0x00000000fffff984 */ /* 0x000fe20000000800 */
[----:B------:R-:W-:Y:S01]  /*19b60*/  @!PT LDS RZ, [RZ] ;  /* 0x00000000fffff984 */ /* 0x000fe20000000800 */
[----:B------:R-:W-:Y:S01]  /*19b70*/  @!PT LDS RZ, [RZ] ;  /* 0x00000000fffff984 */ /* 0x000fe20000000800 */
[----:B------:R1:W-:Y:S02]  /*19b80*/  LDGSTS.E [R5], desc[UR16][R8.64], P1 ;  /* 0x0000000008057fae */ /* 0x0003e40008921850 */
[----:B-1----:R-:W-:Y:S01]  /*19b90*/  IMAD.MOV.U32 R8, RZ, RZ, R20 ;  /* 0x000000ffff087224 */ /* 0x002fe200078e0014 */
[----:B------:R-:W-:-:S05]  /*19ba0*/  MOV R9, R19 ;  /* 0x0000001300097202 */ /* 0x000fca0000000f00 */
[----:B------:R1:W-:Y:S02]  /*19bb0*/  LDGSTS.E [R5+0x4000], desc[UR16][R8.64], P1 ;  /* 0x0400000008057fae */ /* 0x0003e40008921850 */
[----:B-1----:R-:W-:Y:S02]  /*19bc0*/  IMAD.MOV.U32 R8, RZ, RZ, R22 ;  /* 0x000000ffff087224 */ /* 0x002fe400078e0016 */
[----:B------:R-:W-:-:S05]  /*19bd0*/  IMAD.MOV.U32 R9, RZ, RZ, R21 ;  /* 0x000000ffff097224 */ /* 0x000fca00078e0015 */
[----:B------:R1:W-:Y:S02]  /*19be0*/  LDGSTS.E [R5+0x8000], desc[UR16][R8.64], P1 ;  /* 0x0800000008057fae */ /* 0x0003e40008921850 */
[----:B-1----:R-:W-:-:S04]  /*19bf0*/  SEL R8, RZ, 0x4, !P2 ;  /* 0x00000004ff087807 */ /* 0x002fc80005000000 */
[----:B------:R-:W-:Y:S02]  /*19c00*/  SEL R8, R8, RZ, !P0 ;  /* 0x000000ff08087207 */ /* 0x000fe40004000000 */
[----:B------:R-:W-:Y:S02]  /*19c10*/  MOV R9, R23 ;  /* 0x0000001700097202 */ /* 0x000fe40000000f00 */
[----:B------:R-:W-:Y:S01]  /*19c20*/  ISETP.NE.U32.AND P2, PT, R8, RZ, PT ;  /* 0x000000ff0800720c */ /* 0x000fe20003f45070 */
[----:B------:R-:W-:-:S05]  /*19c30*/  IMAD.MOV.U32 R8, RZ, RZ, R216 ;  /* 0x000000ffff087224 */ /* 0x000fca00078e00d8 */
[----:B------:R1:W-:Y:S01]  /*19c40*/  LDGSTS.E [R5+0xc000], desc[UR16][R8.64], P1 ;  /* 0x0c00000008057fae */ /* 0x0003e20008921850 */
[----:B------:R-:W-:-:S04]  /*19c50*/  IADD3 R220, P1, R220, R2, RZ ;  /* 0x00000002dcdc7210 */ /* 0x000fc80007f3e0ff */
[----:B------:R-:W-:Y:S01]  /*19c60*/  IADD3.X R219, R219, R0, RZ, P1, !PT ;  /* 0x00000000dbdb7210 */ /* 0x000fe20000ffe4ff */
[----:B-1----:R-:W-:Y:S02]  /*19c70*/  IMAD.MOV.U32 R8, RZ, RZ, R218 ;  /* 0x000000ffff087224 */ /* 0x002fe400078e00da */
[----:B------:R-:W-:-:S05]  /*19c80*/  IMAD.MOV.U32 R9, RZ, RZ, R217 ;  /* 0x000000ffff097224 */ /* 0x000fca00078e00d9 */
[----:B------:R1:W-:Y:S01]  /*19c90*/  LDGSTS.E [R5+0x4], desc[UR16][R8.64], P2 ;  /* 0x0000400008057fae */ /* 0x0003e20009121850 */
[----:B------:R-:W-:Y:S01]  /*19ca0*/  ISETP.GT.AND P1, PT, R6, 0x2, PT ;  /* 0x000000020600780c */ /* 0x000fe20003f24270 */
        /* <DEDUP_REMOVED lines=10> */
[----:B------:R-:W-:Y:S02]  /*19d50*/  IMAD.MOV.U32 R8, RZ, RZ, R224 ;  /* 0x000000ffff087224 */ /* 0x000fe400078e00e0 */
[----:B------:R-:W-:-:S03]  /*19d60*/  IMAD.X R225, R225, 0x1, R0, P4 ;  /* 0x00000001e1e17824 */ /* 0x000fc600020e0600 */
[----:B------:R1:W-:Y:S01]  /*19d70*/  LDGSTS.E [R5+0xc004], desc[UR16][R8.64], P2 ;  /* 0x0c00400008057fae */ /* 0x0003e20009121850 */
[-C--:B------:R-:W-:Y:S02]  /*19d80*/  IADD3 R228, P2, R228, R2.reuse, RZ ;  /* 0x00000002e4e47210 */ /* 0x080fe40007f5e0ff */
[----:B------:R-:W-:Y:S02]  /*19d90*/  IADD3 R230, P3, R230, R2, RZ ;  /* 0x00000002e6e67210 */ /* 0x000fe40007f7e0ff */
[----:B------:R-:W-:Y:S01]  /*19da0*/  IADD3.X R227, R227, R0, RZ, P2, !PT ;  /* 0x00000000e3e37210 */ /* 0x000fe200017fe4ff */
[----:B-1----:R-:W-:Y:S02]  /*19db0*/  IMAD.MOV.U32 R8, RZ, RZ, R226 ;  /* 0x000000ffff087224 */ /* 0x002fe400078e00e2 */
[----:B------:R-:W-:Y:S02]  /*19dc0*/  IMAD.MOV.U32 R9, RZ, RZ, R225 ;  /* 0x000000ffff097224 */ /* 0x000fe400078e00e1 */
[----:B------:R-:W-:-:S03]  /*19dd0*/  IMAD.X R229, R229, 0x1, R0, P3 ;  /* 0x00000001e5e57824 */ /* 0x000fc600018e0600 */
[----:B------:R1:W-:Y:S01]  /*19de0*/  LDGSTS.E [R5+0x8], desc[UR16][R8.64], P1 ;  /* 0x0000800008057fae */ /* 0x0003e20008921850 */
[----:B------:R-:W-:Y:S01]  /*19df0*/  ISETP.GT.AND P2, PT, R6, 0x3, PT ;  /* 0x000000030600780c */ /* 0x000fe20003f44270 */
[----:B-1----:R-:W-:Y:S01]  /*19e00*/  IMAD.MOV.U32 R8, RZ, RZ, R228 ;  /* 0x000000ffff087224 */ /* 0x002fe200078e00e4 */
[----:B------:R-:W-:-:S05]  /*19e10*/  MOV R9, R227 ;  /* 0x000000e300097202 */ /* 0x000fca0000000f00 */
[----:B------:R1:W-:Y:S01]  /*19e20*/  LDGSTS.E [R5+0x4008], desc[UR16][R8.64], P1 ;  /* 0x0400800008057fae */ /* 0x0003e20008921850 */
[----:B------:R-:W-:Y:S01]  /*19e30*/  IADD3 R232, P3, R232, R2, RZ ;  /* 0x00000002e8e87210 */ /* 0x000fe20007f7e0ff */
[----:B-1----:R-:W-:Y:S02]  /*19e40*/  IMAD.MOV.U32 R8, RZ, RZ, R230 ;  /* 0x000000ffff087224 */ /* 0x002fe400078e00e6 */
[----:B------:R-:W-:-:S05]  /*19e50*/  IMAD.MOV.U32 R9, RZ, RZ, R229 ;  /* 0x000000ffff097224 */ /* 0x000fca00078e00e5 */
[----:B------:R1:W-:Y:S01]  /*19e60*/  LDGSTS.E [R5+0x8008], desc[UR16][R8.64], P1 ;  /* 0x0800800008057fae */ /* 0x0003e20008921850 */
[----:B------:R-:W-:Y:S02]  /*19e70*/  IADD3.X R231, R231, R0, RZ, P3, !PT ;  /* 0x00000000e7e77210 */ /* 0x000fe40001ffe4ff */
[----:B------:R-:W-:Y:S02]  /*19e80*/  IADD3 R234, P4, R234, R2, RZ ;  /* 0x00000002eaea7210 */ /* 0x000fe40007f9e0ff */
        /* <DEDUP_REMOVED lines=18> */
[-C--:B------:R-:W-:Y:S02]  /*19fb0*/  IADD3 R240, P3, R240, R2.reuse, RZ ;  /* 0x00000002f0f07210 */ /* 0x080fe40007f7e0ff */
[----:B----4-:R-:W-:Y:S01]  /*19fc0*/  IADD3 R13, P4, R13, R2, RZ ;  /* 0x000000020d0d7210 */ /* 0x010fe20007f9e0ff */
[----:B-1----:R-:W-:Y:S02]  /*19fd0*/  IMAD.MOV.U32 R8, RZ, RZ, R238 ;  /* 0x000000ffff087224 */ /* 0x002fe400078e00ee */
[----:B------:R-:W-:-:S05]  /*19fe0*/  IMAD.MOV.U32 R9, RZ, RZ, R237 ;  /* 0x000000ffff097224 */ /* 0x000fca00078e00ed */
[----:B------:R1:W-:Y:S01]  /*19ff0*/  LDGSTS.E [R5+0x800c], desc[UR16][R8.64], P2 ;  /* 0x0800c00008057fae */ /* 0x0003e20009121850 */
[----:B------:R-:W-:Y:S01]  /*1a000*/  IADD3.X R239, R239, R0, RZ, P3, !PT ;  /* 0x00000000efef7210 */ /* 0x000fe20001ffe4ff */
[----:B---3--:R-:W-:Y:S01]  /*1a010*/  IMAD.X R14, R14, 0x1, R0, P4 ;  /* 0x000000010e0e7824 */ /* 0x008fe200020e0600 */
[----:B-1----:R-:W-:-:S04]  /*1a020*/  SEL R8, RZ, 0x4, !P1 ;  /* 0x00000004ff087807 */ /* 0x002fc80004800000 */
[----:B------:R-:W-:Y:S02]  /*1a030*/  SEL R8, R8, RZ, !P0 ;  /* 0x000000ff08087207 */ /* 0x000fe40004000000 */
[----:B------:R-:W-:Y:S02]  /*1a040*/  MOV R9, R239 ;  /* 0x000000ef00097202 */ /* 0x000fe40000000f00 */
[----:B------:R-:W-:Y:S01]  /*1a050*/  ISETP.NE.U32.AND P1, PT, R8, RZ, PT ;  /* 0x000000ff0800720c */ /* 0x000fe20003f25070 */
[----:B------:R-:W-:Y:S01]  /*1a060*/  IMAD.MOV.U32 R8, RZ, RZ, R240 ;  /* 0x000000ffff087224 */ /* 0x000fe200078e00f0 */
[----:B------:R-:W-:Y:S04]  /*1a070*/  STL [R1+0x854], R13 ;  /* 0x0008540d01007387 */ /* 0x000fe80000100800 */
[----:B------:R1:W-:Y:S01]  /*1a080*/  STL [R1+0x850], R14 ;  /* 0x0008500e01007387 */ /* 0x0003e20000100800 */
[----:B--2---:R-:W-:-:S03]  /*1a090*/  IADD3 R3, P3, R3, R2, RZ ;  /* 0x0000000203037210 */ /* 0x004fc60007f7e0ff */
[----:B------:R2:W-:Y:S01]  /*1a0a0*/  LDGSTS.E [R5+0xc00c], desc[UR16][R8.64], P2 ;  /* 0x0c00c00008057fae */ /* 0x0005e20009121850 */
[----:B------:R-:W-:-:S03]  /*1a0b0*/  IADD3 R11, P2, R11, R2, RZ ;  /* 0x000000020b0b7210 */ /* 0x000fc60007f5e0ff */
[----:B------:R-:W3:Y:S04]  /*1a0c0*/  LDL.LU R214, [R1+0x868] ;  /* 0x0008680001d67983 */ /* 0x000ee80000300800 */
[----:B------:R-:W4:Y:S01]  /*1a0d0*/  LDL.LU R16, [R1+0x86c] ;  /* 0x00086c0001107983 */ /* 0x000f220000300800 */
[----:B--2---:R-:W-:Y:S02]  /*1a0e0*/  IMAD.MOV.U32 R9, RZ, RZ, R14 ;  /* 0x000000ffff097224 */ /* 0x004fe400078e000e */
[----:B------:R-:W-:Y:S01]  /*1a0f0*/  IMAD.MOV.U32 R8, RZ, RZ, R13 ;  /* 0x000000ffff087224 */ /* 0x000fe200078e000d */
[----:B-1----:R-:W2:Y:S01]  /*1a100*/  LDL.LU R14, [R1+0x870] ;  /* 0x00087000010e7983 */ /* 0x002ea20000300800 */
[----:B------:R-:W-:-:S03]  /*1a110*/  IADD3.X R12, R12, R0, RZ, P2, !PT ;  /* 0x000000000c0c7210 */ /* 0x000fc600017fe4ff */
[----:B------:R-:W2:Y:S01]  /*1a120*/  LDL.LU R13, [R1+0x874] ;  /* 0x00087400010d7983 */ /* 0x000ea20000300800 */
[----:B------:R-:W-:-:S03]  /*1a130*/  IMAD.X R10, R10, 0x1, R0, P3 ;  /* 0x000000010a0a7824 */ /* 0x000fc600018e0600 */
[----:B------:R1:W-:Y:S04]  /*1a140*/  LDGSTS.E [R5+0x10000], desc[UR16][R8.64], P1 ;  /* 0x1000000008057fae */ /* 0x0003e80008921850 */
[----:B------:R-:W-:Y:S04]  /*1a150*/  STL [R1+0x85c], R11 ;  /* 0x00085c0b01007387 */ /* 0x000fe80000100800 */
[----:B------:R1:W-:Y:S02]  /*1a160*/  STL [R1+0x858], R12 ;  /* 0x0008580c01007387 */ /* 0x0003e40000100800 */
[----:B-1----:R-:W-:Y:S01]  /*1a170*/  IMAD.MOV.U32 R8, RZ, RZ, R11 ;  /* 0x000000ffff087224 */ /* 0x002fe200078e000b */
[----:B------:R-:W-:Y:S01]  /*1a180*/  MOV R9, R12 ;  /* 0x0000000c00097202 */ /* 0x000fe20000000f00 */
[----:B------:R-:W-:Y:S04]  /*1a190*/  STL [R1+0x864], R3 ;  /* 0x0008640301007387 */ /* 0x000fe80000100800 */
[----:B------:R1:W-:Y:S04]  /*1a1a0*/  STL [R1+0x860], R10 ;  /* 0x0008600a01007387 */ /* 0x0003e80000100800 */
[----:B------:R1:W-:Y:S04]  /*1a1b0*/  LDGSTS.E [R5+0x14000], desc[UR16][R8.64], P1 ;  /* 0x1400000008057fae */ /* 0x0003e80008921850 */
[----:B------:R-:W2:Y:S04]  /*1a1c0*/  LDL.LU R12, [R1+0x878] ;  /* 0x00087800010c7983 */ /* 0x000ea80000300800 */
[----:B------:R-:W2:Y:S01]  /*1a1d0*/  LDL.LU R11, [R1+0x87c] ;  /* 0x00087c00010b7983 */ /* 0x000ea20000300800 */
[----:B-1----:R-:W-:-:S02]  /*1a1e0*/  IMAD.MOV.U32 R9, RZ, RZ, R10 ;  /* 0x000000ffff097224 */ /* 0x002fc400078e000a */
[----:B------:R-:W-:Y:S01]  /*1a1f0*/  IMAD.MOV.U32 R8, RZ, RZ, R3 ;  /* 0x000000ffff087224 */ /* 0x000fe200078e0003 */
[----:B------:R-:W2:Y:S04]  /*1a200*/  LDL.LU R10, [R1+0x880] ;  /* 0x00088000010a7983 */ /* 0x000ea80000300800 */
[----:B------:R-:W2:Y:S01]  /*1a210*/  LDL.LU R3, [R1+0x884] ;  /* 0x0008840001037983 */ /* 0x000ea20000300800 */
[----:B------:R-:W-:-:S03]  /*1a220*/  ISETP.GT.AND P2, PT, R6, 0x21, PT ;  /* 0x000000210600780c */ /* 0x000fc60003f44270 */
[----:B------:R1:W-:Y:S02]  /*1a230*/  LDGSTS.E [R5+0x18000], desc[UR16][R8.64], P1 ;  /* 0x1800000008057fae */ /* 0x0003e40008921850 */
[----:B-1----:R-:W-:-:S04]  /*1a240*/  SEL R8, RZ, 0x4, !P2 ;  /* 0x00000004ff087807 */ /* 0x002fc80005000000 */
[----:B------:R-:W-:-:S04]  /*1a250*/  SEL R8, R8, RZ, !P0 ;  /* 0x000000ff08087207 */ /* 0x000fc80004000000 */
[----:B------:R-:W-:Y:S02]  /*1a260*/  ISETP.NE.U32.AND P2, PT, R8, RZ, PT ;  /* 0x000000ff0800720c */ /* 0x000fe40003f45070 */
[----:B----4-:R-:W-:-:S04]  /*1a270*/  IADD3 R16, P3, R16, R2, RZ ;  /* 0x0000000210107210 */ /* 0x010fc80007f7e0ff */
[----:B---3--:R-:W-:Y:S01]  /*1a280*/  IADD3.X R214, R214, R0, RZ, P3, !PT ;  /* 0x00000000d6d67210 */ /* 0x008fe20001ffe4ff */
[----:B------:R-:W-:Y:S01]  /*1a290*/  IMAD.MOV.U32 R8, RZ, RZ, R16 ;  /* 0x000000ffff087224 */ /* 0x000fe200078e0010 */
[----:B--2---:R-:W-:Y:S01]  /*1a2a0*/  IADD3 R13, P4, R13, R2, RZ ;  /* 0x000000020d0d7210 */ /* 0x004fe20007f9e0ff */
[----:B------:R-:W-:Y:S01]  /*1a2b0*/  STL [R1+0x86c], R16 ;  /* 0x00086c1001007387 */ /* 0x000fe20000100800 */
[----:B------:R-:W-:-:S03]  /*1a2c0*/  MOV R9, R214 ;  /* 0x000000d600097202 */ /* 0x000fc60000000f00 */
[----:B------:R-:W-:Y:S01]  /*1a2d0*/  IMAD.X R14, R14, 0x1, R0, P4 ;  /* 0x000000010e0e7824 */ /* 0x000fe200020e0600 */
[----:B------:R1:W-:Y:S04]  /*1a2e0*/  STL [R1+0x868], R214 ;  /* 0x000868d601007387 */ /* 0x0003e80000100800 */
[----:B------:R-:W-:Y:S04]  /*1a2f0*/  STL [R1+0x874], R13 ;  /* 0x0008740d01007387 */ /* 0x000fe80000100800 */
[----:B------:R2:W-:Y:S04]  /*1a300*/  STL [R1+0x870], R14 ;  /* 0x0008700e01007387 */ /* 0x0005e80000100800 */
[----:B------:R3:W-:Y:S04]  /*1a310*/  LDGSTS.E [R5+0x1c000], desc[UR16][R8.64], P1 ;  /* 0x1c00000008057fae */ /* 0x0007e80008921850 */
[----:B-1----:R-:W4:Y:S04]  /*1a320*/  LDL.LU R214, [R1+0x888] ;  /* 0x0008880001d67983 */ /* 0x002f280000300800 */
[----:B------:R-:W4:Y:S01]  /*1a330*/  LDL.LU R16, [R1+0x88c] ;  /* 0x00088c0001107983 */ /* 0x000f220000300800 */
[----:B---3--:R-:W-:-:S02]  /*1a340*/  IMAD.MOV.U32 R8, RZ, RZ, R13 ;  /* 0x000000ffff087224 */ /* 0x008fc400078e000d */
[----:B------:R-:W-:Y:S01]  /*1a350*/  IMAD.MOV.U32 R9, RZ, RZ, R14 ;  /* 0x000000ffff097224 */ /* 0x000fe200078e000e */
[----:B------:R-:W-:Y:S01]  /*1a360*/  IADD3 R11, P1, R11, R2, RZ ;  /* 0x000000020b0b7210 */ /* 0x000fe20007f3e0ff */
[----:B--2---:R-:W2:Y:S03]  /*1a370*/  LDL.LU R14, [R1+0x890] ;  /* 0x00089000010e7983 */ /* 0x004ea60000300800 */
[----:B------:R-:W-:Y:S01]  /*1a380*/  IADD3.X R12, R12, R0, RZ, P1, !PT ;  /* 0x000000000c0c7210 */ /* 0x000fe20000ffe4ff */
[----:B------:R-:W3:Y:S04]  /*1a390*/  LDL.LU R13, [R1+0x894] ;  /* 0x00089400010d7983 */ /* 0x000ee80000300800 */
[----:B------:R1:W-:Y:S01]  /*1a3a0*/  LDGSTS.E [R5+0x10004], desc[UR16][R8.64], P2 ;  /* 0x1000400008057fae */ /* 0x0003e20009121850 */
[----:B------:R-:W-:-:S03]  /*1a3b0*/  IADD3 R3, P3, R3, R2, RZ ;  /* 0x0000000203037210 */ /* 0x000fc60007f7e0ff */
[----:B------:R-:W-:Y:S02]  /*1a3c0*/  STL [R1+0x87c], R11 ;  /* 0x00087c0b01007387 */ /* 0x000fe40000100800 */
[----:B------:R-:W-:Y:S02]  /*1a3d0*/  IMAD.X R10, R10, 0x1, R0, P3 ;  /* 0x000000010a0a7824 */ /* 0x000fe400018e0600 */
        /* <DEDUP_REMOVED lines=18> */
[----:B------:R-:W-:Y:S01]  /*1a500*/  IADD3.X R214, R214, R0, RZ, P3, !PT ;  /* 0x00000000d6d67210 */ /* 0x000fe20001ffe4ff */
[----:B------:R-:W-:-:S03]  /*1a510*/  IMAD.MOV.U32 R8, RZ, RZ, R16 ;  /* 0x000000ffff087224 */ /* 0x000fc600078e0010 */
[----:B------:R-:W-:Y:S02]  /*1a520*/  MOV R9, R214 ;  /* 0x000000d600097202 */ /* 0x000fe40000000f00 */
[----:B---3--:R-:W-:-:S03]  /*1a530*/  IADD3 R13, P4, R13, R2, RZ ;  /* 0x000000020d0d7210 */ /* 0x008fc60007f9e0ff */
[----:B------:R1:W-:Y:S02]  /*1a540*/  LDGSTS.E [R5+0x1c004], desc[UR16][R8.64], P2 ;  /* 0x1c00400008057fae */ /* 0x0003e40009121850 */
[----:B--2---:R-:W-:Y:S02]  /*1a550*/  IMAD.X R14, R14, 0x1, R0, P4 ;  /* 0x000000010e0e7824 */ /* 0x004fe400020e0600 */
[----:B------:R2:W-:Y:S04]  /*1a560*/  STL [R1+0x88c], R16 ;  /* 0x00088c1001007387 */ /* 0x0005e80000100800 */
[----:B------:R-:W-:Y:S01]  /*1a570*/  STL [R1+0x888], R214 ;  /* 0x000888d601007387 */ /* 0x000fe20000100800 */
[----:B-1----:R-:W-:Y:S02]  /*1a580*/  IMAD.MOV.U32 R8, RZ, RZ, R13 ;  /* 0x000000ffff087224 */ /* 0x002fe400078e000d */
[----:B------:R-:W-:Y:S01]  /*1a590*/  IMAD.MOV.U32 R9, RZ, RZ, R14 ;  /* 0x000000ffff097224 */ /* 0x000fe200078e000e */
[----:B------:R1:W-:Y:S04]  /*1a5a0*/  STL [R1+0x894], R13 ;  /* 0x0008940d01007387 */ /* 0x0003e80000100800 */
[----:B------:R3:W-:Y:S04]  /*1a5b0*/  STL [R1+0x890], R14 ;  /* 0x0008900e01007387 */ /* 0x0007e80000100800 */
[----:B------:R-:W4:Y:S04]  /*1a5c0*/  LDL.LU R215, [R1+0x8ac] ;  /* 0x0008ac0001d77983 */ /* 0x000f280000300800 */
[----:B------:R1:W-:Y:S01]  /*1a5d0*/  LDGSTS.E [R5+0x10008], desc[UR16][R8.64], P1 ;  /* 0x1000800008057fae */ /* 0x0003e20008921850 */
[----:B------:R-:W-:-:S04]  /*1a5e0*/  IADD3 R11, P2, R11, R2, RZ ;  /* 0x000000020b0b7210 */ /* 0x000fc80007f5e0ff */
[----:B------:R-:W-:Y:S01]  /*1a5f0*/  IADD3.X R12, R12, R0, RZ, P2, !PT ;  /* 0x000000000c0c7210 */ /* 0x000fe200017fe4ff */
[----:B------:R-:W-:Y:S01]  /*1a600*/  STL [R1+0x89c], R11 ;  /* 0x00089c0b01007387 */ /* 0x000fe20000100800 */
[----:B------:R-:W-:Y:S01]  /*1a610*/  IADD3 R3, P3, R3, R2, RZ ;  /* 0x0000000203037210 */ /* 0x000fe20007f7e0ff */
[----:B-1----:R-:W-:Y:S01]  /*1a620*/  IMAD.MOV.U32 R8, RZ, RZ, R11 ;  /* 0x000000ffff087224 */ /* 0x002fe200078e000b */
[----:B------:R-:W-:Y:S01]  /*1a630*/  MOV R9, R12 ;  /* 0x0000000c00097202 */ /* 0x000fe20000000f00 */
[----:B------:R1:W-:Y:S02]  /*1a640*/  STL [R1+0x898], R12 ;  /* 0x0008980c01007387 */ /* 0x0003e40000100800 */
[----:B------:R-:W-:Y:S02]  /*1a650*/  IMAD.X R10, R10, 0x1, R0, P3 ;  /* 0x000000010a0a7824 */ /* 0x000fe400018e0600 */
[----:B------:R-:W-:Y:S04]  /*1a660*/  STL [R1+0x8a4], R3 ;  /* 0x0008a40301007387 */ /* 0x000fe80000100800 */
[----:B--2---:R-:W2:Y:S04]  /*1a670*/  LDL.LU R16, [R1+0x8b4] ;  /* 0x0008b40001107983 */ /* 0x004ea80000300800 */
[----:B------:R1:W-:Y:S04]  /*1a680*/  STL [R1+0x8a0], R10 ;  /* 0x0008a00a01007387 */ /* 0x0003e80000100800 */
[----:B------:R-:W2:Y:S04]  /*1a690*/  LDL.LU R13, [R1+0x8bc] ;  /* 0x0008bc00010d7983 */ /* 0x000ea80000300800 */
[----:B------:R1:W-:Y:S04]  /*1a6a0*/  LDGSTS.E [R5+0x14008], desc[UR16][R8.64], P1 ;  /* 0x1400800008057fae */ /* 0x0003e80008921850 */
[----:B------:R-:W2:Y:S04]  /*1a6b0*/  LDL.LU R214, [R1+0x8b0] ;  /* 0x0008b00001d67983 */ /* 0x000ea80000300800 */
[----:B---3--:R-:W3:Y:S01]  /*1a6c0*/  LDL.LU R14, [R1+0x8b8] ;  /* 0x0008b800010e7983 */ /* 0x008ee20000300800 */
[----:B-1----:R-:W-:-:S03]  /*1a6d0*/  IMAD.MOV.U32 R8, RZ, RZ, R3 ;  /* 0x000000ffff087224 */ /* 0x002fc600078e0003 */
[----:B------:R-:W3:Y:S01]  /*1a6e0*/  LDL.LU R12, [R1+0x8c0] ;  /* 0x0008c000010c7983 */ /* 0x000ee20000300800 */
[----:B------:R-:W-:-:S03]  /*1a6f0*/  IMAD.MOV.U32 R9, RZ, RZ, R10 ;  /* 0x000000ffff097224 */ /* 0x000fc600078e000a */
[----:B------:R-:W3:Y:S04]  /*1a700*/  LDL.LU R11, [R1+0x8c4] ;  /* 0x0008c400010b7983 */ /* 0x000ee80000300800 */
[----:B------:R-:W3:Y:S04]  /*1a710*/  LDL.LU R10, [R1+0x8c8] ;  /* 0x0008c800010a7983 */ /* 0x000ee80000300800 */
[----:B------:R-:W3:Y:S04]  /*1a720*/  LDL.LU R3, [R1+0x8cc] ;  /* 0x0008cc0001037983 */ /* 0x000ee80000300800 */
[----:B------:R1:W-:Y:S04]  /*1a730*/  LDGSTS.E [R5+0x18008], desc[UR16][R8.64], P1 ;  /* 0x1800800008057fae */ /* 0x0003e80008921850 */
[----:B------:R-:W2:Y:S01]  /*1a740*/  LDL.LU R9, [R1+0x8a8] ;  /* 0x0008a80001097983 */ /* 0x000ea20000300800 */
[----:B------:R-:W-:-:S04]  /*1a750*/  ISETP.GT.AND P2, PT, R6, 0x23, PT ;  /* 0x000000230600780c */ /* 0x000fc80003f44270 */
[----:B-1----:R-:W-:-:S04]  /*1a760*/  SEL R8, RZ, 0x4, !P2 ;  /* 0x00000004ff087807 */ /* 0x002fc80005000000 */
[----:B------:R-:W-:-:S04]  /*1a770*/  SEL R8, R8, RZ, !P0 ;  /* 0x000000ff08087207 */ /* 0x000fc80004000000 */
[----:B------:R-:W-:Y:S02]  /*1a780*/  ISETP.NE.U32.AND P2, PT, R8, RZ, PT ;  /* 0x000000ff0800720c */ /* 0x000fe40003f45070 */
[----:B----4-:R-:W-:-:S05]  /*1a790*/  IADD3 R215, P3, R215, R2, RZ ;  /* 0x00000002d7d77210 */ /* 0x010fca0007f7e0ff */
[----:B------:R-:W-:Y:S01]  /*1a7a0*/  IMAD.MOV.U32 R8, RZ, RZ, R215 ;  /* 0x000000ffff087224 */ /* 0x000fe200078e00d7 */
[----:B------:R-:W-:Y:S01]  /*1a7b0*/  STL [R1+0x8ac], R215 ;  /* 0x0008acd701007387 */ /* 0x000fe20000100800 */
[----:B--2---:R-:W-:-:S05]  /*1a7c0*/  IADD3.X R9, R9, R0, RZ, P3, !PT ;  /* 0x0000000009097210 */ /* 0x004fca0001ffe4ff */
[----:B------:R1:W-:Y:S01]  /*1a7d0*/  LDGSTS.E [R5+0x1c008], desc[UR16][R8.64], P1 ;  /* 0x1c00800008057fae */ /* 0x0003e20008921850 */
[-C--:B------:R-:W-:Y:S02]  /*1a7e0*/  IADD3 R16, P1, R16, R2.reuse, RZ ;  /* 0x0000000210107210 */ /* 0x080fe40007f3e0ff */
[----:B------:R-:W-:-:S03]  /*1a7f0*/  IADD3 R13, P3, R13, R2, RZ ;  /* 0x000000020d0d7210 */ /* 0x000fc60007f7e0ff */
[----:B------:R-:W-:Y:S01]  /*1a800*/  IMAD.X R214, R214, 0x1, R0, P1 ;  /* 0x00000001d6d67824 */ /* 0x000fe200008e0600 */
[----:B------:R2:W-:Y:S01]  /*1a810*/  STL [R1+0x8a8], R9 ;  /* 0x0008a80901007387 */ /* 0x0005e20000100800 */
[----:B---3--:R-:W-:Y:S01]  /*1a820*/  IADD3.X R14, R14, R0, RZ, P3, !PT ;  /* 0x000000000e0e7210 */ /* 0x008fe20001ffe4ff */
[----:B-1----:R-:W-:Y:S01]  /*1a830*/  IMAD.MOV.U32 R8, RZ, RZ, R16 ;  /* 0x000000ffff087224 */ /* 0x002fe200078e0010 */
[-C--:B------:R-:W-:Y:S01]  /*1a840*/  IADD3 R11, P1, R11, R2.reuse, RZ ;  /* 0x000000020b0b7210 */ /* 0x080fe20007f3e0ff */
[----:B--2---:R-:W-:Y:S01]  /*1a850*/  IMAD.MOV.U32 R9, RZ, RZ, R214 ;  /* 0x000000ffff097224 */ /* 0x004fe200078e00d6 */
[----:B------:R-:W-:-:S03]  /*1a860*/  IADD3 R3, P3, R3, R2, RZ ;  /* 0x0000000203037210 */ /* 0x000fc60007f7e0ff */
[----:B------:R-:W-:Y:S01]  /*1a870*/  IMAD.X R12, R12, 0x1, R0, P1 ;  /* 0x000000010c0c7824 */ /* 0x000fe200008e0600 */
[----:B------:R1:W-:Y:S01]  /*1a880*/  LDGSTS.E [R5+0x1000c], desc[UR16][R8.64], P2 ;  /* 0x1000c00008057fae */ /* 0x0003e20009121850 */
[----:B------:R-:W-:-:S03]  /*1a890*/  IADD3.X R10, R10, R0, RZ, P3, !PT ;  /* 0x000000000a0a7210 */ /* 0x000fc60001ffe4ff */
[----:B------:R-:W-:Y:S01]  /*1a8a0*/  STL [R1+0x8b4], R16 ;  /* 0x0008b41001007387 */ /* 0x000fe20000100800 */
[----:B-1----:R-:W-:Y:S01]  /*1a8b0*/  MOV R8, R13 ;  /* 0x0000000d00087202 */ /* 0x002fe20000000f00 */
[----:B------:R-:W-:Y:S02]  /*1a8c0*/  IMAD.MOV.U32 R9, RZ, RZ, R14 ;  /* 0x000000ffff097224 */ /* 0x000fe400078e000e */
[----:B------:R-:W-:Y:S04]  /*1a8d0*/  STL [R1+0x8b0], R214 ;  /* 0x0008b0d601007387 */ /* 0x000fe80000100800 */
[----:B------:R1:W-:Y:S04]  /*1a8e0*/  LDGSTS.E [R5+0x1400c], desc[UR16][R8.64], P2 ;  /* 0x1400c00008057fae */ /* 0x0003e80009121850 */
[----:B------:R-:W-:Y:S04]  /*1a8f0*/  STL [R1+0x8bc], R13 ;  /* 0x0008bc0d01007387 */ /* 0x000fe80000100800 */
[----:B------:R-:W-:Y:S01]  /*1a900*/  STL [R1+0x8b8], R14 ;  /* 0x0008b80e01007387 */ /* 0x000fe20000100800 */
[----:B-1----:R-:W-:-:S02]  /*1a910*/  IMAD.MOV.U32 R8, RZ, RZ, R11 ;  /* 0x000000ffff087224 */ /* 0x002fc400078e000b */
[----:B------:R-:W-:Y:S01]  /*1a920*/  IMAD.MOV.U32 R9, RZ, RZ, R12 ;  /* 0x000000ffff097224 */ /* 0x000fe200078e000c */
[----:B------:R-:W-:Y:S04]  /*1a930*/  STL [R1+0x8c4], R11 ;  /* 0x0008c40b01007387 */ /* 0x000fe80000100800 */
[----:B------:R-:W-:Y:S04]  /*1a940*/  STL [R1+0x8c0], R12 ;  /* 0x0008c00c01007387 */ /* 0x000fe80000100800 */
[----:B------:R-:W-:Y:S04]  /*1a950*/  STL [R1+0x8cc], R3 ;  /* 0x0008cc0301007387 */ /* 0x000fe80000100800 */
[----:B------:R1:W-:Y:S04]  /*1a960*/  LDGSTS.E [R5+0x1800c], desc[UR16][R8.64], P2 ;  /* 0x1800c00008057fae */ /* 0x0003e80009121850 */
[----:B------:R2:W-:Y:S01]  /*1a970*/  STL [R1+0x8c8], R10 ;  /* 0x0008c80a01007387 */ /* 0x0005e20000100800 */
[----:B-1----:R-:W-:Y:S01]  /*1a980*/  IMAD.MOV.U32 R9, RZ, RZ, R10 ;  /* 0x000000ffff097224 */ /* 0x002fe200078e000a */
[----:B------:R-:W-:-:S02]  /*1a990*/  MOV R8, R3 ;  /* 0x0000000300087202 */ /* 0x000fc40000000f00 */
[----:B--2---:R-:W2:Y:S04]  /*1a9a0*/  LDL.LU R10, [R1+0x500] ;  /* 0x00050000010a7983 */ /* 0x004ea80000300800 */
[----:B------:R-:W3:Y:S01]  /*1a9b0*/  LDL.LU R3, [R1+0x504] ;  /* 0x0005040001037983 */ /* 0x000ee20000300800 */
[----:B------:R-:W-:-:S03]  /*1a9c0*/  ISETP.GT.AND P1, PT, R6, 0x4, PT ;  /* 0x000000040600780c */ /* 0x000fc60003f24270 */
[----:B------:R1:W-:Y:S01]  /*1a9d0*/  LDGSTS.E [R5+0x1c00c], desc[UR16][R8.64], P2 ;  /* 0x1c00c00008057fae */ /* 0x0003e20009121850 */
[-C--:B------:R-:W-:Y:S02]  /*1a9e0*/  IADD3 R242, P2, R242, R2.reuse, RZ ;  /* 0x00000002f2f27210 */ /* 0x080fe40007f5e0ff */
[-C--:B------:R-:W-:Y:S01]  /*1a9f0*/  IADD3 R246, P3, R246, R2.reuse, RZ ;  /* 0x00000002f6f67210 */ /* 0x080fe20007f7e0ff */
[----:B------:R-:W4:Y:S01]  /*1aa00*/  LDL.LU R214, [R1+0x508] ;  /* 0x0005080001d67983 */ /* 0x000f220000300800 */
[----:B-1----:R-:W-:Y:S01]  /*1aa10*/  SEL R5, RZ, 0x4, !P1 ;  /* 0x00000004ff057807 */ /* 0x002fe20004800000 */
[----:B------:R-:W-:Y:S01]  /*1aa20*/  IMAD.X R241, R241, 0x1, R0, P2 ;  /* 0x00000001f1f17824 */ /* 0x000fe200010e0600 */
[----:B------:R-:W-:Y:S01]  /*1aa30*/  IADD3 R250, P4, R250, R2, RZ ;  /* 0x00000002fafa7210 */ /* 0x000fe20007f9e0ff */
[----:B------:R-:W-:Y:S01]  /*1aa40*/  IMAD.MOV.U32 R8, RZ, RZ, R242 ;  /* 0x000000ffff087224 */ /* 0x000fe200078e00f2 */
[----:B------:R-:W-:Y:S01]  /*1aa50*/  SEL R5, R5, RZ, !P0 ;  /* 0x000000ff05057207 */ /* 0x000fe20004000000 */
[----:B------:R-:W-:Y:S01]  /*1aa60*/  IMAD.X R245, R245, 0x1, R0, P3 ;  /* 0x00000001f5f57824 */ /* 0x000fe200018e0600 */
[----:B------:R-:W4:Y:S02]  /*1aa70*/  LDL.LU R16, [R1+0x50c] ;  /* 0x00050c0001107983 */ /* 0x000f240000300800 */
[----:B------:R-:W-:-:S02]  /*1aa80*/  ISETP.NE.U32.AND P1, PT, R5, RZ, PT ;  /* 0x000000ff0500720c */ /* 0x000fc40003f25070 */
[----:B------:R-:W-:Y:S02]  /*1aa90*/  LOP3.LUT R5, R7, 0x10, RZ, 0x3c, !PT ;  /* 0x0000001007057812 */ /* 0x000fe400078e3cff */
[----:B------:R-:W-:Y:S01]  /*1aaa0*/  IADD3 R244, P2, R244, R2, RZ ;  /* 0x00000002f4f47210 */ /* 0x000fe20007f5e0ff */
[----:B------:R-:W-:Y:S01]  /*1aab0*/  IMAD.MOV.U32 R9, RZ, RZ, R241 ;  /* 0x000000ffff097224 */ /* 0x000fe200078e00f1 */
[----:B------:R-:W-:Y:S01]  /*1aac0*/  IADD3 R5, R5, UR4, RZ ;  /* 0x0000000405057c10 */ /* 0x000fe2000fffe0ff */
[----:B------:R-:W-:Y:S01]  /*1aad0*/  IMAD.X R249, R249, 0x1, R0, P4 ;  /* 0x00000001f9f97824 */ /* 0x000fe200020e0600 */
[----:B------:R-:W-:Y:S01]  /*1aae0*/  IADD3.X R243, R243, R0, RZ, P2, !PT ;  /* 0x00000000f3f37210 */ /* 0x000fe200017fe4ff */
[----:B------:R-:W4:Y:S04]  /*1aaf0*/  LDL.LU R14, [R1+0x510] ;  /* 0x00051000010e7983 */ /* 0x000f280000300800 */
[----:B------:R1:W-:Y:S01]  /*1ab00*/  LDGSTS.E [R5], desc[UR16][R8.64], P1 ;  /* 0x0000000008057fae */ /* 0x0003e20008921850 */
[----:B------:R-:W-:-:S02]  /*1ab10*/  ISETP.GT.AND P2, PT, R6, 0x5, PT ;  /* 0x000000050600780c */ /* 0x000fc40003f44270 */
[----:B------:R-:W-:Y:S01]  /*1ab20*/  IADD3 R248, P3, R248, R2, RZ ;  /* 0x00000002f8f87210 */ /* 0x000fe20007f7e0ff */
[----:B------:R-:W4:Y:S01]  /*1ab30*/  LDL.LU R13, [R1+0x514] ;  /* 0x00051400010d7983 */ /* 0x000f220000300800 */
[----:B-1----:R-:W-:Y:S01]  /*1ab40*/  IMAD.MOV.U32 R8, RZ, RZ, R244 ;  /* 0x000000ffff087224 */ /* 0x002fe200078e00f4 */
[----:B------:R-:W-:-:S05]  /*1ab50*/  MOV R9, R243 ;  /* 0x000000f300097202 */ /* 0x000fca0000000f00 */
[----:B------:R1:W-:Y:S01]  /*1ab60*/  LDGSTS.E [R5+0x4000], desc[UR16][R8.64], P1 ;  /* 0x0400000008057fae */ /* 0x0003e20008921850 */
[----:B------:R-:W-:Y:S01]  /*1ab70*/  IADD3.X R247, R247, R0, RZ, P3, !PT ;  /* 0x00000000f7f77210 */ /* 0x000fe20001ffe4ff */
        /* <DEDUP_REMOVED lines=13> */
[----:B------:R1:W-:Y:S02]  /*1ac50*/  LDGSTS.E [R5+0x4], desc[UR16][R8.64], P2 ;  /* 0x0000400008057fae */ /* 0x0003e40009121850 */
[----:B-1----:R-:W-:Y:S01]  /*1ac60*/  IMAD.MOV.U32 R8, RZ, RZ, R252 ;  /* 0x000000ffff087224 */ /* 0x002fe200078e00fc */
[----:B------:R-:W-:-:S05]  /*1ac70*/  MOV R9, R251 ;  /* 0x000000fb00097202 */ /* 0x000fca0000000f00 */
[----:B------:R1:W-:Y:S01]  /*1ac80*/  LDGSTS.E [R5+0x4004], desc[UR16][R8.64], P2 ;  /* 0x0400400008057fae */ /* 0x0003e20009121850 */
[----:B---3--:R-:W-:-:S05]  /*1ac90*/  IADD3 R3, P3, R3, R2, RZ ;  /* 0x0000000203037210 */ /* 0x008fca0007f7e0ff */
[----:B--2---:R-:W-:Y:S01]  /*1aca0*/  IMAD.X R10, R10, 0x1, R0, P3 ;  /* 0x000000010a0a7824 */ /* 0x004fe200018e0600 */
[----:B------:R-:W-:Y:S01]  /*1acb0*/  STL [R1+0x504], R3 ;  /* 0x0005040301007387 */ /* 0x000fe20000100800 */
[----:B-1----:R-:W-:-:S03]  /*1acc0*/  IMAD.MOV.U32 R8, RZ, RZ, R3 ;  /* 0x000000ffff087224 */ /* 0x002fc600078e0003 */
[----:B------:R1:W-:Y:S01]  /*1acd0*/  STL [R1+0x500], R10 ;  /* 0x0005000a01007387 */ /* 0x0003e20000100800 */
[----:B------:R-:W-:-:S03]  /*1ace0*/  IMAD.MOV.U32 R9, RZ, RZ, R10 ;  /* 0x000000ffff097224 */ /* 0x000fc600078e000a */
[----:B------:R-:W2:Y:S04]  /*1acf0*/  LDL.LU R12, [R1+0x518] ;  /* 0x00051800010c7983 */ /* 0x000ea80000300800 */
[----:B------:R-:W3:Y:S04]  /*1ad00*/  LDL.LU R11, [R1+0x51c] ;  /* 0x00051c00010b7983 */ /* 0x000ee80000300800 */
[----:B-1----:R-:W2:Y:S04]  /*1ad10*/  LDL.LU R10, [R1+0x520] ;  /* 0x00052000010a7983 */ /* 0x002ea80000300800 */
[----:B------:R-:W2:Y:S01]  /*1ad20*/  LDL.LU R3, [R1+0x524] ;  /* 0x0005240001037983 */ /* 0x000ea20000300800 */
[----:B------:R-:W-:-:S03]  /*1ad30*/  ISETP.GT.AND P1, PT, R6, 0x6, PT ;  /* 0x000000060600780c */ /* 0x000fc60003f24270 */
[----:B------:R1:W-:Y:S01]  /*1ad40*/  LDGSTS.E [R5+0x8004], desc[UR16][R8.64], P2 ;  /* 0x0800400008057fae */ /* 0x0003e20009121850 */
[----:B----4-:R-:W-:-:S04]  /*1ad50*/  IADD3 R16, P3, R16, R2, RZ ;  /* 0x0000000210107210 */ /* 0x010fc80007f7e0ff */
[----:B------:R-:W-:Y:S02]  /*1ad60*/  IADD3.X R214, R214, R0, RZ, P3, !PT ;  /* 0x00000000d6d67210 */ /* 0x000fe40001ffe4ff */
[----:B-1----:R-:W-:Y:S02]  /*1ad70*/  SEL R8, RZ, 0x4, !P1 ;  /* 0x00000004ff087807 */ /* 0x002fe40004800000 */
[----:B------:R-:W-:Y:S02]  /*1ad80*/  IADD3 R13, P4, R13, R2, RZ ;  /* 0x000000020d0d7210 */ /* 0x000fe40007f9e0ff */
[----:B------:R-:W-:Y:S01]  /*1ad90*/  SEL R8, R8, RZ, !P0 ;  /* 0x000000ff08087207 */ /* 0x000fe20004000000 */
[----:B------:R-:W-:Y:S01]  /*1ada0*/  STL [R1+0x50c], R16 ;  /* 0x00050c1001007387 */ /* 0x000fe20000100800 */
[----:B------:R-:W-:Y:S01]  /*1adb0*/  MOV R9, R214 ;  /* 0x000000d600097202 */ /* 0x000fe20000000f00 */
[----:B------:R-:W-:Y:S01]  /*1adc0*/  IMAD.X R14, R14, 0x1, R0, P4 ;  /* 0x000000010e0e7824 */ /* 0x000fe200020e0600 */
[----:B------:R-:W-:Y:S01]  /*1add0*/  ISETP.NE.U32.AND P1, PT, R8, RZ, PT ;  /* 0x000000ff0800720c */ /* 0x000fe20003f25070 */
[----:B------:R-:W-:Y:S01]  /*1ade0*/  IMAD.MOV.U32 R8, RZ, RZ, R16 ;  /* 0x000000ffff087224 */ /* 0x000fe200078e0010 */
[----:B------:R1:W-:Y:S04]  /*1adf0*/  STL [R1+0x508], R214 ;  /* 0x000508d601007387 */ /* 0x0003e80000100800 */
[----:B------:R-:W-:Y:S04]  /*1ae00*/  STL [R1+0x514], R13 ;  /* 0x0005140d01007387 */ /* 0x000fe80000100800 */
[----:B------:R4:W-:Y:S04]  /*1ae10*/  STL [R1+0x510], R14 ;  /* 0x0005100e01007387 */ /* 0x0009e80000100800 */
[----:B------:R4:W-:Y:S04]  /*1ae20*/  LDGSTS.E [R5+0xc004], desc[UR16][R8.64], P2 ;  /* 0x0c00400008057fae */ /* 0x0009e80009121850 */
[----:B-1----:R-:W2:Y:S04]  /*1ae30*/  LDL.LU R214, [R1+0x528] ;  /* 0x0005280001d67983 */ /* 0x002ea80000300800 */
[----:B------:R-:W2:Y:S01]  /*1ae40*/  LDL.LU R16, [R1+0x52c] ;  /* 0x00052c0001107983 */ /* 0x000ea20000300800 */
[----:B----4-:R-:W-:-:S02]  /*1ae50*/  IMAD.MOV.U32 R9, RZ, RZ, R14 ;  /* 0x000000ffff097224 */ /* 0x010fc400078e000e */
[----:B------:R-:W-:Y:S01]  /*1ae60*/  IMAD.MOV.U32 R8, RZ, RZ, R13 ;  /* 0x000000ffff087224 */ /* 0x000fe200078e000d */
[----:B------:R-:W4:Y:S04]  /*1ae70*/  LDL.LU R14, [R1+0x530] ;  /* 0x00053000010e7983 */ /* 0x000f280000300800 */
[----:B------:R-:W4:Y:S04]  /*1ae80*/  LDL.LU R13, [R1+0x534] ;  /* 0x00053400010d7983 */ /* 0x000f280000300800 */
[----:B------:R1:W-:Y:S01]  /*1ae90*/  LDGSTS.E [R5+0x8], desc[UR16][R8.64], P1 ;  /* 0x0000800008057fae */ /* 0x0003e20008921850 */
[----:B---3--:R-:W-:-:S04]  /*1aea0*/  IADD3 R11, P2, R11, R2, RZ ;  /* 0x000000020b0b7210 */ /* 0x008fc80007f5e0ff */
[----:B--2---:R-:W-:Y:S02]  /*1aeb0*/  IADD3.X R12, R12, R0, RZ, P2, !PT ;  /* 0x000000000c0c7210 */ /* 0x004fe400017fe4ff */
[----:B------:R-:W-:Y:S01]  /*1aec0*/  IADD3 R3, P3, R3, R2, RZ ;  /* 0x0000000203037210 */ /* 0x000fe20007f7e0ff */
[----:B-1----:R-:W-:Y:S01]  /*1aed0*/  IMAD.MOV.U32 R8, RZ, RZ, R11 ;  /* 0x000000ffff087224 */ /* 0x002fe200078e000b */
[----:B------:R-:W-:Y:S01]  /*1aee0*/  MOV R9, R12 ;  /* 0x0000000c00097202 */ /* 0x000fe20000000f00 */
[----:B------:R-:W-:Y:S02]  /*1aef0*/  STL [R1+0x51c], R11 ;  /* 0x00051c0b01007387 */ /* 0x000fe40000100800 */
[----:B------:R-:W-:Y:S02]  /*1af00*/  IMAD.X R10, R10, 0x1, R0, P3 ;  /* 0x000000010a0a7824 */ /* 0x000fe400018e0600 */
        /* <DEDUP_REMOVED lines=8> */
[----:B--2---:R-:W2:Y:S04]  /*1af90*/  LDL.LU R10, [R1+0x540] ;  /* 0x00054000010a7983 */ /* 0x004ea80000300800 */
[----:B------:R-:W3:Y:S01]  /*1afa0*/  LDL.LU R3, [R1+0x544] ;  /* 0x0005440001037983 */ /* 0x000ee20000300800 */
[----:B------:R-:W-:-:S03]  /*1afb0*/  ISETP.GT.AND P2, PT, R6, 0x7, PT ;  /* 0x000000070600780c */ /* 0x000fc60003f44270 */
[----:B------:R1:W-:Y:S01]  /*1afc0*/  LDGSTS.E [R5+0x8008], desc[UR16][R8.64], P1 ;  /* 0x0800800008057fae */ /* 0x0003e20008921850 */
[-C--:B------:R-:W-:Y:S02]  /*1afd0*/  IADD3 R16, P3, R16, R2.reuse, RZ ;  /* 0x0000000210107210 */ /* 0x080fe40007f7e0ff */
[----:B-1----:R-:W-:Y:S02]  /*1afe0*/  SEL R8, RZ, 0x4, !P2 ;  /* 0x00000004ff087807 */ /* 0x002fe40005000000 */
[----:B----4-:R-:W-:Y:S02]  /*1aff0*/  IADD3 R13, P4, R13, R2, RZ ;  /* 0x000000020d0d7210 */ /* 0x010fe40007f9e0ff */
[----:B------:R-:W-:Y:S02]  /*1b000*/  SEL R8, R8, RZ, !P0 ;  /* 0x000000ff08087207 */ /* 0x000fe40004000000 */
[----:B------:R-:W-:Y:S01]  /*1b010*/  IADD3.X R214, R214, R0, RZ, P3, !PT ;  /* 0x00000000d6d67210 */ /* 0x000fe20001ffe4ff */
[----:B------:R-:W-:Y:S01]  /*1b020*/  IMAD.X R14, R14, 0x1, R0, P4 ;  /* 0x000000010e0e7824 */ /* 0x000fe200020e0600 */
[----:B------:R-:W-:Y:S01]  /*1b030*/  ISETP.NE.U32.AND P2, PT, R8, RZ, PT ;  /* 0x000000ff0800720c */ /* 0x000fe20003f45070 */
[----:B------:R-:W-:Y:S01]  /*1b040*/  IMAD.MOV.U32 R8, RZ, RZ, R16 ;  /* 0x000000ffff087224 */ /* 0x000fe200078e0010 */
[----:B------:R-:W-:Y:S01]  /*1b050*/  MOV R9, R214 ;  /* 0x000000d600097202 */ /* 0x000fe20000000f00 */
[----:B------:R-:W-:Y:S04]  /*1b060*/  STL [R1+0x52c], R16 ;  /* 0x00052c1001007387 */ /* 0x000fe80000100800 */
        /* <DEDUP_REMOVED lines=11> */
[----:B------:R-:W-:-:S04]  /*1b120*/  IADD3 R11, P1, R11, R2, RZ ;  /* 0x000000020b0b7210 */ /* 0x000fc80007f3e0ff */
[----:B------:R-:W-:Y:S01]  /*1b130*/  IADD3.X R12, R12, R0, RZ, P1, !PT ;  /* 0x000000000c0c7210 */ /* 0x000fe20000ffe4ff */
[----:B-1----:R-:W-:Y:S01]  /*1b140*/  IMAD.MOV.U32 R8, RZ, RZ, R11 ;  /* 0x000000ffff087224 */ /* 0x002fe200078e000b */
[----:B---3--:R-:W-:Y:S01]  /*1b150*/  IADD3 R3, P3, R3, R2, RZ ;  /* 0x0000000203037210 */ /* 0x008fe20007f7e0ff */
[----:B------:R-:W-:Y:S01]  /*1b160*/  STL [R1+0x53c], R11 ;  /* 0x00053c0b01007387 */ /* 0x000fe20000100800 */
[----:B------:R-:W-:-:S03]  /*1b170*/  MOV R9, R12 ;  /* 0x0000000c00097202 */ /* 0x000fc60000000f00 */
[----:B--2---:R-:W-:Y:S01]  /*1b180*/  IMAD.X R10, R10, 0x1, R0, P3 ;  /* 0x000000010a0a7824 */ /* 0x004fe200018e0600 */
        /* <DEDUP_REMOVED lines=12> */
[----:B------:R-:W-:Y:S02]  /*1b250*/  IADD3 R16, P3, R16, R2, RZ ;  /* 0x0000000210107210 */ /* 0x000fe40007f7e0ff */
[----:B-1----:R-:W-:Y:S02]  /*1b260*/  SEL R8, RZ, 0x4, !P1 ;  /* 0x00000004ff087807 */ /* 0x002fe40004800000 */
[----:B------:R-:W-:Y:S02]  /*1b270*/  IADD3.X R214, R214, R0, RZ, P3, !PT ;  /* 0x00000000d6d67210 */ /* 0x000fe40001ffe4ff */
[----:B------:R-:W-:Y:S02]  /*1b280*/  SEL R8, R8, RZ, !P0 ;  /* 0x000000ff08087207 */ /* 0x000fe40004000000 */
[----:B----4-:R-:W-:Y:S02]  /*1b290*/  IADD3 R13, P4, R13, R2, RZ ;  /* 0x000000020d0d7210 */ /* 0x010fe40007f9e0ff */
[----:B------:R-:W-:Y:S01]  /*1b2a0*/  ISETP.NE.U32.AND P1, PT, R8, RZ, PT ;  /* 0x000000ff0800720c */ /* 0x000fe20003f25070 */
[----:B------:R-:W-:Y:S01]  /*1b2b0*/  IMAD.MOV.U32 R8, RZ, RZ, R16 ;  /* 0x000000ffff087224 */ /* 0x000fe200078e0010 */
[----:B------:R-:W-:Y:S01]  /*1b2c0*/  MOV R9, R214 ;  /* 0x000000d600097202 */ /* 0x000fe20000000f00 */
[----:B------:R-:W-:Y:S01]  /*1b2d0*/  IMAD.X R14, R14, 0x1, R0, P4 ;  /* 0x000000010e0e7824 */ /* 0x000fe200020e0600 */
        /* <DEDUP_REMOVED lines=30> */
[----:B------:R1:W-:Y:S02]  /*1b4c0*/  LDGSTS.E [R5+0x18000], desc[UR16][R8.64], P1 ;  /* 0x1800000008057fae */ /* 0x0003e40008921850 */
[----:B-1----:R-:W-:Y:S02]  /*1b4d0*/  SEL R8, RZ, 0x4, !P2 ;  /* 0x00000004ff087807 */ /* 0x002fe40005000000 */
[----:B------:R-:W-:Y:S02]  /*1b4e0*/  IADD3 R16, P3, R16, R2, RZ ;  /* 0x0000000210107210 */ /* 0x000fe40007f7e0ff */
[----:B------:R-:W-:Y:S02]  /*1b4f0*/  SEL R8, R8, RZ, !P0 ;  /* 0x000000ff08087207 */ /* 0x000fe40004000000 */
[----:B------:R-:W-:Y:S02]  /*1b500*/  IADD3.X R214, R214, R0, RZ, P3, !PT ;  /* 0x00000000d6d67210 */ /* 0x000fe40001ffe4ff */
[----:B------:R-:W-:-:S02]  /*1b510*/  ISETP.NE.U32.AND P2, PT, R8, RZ, PT ;  /* 0x000000ff0800720c */ /* 0x000fc40003f45070 */
[----:B----4-:R-:W-:Y:S01]  /*1b520*/  IADD3 R13, P4, R13, R2, RZ ;  /* 0x000000020d0d7210 */ /* 0x010fe20007f9e0ff */
[----:B------:R-:W-:Y:S01]  /*1b530*/  IMAD.MOV.U32 R8, RZ, RZ, R16 ;  /* 0x000000ffff087224 */ /* 0x000fe200078e0010 */
[----:B------:R-:W-:Y:S01]  /*1b540*/  MOV R9, R214 ;  /* 0x000000d600097202 */ /* 0x000fe20000000f00 */
[----:B------:R-:W-:Y:S02]  /*1b550*/  STL [R1+0x8ec], R16 ;  /* 0x0008ec1001007387 */ /* 0x000fe40000100800 */
[----:B------:R-:W-:Y:S02]  /*1b560*/  IMAD.X R14, R14, 0x1, R0, P4 ;  /* 0x000000010e0e7824 */ /* 0x000fe400020e0600 */
[----:B------:R1:W-:Y:S04]  /*1b570*/  STL [R1+0x8e8], R214 ;  /* 0x0008e8d601007387 */ /* 0x0003e80000100800 */
[----:B------:R-:W-:Y:S04]  /*1b580*/  STL [R1+0x8f4], R13 ;  /* 0x0008f40d01007387 */ /* 0x000fe80000100800 */
[----:B------:R4:W-:Y:S04]  /*1b590*/  STL [R1+0x8f0], R14 ;  /* 0x0008f00e01007387 */ /* 0x0009e80000100800 */
[----:B------:R4:W-:Y:S04]  /*1b5a0*/  LDGSTS.E [R5+0x1c000], desc[UR16][R8.64], P1 ;  /* 0x1c00000008057fae */ /* 0x0009e80008921850 */
[----:B-1----:R-:W2:Y:S04]  /*1b5b0*/  LDL.LU R214, [R1+0x908] ;  /* 0x0009080001d67983 */ /* 0x002ea80000300800 */
[----:B------:R-:W2:Y:S01]  /*1b5c0*/  LDL.LU R16, [R1+0x90c] ;  /* 0x00090c0001107983 */ /* 0x000ea20000300800 */
[----:B----4-:R-:W-:-:S02]  /*1b5d0*/  IMAD.MOV.U32 R8, RZ, RZ, R13 ;  /* 0x000000ffff087224 */ /* 0x010fc400078e000d */
[----:B------:R-:W-:Y:S02]  /*1b5e0*/  IMAD.MOV.U32 R9, RZ, RZ, R14 ;  /* 0x000000ffff097224 */ /* 0x000fe400078e000e */
        /* <DEDUP_REMOVED lines=26> */
[----:B------:R-:W-:Y:S01]  /*1b790*/  ISETP.NE.U32.AND P1, PT, R8, RZ, PT ;  /* 0x000000ff0800720c */ /* 0x000fe20003f25070 */
[----:B------:R-:W-:Y:S01]  /*1b7a0*/  IMAD.MOV.U32 R8, RZ, RZ, R16 ;  /* 0x000000ffff087224 */ /* 0x000fe200078e0010 */
[----:B------:R-:W-:-:S02]  /*1b7b0*/  MOV R9, R214 ;  /* 0x000000d600097202 */ /* 0x000fc40000000f00 */
[----:B----4-:R-:W-:-:S03]  /*1b7c0*/  IADD3 R13, P4, R13, R2, RZ ;  /* 0x000000020d0d7210 */ /* 0x010fc60007f9e0ff */
[----:B------:R1:W-:Y:S02]  /*1b7d0*/  LDGSTS.E [R5+0x1c004], desc[UR16][R8.64], P2 ;  /* 0x1c00400008057fae */ /* 0x0003e40009121850 */
[----:B------:R-:W-:Y:S02]  /*1b7e0*/  IMAD.X R14, R14, 0x1, R0, P4 ;  /* 0x000000010e0e7824 */ /* 0x000fe400020e0600 */
        /* <DEDUP_REMOVED lines=11> */
[----:B---3--:R-:W-:Y:S01]  /*1b8a0*/  IADD3 R3, P3, R3, R2, RZ ;  /* 0x0000000203037210 */ /* 0x008fe20007f7e0ff */
[----:B-1----:R-:W-:Y:S01]  /*1b8b0*/  IMAD.MOV.U32 R8, RZ, RZ, R11 ;  /* 0x000000ffff087224 */ /* 0x002fe200078e000b */
[----:B------:R-:W-:Y:S01]  /*1b8c0*/  MOV R9, R12 ;  /* 0x0000000c00097202 */ /* 0x000fe20000000f00 */
[----:B------:R1:W-:Y:S02]  /*1b8d0*/  STL [R1+0x918], R12 ;  /* 0x0009180c01007387 */ /* 0x0003e40000100800 */
[----:B--2---:R-:W-:Y:S02]  /*1b8e0*/  IMAD.X R10, R10, 0x1, R0, P3 ;  /* 0x000000010a0a7824 */ /* 0x004fe400018e0600 */
[----:B------:R-:W-:Y:S04]  /*1b8f0*/  STL [R1+0x924], R3 ;  /* 0x0009240301007387 */ /* 0x000fe80000100800 */
[----:B----4-:R-:W2:Y:S04]  /*1b900*/  LDL.LU R16, [R1+0x934] ;  /* 0x0009340001107983 */ /* 0x010ea80000300800 */
[----:B------:R3:W-:Y:S04]  /*1b910*/  STL [R1+0x920], R10 ;  /* 0x0009200a01007387 */ /* 0x0007e80000100800 */
[----:B------:R-:W4:Y:S04]  /*1b920*/  LDL.LU R13, [R1+0x93c] ;  /* 0x00093c00010d7983 */ /* 0x000f280000300800 */
[----:B------:R1:W-:Y:S04]  /*1b930*/  LDGSTS.E [R5+0x14008], desc[UR16][R8.64], P1 ;  /* 0x1400800008057fae */ /* 0x0003e80008921850 */
[----:B------:R-:W4:Y:S04]  /*1b940*/  LDL.LU R214, [R1+0x930] ;  /* 0x0009300001d67983 */ /* 0x000f280000300800 */
[----:B------:R-:W4:Y:S01]  /*1b950*/  LDL.LU R14, [R1+0x938] ;  /* 0x00093800010e7983 */ /* 0x000f220000300800 */
[----:B-1----:R-:W-:-:S03]  /*1b960*/  IMAD.MOV.U32 R8, RZ, RZ, R3 ;  /* 0x000000ffff087224 */ /* 0x002fc600078e0003 */
[----:B------:R-:W4:Y:S01]  /*1b970*/  LDL.LU R12, [R1+0x940] ;  /* 0x00094000010c7983 */ /* 0x000f220000300800 */
[----:B------:R-:W-:-:S03]  /*1b980*/  IMAD.MOV.U32 R9, RZ, RZ, R10 ;  /* 0x000000ffff097224 */ /* 0x000fc600078e000a */
[----:B------:R-:W4:Y:S04]  /*1b990*/  LDL.LU R11, [R1+0x944] ;  /* 0x00094400010b7983 */ /* 0x000f280000300800 */
[----:B---3--:R-:W3:Y:S04]  /*1b9a0*/  LDL.LU R10, [R1+0x948] ;  /* 0x00094800010a7983 */ /* 0x008ee80000300800 */
[----:B------:R-:W3:Y:S04]  /*1b9b0*/  LDL.LU R3, [R1+0x94c] ;  /* 0x00094c0001037983 */ /* 0x000ee80000300800 */
[----:B------:R1:W-:Y:S04]  /*1b9c0*/  LDGSTS.E [R5+0x18008], desc[UR16][R8.64], P1 ;  /* 0x1800800008057fae */ /* 0x0003e80008921850 */
[----:B------:R-:W2:Y:S01]  /*1b9d0*/  LDL.LU R9, [R1+0x928] ;  /* 0x0009280001097983 */ /* 0x000ea20000300800 */
[----:B------:R-:W-:-:S04]  /*1b9e0*/  ISETP.GT.AND P2, PT, R6, 0x27, PT ;  /* 0x000000270600780c */ /* 0x000fc80003f44270 */
[----:B-1----:R-:W-:Y:S02]  /*1b9f0*/  SEL R8, RZ, 0x4, !P2 ;  /* 0x00000004ff087807 */ /* 0x002fe40005000000 */
[----:B------:R-:W-:Y:S02]  /*1ba00*/  IADD3 R215, P3, R215, R2, RZ ;  /* 0x00000002d7d77210 */ /* 0x000fe40007f7e0ff */
[----:B------:R-:W-:-:S04]  /*1ba10*/  SEL R8, R8, RZ, !P0 ;  /* 0x000000ff08087207 */ /* 0x000fc80004000000 */
[----:B------:R-:W-:Y:S01]  /*1ba20*/  ISETP.NE.U32.AND P2, PT, R8, RZ, PT ;  /* 0x000000ff0800720c */ /* 0x000fe20003f45070 */
[----:B------:R-:W-:Y:S01]  /*1ba30*/  IMAD.MOV.U32 R8, RZ, RZ, R215 ;  /* 0x000000ffff087224 */ /* 0x000fe200078e00d7 */
[----:B------:R-:W-:Y:S01]  /*1ba40*/  STL [R1+0x92c], R215 ;  /* 0x00092cd701007387 */ /* 0x000fe20000100800 */
[----:B--2---:R-:W-:-:S05]  /*1ba50*/  IADD3.X R9, R9, R0, RZ, P3, !PT ;  /* 0x0000000009097210 */ /* 0x004fca0001ffe4ff */
[----:B------:R1:W-:Y:S01]  /*1ba60*/  LDGSTS.E [R5+0x1c008], desc[UR16][R8.64], P1 ;  /* 0x1c00800008057fae */ /* 0x0003e20008921850 */
[-C--:B------:R-:W-:Y:S02]  /*1ba70*/  IADD3 R16, P1, R16, R2.reuse, RZ ;  /* 0x0000000210107210 */ /* 0x080fe40007f3e0ff */
[----:B----4-:R-:W-:-:S03]  /*1ba80*/  IADD3 R13, P3, R13, R2, RZ ;  /* 0x000000020d0d7210 */ /* 0x010fc60007f7e0ff */
[----:B------:R-:W-:Y:S01]  /*1ba90*/  IMAD.X R214, R214, 0x1, R0, P1 ;  /* 0x00000001d6d67824 */ /* 0x000fe200008e0600 */
[----:B------:R2:W-:Y:S01]  /*1baa0*/  STL [R1+0x928], R9 ;  /* 0x0009280901007387 */ /* 0x0005e20000100800 */
[----:B------:R-:W-:Y:S01]  /*1bab0*/  IADD3.X R14, R14, R0, RZ, P3, !PT ;  /* 0x000000000e0e7210 */ /* 0x000fe20001ffe4ff */
[----:B-1----:R-:W-:Y:S02]  /*1bac0*/  IMAD.MOV.U32 R8, RZ, RZ, R16 ;  /* 0x000000ffff087224 */ /* 0x002fe400078e0010 */
[----:B------:R-:W-:Y:S01]  /*1bad0*/  STL [R1+0x934], R16 ;  /* 0x0009341001007387 */ /* 0x000fe20000100800 */
[----:B--2---:R-:W-:-:S03]  /*1bae0*/  IMAD.MOV.U32 R9, RZ, RZ, R214 ;  /* 0x000000ffff097224 */ /* 0x004fc600078e00d6 */
[----:B------:R-:W-:Y:S01]  /*1baf0*/  STL [R1+0x930], R214 ;  /* 0x000930d601007387 */ /* 0x000fe20000100800 */
[----:B------:R-:W-:-:S03]  /*1bb00*/  IADD3 R11, P1, R11, R2, RZ ;  /* 0x000000020b0b7210 */ /* 0x000fc60007f3e0ff */
[----:B------:R-:W-:Y:S04]  /*1bb10*/  STL [R1+0x93c], R13 ;  /* 0x00093c0d01007387 */ /* 0x000fe80000100800 */
[----:B------:R1:W-:Y:S01]  /*1bb20*/  LDGSTS.E [R5+0x1000c], desc[UR16][R8.64], P2 ;  /* 0x1000c00008057fae */ /* 0x0003e20009121850 */
[----:B---3--:R-:W-:-:S03]  /*1bb30*/  IADD3 R3, P3, R3, R2, RZ ;  /* 0x0000000203037210 */ /* 0x008fc60007f7e0ff */
[----:B------:R2:W-:Y:S01]  /*1bb40*/  STL [R1+0x938], R14 ;  /* 0x0009380e01007387 */ /* 0x0005e20000100800 */
[----:B------:R-:W-:Y:S02]  /*1bb50*/  IMAD.X R12, R12, 0x1, R0, P1 ;  /* 0x000000010c0c7824 */ /* 0x000fe400008e0600 */
[----:B-1----:R-:W-:Y:S01]  /*1bb60*/  IMAD.MOV.U32 R9, RZ, RZ, R14 ;  /* 0x000000ffff097224 */ /* 0x002fe200078e000e */
[----:B------:R-:W-:Y:S01]  /*1bb70*/  MOV R8, R13 ;  /* 0x0000000d00087202 */ /* 0x000fe20000000f00 */
[----:B--2---:R-:W2:Y:S04]  /*1bb80*/  LDL.LU R14, [R1+0x550] ;  /* 0x00055000010e7983 */ /* 0x004ea80000300800 */
[----:B------:R-:W3:Y:S01]  /*1bb90*/  LDL.LU R13, [R1+0x554] ;  /* 0x00055400010d7983 */ /* 0x000ee20000300800 */
[----:B------:R-:W-:-:S03]  /*1bba0*/  IADD3.X R10, R10, R0, RZ, P3, !PT ;  /* 0x000000000a0a7210 */ /* 0x000fc60001ffe4ff */
[----:B------:R1:W-:Y:S04]  /*1bbb0*/  LDGSTS.E [R5+0x1400c], desc[UR16][R8.64], P2 ;  /* 0x1400c00008057fae */ /* 0x0003e80009121850 */
[----:B------:R-:W-:Y:S04]  /*1bbc0*/  STL [R1+0x944], R11 ;  /* 0x0009440b01007387 */ /* 0x000fe80000100800 */
[----:B------:R4:W-:Y:S01]  /*1bbd0*/  STL [R1+0x940], R12 ;  /* 0x0009400c01007387 */ /* 0x0009e20000100800 */
[----:B-1----:R-:W-:Y:S02]  /*1bbe0*/  IMAD.MOV.U32 R8, RZ, RZ, R11 ;  /* 0x000000ffff087224 */ /* 0x002fe400078e000b */
[----:B------:R-:W-:Y:S01]  /*1bbf0*/  IMAD.MOV.U32 R9, RZ, RZ, R12 ;  /* 0x000000ffff097224 */ /* 0x000fe200078e000c */
[----:B------:R-:W-:Y:S04]  /*1bc00*/  STL [R1+0x94c], R3 ;  /* 0x00094c0301007387 */ /* 0x000fe80000100800 */
[----:B------:R1:W-:Y:S04]  /*1bc10*/  STL [R1+0x948], R10 ;  /* 0x0009480a01007387 */ /* 0x0003e80000100800 */
[----:B------:R1:W-:Y:S04]  /*1bc20*/  LDGSTS.E [R5+0x1800c], desc[UR16][R8.64], P2 ;  /* 0x1800c00008057fae */ /* 0x0003e80009121850 */
[----:B----4-:R-:W4:Y:S04]  /*1bc30*/  LDL.LU R12, [R1+0x558] ;  /* 0x00055800010c7983 */ /* 0x010f280000300800 */
[----:B------:R-:W4:Y:S01]  /*1bc40*/  LDL.LU R11, [R1+0x55c] ;  /* 0x00055c00010b7983 */ /* 0x000f220000300800 */
[----:B-1----:R-:W-:Y:S01]  /*1bc50*/  IMAD.MOV.U32 R9, RZ, RZ, R10 ;  /* 0x000000ffff097224 */ /* 0x002fe200078e000a */
[----:B------:R-:W-:-:S02]  /*1bc60*/  MOV R8, R3 ;  /* 0x0000000300087202 */ /* 0x000fc40000000f00 */
[----:B------:R-:W4:Y:S04]  /*1bc70*/  LDL.LU R10, [R1+0x560] ;  /* 0x00056000010a7983 */ /* 0x000f280000300800 */
[----:B------:R-:W4:Y:S01]  /*1bc80*/  LDL.LU R3, [R1+0x564] ;  /* 0x0005640001037983 */ /* 0x000f220000300800 */
[----:B------:R-:W-:-:S03]  /*1bc90*/  ISETP.GT.AND P1, PT, R6, 0x8, PT ;  /* 0x000000080600780c */ /* 0x000fc60003f24270 */
[----:B------:R1:W-:Y:S02]  /*1bca0*/  LDGSTS.E [R5+0x1c00c], desc[UR16][R8.64], P2 ;  /* 0x1c00c00008057fae */ /* 0x0003e40009121850 */
[----:B-1----:R-:W-:-:S04]  /*1bcb0*/  SEL R5, RZ, 0x4, !P1 ;  /* 0x00000004ff057807 */ /* 0x002fc80004800000 */
[----:B------:R-:W-:-:S04]  /*1bcc0*/  SEL R5, R5, RZ, !P0 ;  /* 0x000000ff05057207 */ /* 0x000fc80004000000 */
[----:B------:R-:W-:Y:S02]  /*1bcd0*/  ISETP.NE.U32.AND P1, PT, R5, RZ, PT ;  /* 0x000000ff0500720c */ /* 0x000fe40003f25070 */
[----:B------:R-:W-:-:S04]  /*1bce0*/  LOP3.LUT R5, R7, 0x20, RZ, 0x3c, !PT ;  /* 0x0000002007057812 */ /* 0x000fc800078e3cff */
[----:B------:R-:W-:Y:S02]  /*1bcf0*/  IADD3 R5, R5, UR4, RZ ;  /* 0x0000000405057c10 */ /* 0x000fe4000fffe0ff */
[----:B---3--:R-:W-:-:S05]  /*1bd00*/  IADD3 R13, P2, R13, R2, RZ ;  /* 0x000000020d0d7210 */ /* 0x008fca0007f5e0ff */
[----:B--2---:R-:W-:Y:S01]  /*1bd10*/  IMAD.X R14, R14, 0x1, R0, P2 ;  /* 0x000000010e0e7824 */ /* 0x004fe200010e0600 */
[----:B------:R-:W-:Y:S01]  /*1bd20*/  STL [R1+0x554], R13 ;  /* 0x0005540d01007387 */ /* 0x000fe20000100800 */
[----:B------:R-:W-:-:S03]  /*1bd30*/  IMAD.MOV.U32 R8, RZ, RZ, R13 ;  /* 0x000000ffff087224 */ /* 0x000fc600078e000d */
[----:B------:R1:W-:Y:S01]  /*1bd40*/  STL [R1+0x550], R14 ;  /* 0x0005500e01007387 */ /* 0x0003e20000100800 */
[----:B------:R-:W-:-:S03]  /*1bd50*/  IMAD.MOV.U32 R9, RZ, RZ, R14 ;  /* 0x000000ffff097224 */ /* 0x000fc600078e000e */
[----:B------:R-:W2:Y:S04]  /*1bd60*/  LDL.LU R214, [R1+0x568] ;  /* 0x0005680001d67983 */ /* 0x000ea80000300800 */
[----:B------:R-:W3:Y:S04]  /*1bd70*/  LDL.LU R16, [R1+0x56c] ;  /* 0x00056c0001107983 */ /* 0x000ee80000300800 */
[----:B-1----:R-:W2:Y:S04]  /*1bd80*/  LDL.LU R14, [R1+0x570] ;  /* 0x00057000010e7983 */ /* 0x002ea80000300800 */
[----:B------:R-:W2:Y:S04]  /*1bd90*/  LDL.LU R13, [R1+0x574] ;  /* 0x00057400010d7983 */ /* 0x000ea80000300800 */
[----:B------:R1:W-:Y:S01]  /*1bda0*/  LDGSTS.E [R5], desc[UR16][R8.64], P1 ;  /* 0x0000000008057fae */ /* 0x0003e20008921850 */
[----:B----4-:R-:W-:-:S04]  /*1bdb0*/  IADD3 R11, P2, R11, R2, RZ ;  /* 0x000000020b0b7210 */ /* 0x010fc80007f5e0ff */
[----:B------:R-:W-:Y:S02]  /*1bdc0*/  IADD3.X R12, R12, R0, RZ, P2, !PT ;  /* 0x000000000c0c7210 */ /* 0x000fe400017fe4ff */
        /* <DEDUP_REMOVED lines=14> */
[----:B------:R-:W4:Y:S01]  /*1beb0*/  LDL.LU R3, [R1+0x584] ;  /* 0x0005840001037983 */ /* 0x000f220000300800 */
[----:B------:R-:W-:-:S03]  /*1bec0*/  ISETP.GT.AND P2, PT, R6, 0x9, PT ;  /* 0x000000090600780c */ /* 0x000fc60003f44270 */
[----:B------:R1:W-:Y:S02]  /*1bed0*/  LDGSTS.E [R5+0x8000], desc[UR16][R8.64], P1 ;  /* 0x0800000008057fae */ /* 0x0003e40008921850 */
[----:B-1----:R-:W-:-:S04]  /*1bee0*/  SEL R8, RZ, 0x4, !P2 ;  /* 0x00000004ff087807 */ /* 0x002fc80005000000 */
[----:B------:R-:W-:-:S04]  /*1bef0*/  SEL R8, R8, RZ, !P0 ;  /* 0x000000ff08087207 */ /* 0x000fc80004000000 */
[----:B------:R-:W-:Y:S02]  /*1bf00*/  ISETP.NE.U32.AND P2, PT, R8, RZ, PT ;  /* 0x000000ff0800720c */ /* 0x000fe40003f45070 */
[----:B---3--:R-:W-:-:S04]  /*1bf10*/  IADD3 R16, P3, R16, R2, RZ ;  /* 0x0000000210107210 */ /* 0x008fc80007f7e0ff */
[----:B--2---:R-:W-:Y:S02]  /*1bf20*/  IADD3.X R214, R214, R0, RZ, P3, !PT ;  /* 0x00000000d6d67210 */ /* 0x004fe40001ffe4ff */
[----:B------:R-:W-:Y:S01]  /*1bf30*/  IADD3 R13, P4, R13, R2, RZ ;  /* 0x000000020d0d7210 */ /* 0x000fe20007f9e0ff */
        /* <DEDUP_REMOVED lines=13> */
[----:B------:R-:W3:Y:S04]  /*1c010*/  LDL.LU R13, [R1+0x594] ;  /* 0x00059400010d7983 */ /* 0x000ee80000300800 */
[----:B------:R1:W-:Y:S01]  /*1c020*/  LDGSTS.E [R5+0x4], desc[UR16][R8.64], P2 ;  /* 0x0000400008057fae */ /* 0x0003e20009121850 */
[----:B------:R-:W-:-:S04]  /*1c030*/  IADD3 R11, P1, R11, R2, RZ ;  /* 0x000000020b0b7210 */ /* 0x000fc80007f3e0ff */
[----:B------:R-:W-:Y:S02]  /*1c040*/  IADD3.X R12, R12, R0, RZ, P1, !PT ;  /* 0x000000000c0c7210 */ /* 0x000fe40000ffe4ff */
[----:B----4-:R-:W-:Y:S01]  /*1c050*/  IADD3 R3, P3, R3, R2, RZ ;  /* 0x0000000203037210 */ /* 0x010fe20007f7e0ff */
        /* <DEDUP_REMOVED lines=19> */
[----:B------:R-:W-:-:S04]  /*1c190*/  IADD3 R16, P3, R16, R2, RZ ;  /* 0x0000000210107210 */ /* 0x000fc80007f7e0ff */
[----:B------:R-:W-:Y:S01]  /*1c1a0*/  IADD3.X R214, R214, R0, RZ, P3, !PT ;  /* 0x00000000d6d67210 */ /* 0x000fe20001ffe4ff */
[----:B------:R-:W-:Y:S01]  /*1c1b0*/  IMAD.MOV.U32 R8, RZ, RZ, R16 ;  /* 0x000000ffff087224 */ /* 0x000fe200078e0010 */
        /* <DEDUP_REMOVED lines=96> */
[----:B------:R-:W-:Y:S01]  /*1c7c0*/  IADD3.X R12, R12, R0, RZ, P2, !PT ;  /* 0x000000000c0c7210 */ /* 0x000fe200017fe4ff */
[----:B-1----:R-:W-:Y:S01]  /*1c7d0*/  IMAD.MOV.U32 R8, RZ, RZ, R11 ;  /* 0x000000ffff087224 */ /* 0x002fe200078e000b */
[----:B----4-:R-:W-:Y:S01]  /*1c7e0*/  IADD3 R3, P3, R3, R2, RZ ;  /* 0x0000000203037210 */ /* 0x010fe20007f7e0ff */
[----:B------:R-:W-:Y:S01]  /*1c7f0*/  STL [R1+0x95c], R11 ;  /* 0x00095c0b01007387 */ /* 0x000fe20000100800 */
[----:B------:R-:W-:-:S03]  /*1c800*/  MOV R9, R12 ;  /* 0x0000000c00097202 */ /* 0x000fc60000000f00 */
[----:B------:R-:W-:Y:S01]  /*1c810*/  IMAD.X R10, R10, 0x1, R0, P3 ;  /* 0x000000010a0a7824 */ /* 0x000fe200018e0600 */
        /* <DEDUP_REMOVED lines=29> */
[----:B------:R-:W-:Y:S02]  /*1c9f0*/  IMAD.MOV.U32 R9, RZ, RZ, R14 ;  /* 0x000000ffff097224 */ /* 0x000fe400078e000e */
        /* <DEDUP_REMOVED lines=38> */
[----:B------:R-:W3:Y:S04]  /*1cc60*/  LDL.LU R215, [R1+0x9ac] ;  /* 0x0009ac0001d77983 */ /* 0x000ee80000300800 */
[----:B------:R1:W-:Y:S01]  /*1cc70*/  LDGSTS.E [R5+0x10008], desc[UR16][R8.64], P1 ;  /* 0x1000800008057fae */ /* 0x0003e20008921850 */
[----:B------:R-:W-:-:S04]  /*1cc80*/  IADD3 R11, P2, R11, R2, RZ ;  /* 0x000000020b0b7210 */ /* 0x000fc80007f5e0ff */
[----:B------:R-:W-:Y:S01]  /*1cc90*/  IADD3.X R12, R12, R0, RZ, P2, !PT ;  /* 0x000000000c0c7210 */ /* 0x000fe200017fe4ff */
[----:B------:R-:W-:Y:S01]  /*1cca0*/  STL [R1+0x99c], R11 ;  /* 0x00099c0b01007387 */ /* 0x000fe20000100800 */
[----:B----4-:R-:W-:Y:S01]  /*1ccb0*/  IADD3 R3, P3, R3, R2, RZ ;  /* 0x0000000203037210 */ /* 0x010fe20007f7e0ff */
        /* <DEDUP_REMOVED lines=15> */
[----:B----4-:R-:W4:Y:S04]  /*1cdb0*/  LDL.LU R10, [R1+0x9c8] ;  /* 0x0009c800010a7983 */ /* 0x010f280000300800 */
[----:B------:R-:W4:Y:S04]  /*1cdc0*/  LDL.LU R3, [R1+0x9cc] ;  /* 0x0009cc0001037983 */ /* 0x000f280000300800 */
[----:B------:R1:W-:Y:S04]  /*1cdd0*/  LDGSTS.E [R5+0x18008], desc[UR16][R8.64], P1 ;  /* 0x1800800008057fae */ /* 0x0003e80008921850 */
[----:B------:R-:W2:Y:S01]  /*1cde0*/  LDL.LU R9, [R1+0x9a8] ;  /* 0x0009a80001097983 */ /* 0x000ea20000300800 */
[----:B------:R-:W-:-:S04]  /*1cdf0*/  ISETP.GT.AND P2, PT, R6, 0x2b, PT ;  /* 0x0000002b0600780c */ /* 0x000fc80003f44270 */
[----:B-1----:R-:W-:-:S04]  /*1ce00*/  SEL R8, RZ, 0x4, !P2 ;  /* 0x00000004ff087807 */ /* 0x002fc80005000000 */
[----:B------:R-:W-:-:S04]  /*1ce10*/  SEL R8, R8, RZ, !P0 ;  /* 0x000000ff08087207 */ /* 0x000fc80004000000 */
[----:B------:R-:W-:Y:S02]  /*1ce20*/  ISETP.NE.U32.AND P2, PT, R8, RZ, PT ;  /* 0x000000ff0800720c */ /* 0x000fe40003f45070 */
[----:B------:R-:W-:-:S05]  /*1ce30*/  IADD3 R215, P3, R215, R2, RZ ;  /* 0x00000002d7d77210 */ /* 0x000fca0007f7e0ff */
        /* <DEDUP_REMOVED lines=9> */
[----:B-1----:R-:W-:Y:S02]  /*1ced0*/  IMAD.MOV.U32 R8, RZ, RZ, R16 ;  /* 0x000000ffff087224 */ /* 0x002fe400078e0010 */
[----:B------:R-:W-:Y:S01]  /*1cee0*/  STL [R1+0x9b4], R16 ;  /* 0x0009b41001007387 */ /* 0x000fe20000100800 */
[----:B--2---:R-:W-:-:S03]  /*1cef0*/  IMAD.MOV.U32 R9, RZ, RZ, R214 ;  /* 0x000000ffff097224 */ /* 0x004fc600078e00d6 */
[----:B------:R-:W-:Y:S01]  /*1cf00*/  STL [R1+0x9b0], R214 ;  /* 0x0009b0d601007387 */ /* 0x000fe20000100800 */
[----:B------:R-:W-:-:S03]  /*1cf10*/  IADD3 R11, P1, R11, R2, RZ ;  /* 0x000000020b0b7210 */ /* 0x000fc60007f3e0ff */
[----:B------:R-:W-:Y:S04]  /*1cf20*/  STL [R1+0x9bc], R13 ;  /* 0x0009bc0d01007387 */ /* 0x000fe80000100800 */
[----:B------:R1:W-:Y:S01]  /*1cf30*/  LDGSTS.E [R5+0x1000c], desc[UR16][R8.64], P2 ;  /* 0x1000c00008057fae */ /* 0x0003e20009121850 */
[----:B----4-:R-:W-:-:S03]  /*1cf40*/  IADD3 R3, P3, R3, R2, RZ ;  /* 0x0000000203037210 */ /* 0x010fc60007f7e0ff */
        /* <DEDUP_REMOVED lines=640> */
[----:B------:R1:W-:Y:S04]  /*1f750*/  LDGSTS.E [R5+0x1000c], desc[UR16][R8.64], P2 ;  /* 0x1000c00008057fae */ /* 0x0003e80009121850 */
[----:B------:R2:W-:Y:S01]  /*1f760*/  STL [R1+0xab8], R14 ;  /* 0x000ab80e01007387 */ /* 0x0005e20000100800 */
[----:B----4-:R-:W-:Y:S01]  /*1f770*/  IADD3 R3, P3, R3, R2, RZ ;  /* 0x0000000203037210 */ /* 0x010fe20007f7e0ff */
[----:B------:R-:W-:-:S02]  /*1f780*/  IMAD.X R12, R12, 0x1, R0, P1 ;  /* 0x000000010c0c7824 */ /* 0x000fc400008e0600 */
        /* <DEDUP_REMOVED lines=160> */
[----:B------:R-:W-:Y:S01]  /*20190*/  STL [R1+0x73c], R11 ;  /* 0x00073c0b01007387 */ /* 0x000fe20000100800 */
[----:B-1----:R-:W-:-:S03]  /*201a0*/  IMAD.MOV.U32 R8, RZ, RZ, R11 ;  /* 0x000000ffff087224 */ /* 0x002fc600078e000b */
[----:B------:R-:W-:Y:S01]  /*201b0*/  IMAD.X R10, R10, 0x1, R0, P3 ;  /* 0x000000010a0a7824 */ /* 0x000fe200018e0600 */
[----:B------:R1:W-:Y:S01]  /*201c0*/  STL [R1+0x738], R12 ;  /* 0x0007380c01007387 */ /* 0x0003e20000100800 */
[----:B------:R-:W-:-:S03]  /*201d0*/  MOV R9, R12 ;  /* 0x0000000c00097202 */ /* 0x000fc60000000f00 */
[----:B------:R-:W-:Y:S04]  /*201e0*/  STL [R1+0x744], R3 ;  /* 0x0007440301007387 */ /* 0x000fe80000100800 */
[----:B------:R4:W-:Y:S04]  /*201f0*/  STL [R1+0x740], R10 ;  /* 0x0007400a01007387 */ /* 0x0009e80000100800 */
[----:B-1----:R-:W2:Y:S04]  /*20200*/  LDL.LU R12, [R1+0xad8] ;  /* 0x000ad800010c7983 */ /* 0x002ea80000300800 */
[----:B------:R-:W2:Y:S04]  /*20210*/  LDL.LU R11, [R1+0xadc] ;  /* 0x000adc00010b7983 */ /* 0x000ea80000300800 */
[----:B------:R1:W-:Y:S02]  /*20220*/  LDGSTS.E [R5+0x400c], desc[UR16][R8.64], P2 ;  /* 0x0400c00008057fae */ /* 0x0003e40009121850 */
[----:B-1----:R-:W-:-:S02]  /*20230*/  IMAD.MOV.U32 R9, RZ, RZ, R10 ;  /* 0x000000ffff097224 */ /* 0x002fc400078e000a */
[----:B------:R-:W-:Y:S01]  /*20240*/  IMAD.MOV.U32 R8, RZ, RZ, R3 ;  /* 0x000000ffff087224 */ /* 0x000fe200078e0003 */
[----:B----4-:R-:W4:Y:S04]  /*20250*/  LDL.LU R10, [R1+0xae0] ;  /* 0x000ae000010a7983 */ /* 0x010f280000300800 */
        /* <DEDUP_REMOVED lines=26> */
[----:B------:R-:W-:Y:S01]  /*20400*/  STL [R1+0xadc], R11 ;  /* 0x000adc0b01007387 */ /* 0x000fe20000100800 */
[----:B-1----:R-:W-:Y:S02]  /*20410*/  IMAD.MOV.U32 R8, RZ, RZ, R11 ;  /* 0x000000ffff087224 */ /* 0x002fe400078e000b */
[----:B------:R-:W-:Y:S01]  /*20420*/  MOV R9, R12 ;  /* 0x0000000c00097202 */ /* 0x000fe20000000f00 */
[----:B------:R-:W-:Y:S04]  /*20430*/  STL [R1+0xad8], R12 ;  /* 0x000ad80c01007387 */ /* 0x000fe80000100800 */
[----:B------:R1:W-:Y:S01]  /*20440*/  LDGSTS.E [R5+0x14000], desc[UR16][R8.64], P1 ;  /* 0x1400000008057fae */ /* 0x0003e20008921850 */
[----:B----4-:R-:W-:-:S05]  /*20450*/  IADD3 R3, P3, R3, R2, RZ ;  /* 0x0000000203037210 */ /* 0x010fca0007f7e0ff */
[----:B------:R-:W-:Y:S01]  /*20460*/  IMAD.X R10, R10, 0x1, R0, P3 ;  /* 0x000000010a0a7824 */ /* 0x000fe200018e0600 */
[----:B------:R-:W-:Y:S01]  /*20470*/  STL [R1+0xae4], R3 ;  /* 0x000ae40301007387 */ /* 0x000fe20000100800 */
[----:B-1----:R-:W-:Y:S02]  /*20480*/  IMAD.MOV.U32 R8, RZ, RZ, R3 ;  /* 0x000000ffff087224 */ /* 0x002fe400078e0003 */
[----:B------:R-:W-:Y:S01]  /*20490*/  IMAD.MOV.U32 R9, RZ, RZ, R10 ;  /* 0x000000ffff097224 */ /* 0x000fe200078e000a */
[----:B------:R1:W-:Y:S01]  /*204a0*/  STL [R1+0xae0], R10 ;  /* 0x000ae00a01007387 */ /* 0x0003e20000100800 */
[----:B------:R-:W-:-:S03]  /*204b0*/  ISETP.GT.AND P2, PT, R6, 0x35, PT ;  /* 0x000000350600780c */ /* 0x000fc60003f44270 */
[----:B------:R4:W-:Y:S04]  /*204c0*/  LDGSTS.E [R5+0x18000], desc[UR16][R8.64], P1 ;  /* 0x1800000008057fae */ /* 0x0009e80008921850 */
[----:B-1----:R-:W2:Y:S04]  /*204d0*/  LDL.LU R10, [R1+0xaf8] ;  /* 0x000af800010a7983 */ /* 0x002ea80000300800 */
[----:B------:R-:W2:Y:S04]  /*204e0*/  LDL.LU R3, [R1+0xafc] ;  /* 0x000afc0001037983 */ /* 0x000ea80000300800 */
[----:B------:R-:W2:Y:S04]  /*204f0*/  LDL.LU R12, [R1+0xb00] ;  /* 0x000b0000010c7983 */ /* 0x000ea80000300800 */
[----:B------:R-:W2:Y:S01]  /*20500*/  LDL.LU R11, [R1+0xb04] ;  /* 0x000b0400010b7983 */ /* 0x000ea20000300800 */
[----:B----4-:R-:W-:-:S04]  /*20510*/  SEL R8, RZ, 0x4, !P2 ;  /* 0x00000004ff087807 */ /* 0x010fc80005000000 */
[----:B------:R-:W-:-:S04]  /*20520*/  SEL R8, R8, RZ, !P0 ;  /* 0x000000ff08087207 */ /* 0x000fc80004000000 */
[----:B------:R-:W-:Y:S02]  /*20530*/  ISETP.NE.U32.AND P2, PT, R8, RZ, PT ;  /* 0x000000ff0800720c */ /* 0x000fe40003f45070 */
[----:B------:R-:W-:-:S04]  /*20540*/  IADD3 R16, P3, R16, R2, RZ ;  /* 0x0000000210107210 */ /* 0x000fc80007f7e0ff */
[----:B------:R-:W-:Y:S02]  /*20550*/  IADD3.X R214, R214, R0, RZ, P3, !PT ;  /* 0x00000000d6d67210 */ /* 0x000fe40001ffe4ff */
[----:B---3--:R-:W-:Y:S01]  /*20560*/  IADD3 R13, P4, R13, R2, RZ ;  /* 0x000000020d0d7210 */ /* 0x008fe20007f9e0ff */
[----:B------:R-:W-:Y:S04]  /*20570*/  STL [R1+0xaec], R16 ;  /* 0x000aec1001007387 */ /* 0x000fe80000100800 */
[----:B--2---:R-:W-:Y:S01]  /*20580*/  IMAD.X R14, R14, 0x1, R0, P4 ;  /* 0x000000010e0e7824 */ /* 0x004fe200020e0600 */
[----:B------:R1:W-:Y:S01]  /*20590*/  STL [R1+0xae8], R214 ;  /* 0x000ae8d601007387 */ /* 0x0003e20000100800 */
[----:B------:R-:W-:Y:S01]  /*205a0*/  IMAD.MOV.U32 R8, RZ, RZ, R16 ;  /* 0x000000ffff087224 */ /* 0x000fe200078e0010 */
[----:B------:R-:W-:-:S02]  /*205b0*/  MOV R9, R214 ;  /* 0x000000d600097202 */ /* 0x000fc40000000f00 */
[----:B------:R-:W-:Y:S04]  /*205c0*/  STL [R1+0xaf4], R13 ;  /* 0x000af40d01007387 */ /* 0x000fe80000100800 */
[----:B------:R2:W-:Y:S04]  /*205d0*/  STL [R1+0xaf0], R14 ;  /* 0x000af00e01007387 */ /* 0x0005e80000100800 */
[----:B-1----:R-:W3:Y:S04]  /*205e0*/  LDL.LU R214, [R1+0xb08] ;  /* 0x000b080001d67983 */ /* 0x002ee80000300800 */
[----:B------:R-:W4:Y:S04]  /*205f0*/  LDL.LU R16, [R1+0xb0c] ;  /* 0x000b0c0001107983 */ /* 0x000f280000300800 */
[----:B------:R1:W-:Y:S02]  /*20600*/  LDGSTS.E [R5+0x1c000], desc[UR16][R8.64], P1 ;  /* 0x1c00000008057fae */ /* 0x0003e40008921850 */
[----:B-1----:R-:W-:-:S02]  /*20610*/  IMAD.MOV.U32 R8, RZ, RZ, R13 ;  /* 0x000000ffff087224 */ /* 0x002fc400078e000d */
[----:B------:R-:W-:Y:S02]  /*20620*/  IMAD.MOV.U32 R9, RZ, RZ, R14 ;  /* 0x000000ffff097224 */ /* 0x000fe400078e000e */
[----:B--2---:R-:W2:Y:S04]  /*20630*/  LDL.LU R14, [R1+0xb10] ;  /* 0x000b1000010e7983 */ /* 0x004ea80000300800 */
[----:B------:R-:W2:Y:S04]  /*20640*/  LDL.LU R13, [R1+0xb14] ;  /* 0x000b1400010d7983 */ /* 0x000ea80000300800 */
[----:B------:R1:W-:Y:S01]  /*20650*/  LDGSTS.E [R5+0x10004], desc[UR16][R8.64], P2 ;  /* 0x1000400008057fae */ /* 0x0003e20009121850 */
[----:B------:R-:W-:-:S04]  /*20660*/  IADD3 R3, P1, R3, R2, RZ ;  /* 0x0000000203037210 */ /* 0x000fc80007f3e0ff */
[----:B------:R-:W-:Y:S02]  /*20670*/  IADD3.X R10, R10, R0, RZ, P1, !PT ;  /* 0x000000000a0a7210 */ /* 0x000fe40000ffe4ff */
[----:B------:R-:W-:Y:S01]  /*20680*/  IADD3 R11, P3, R11, R2, RZ ;  /* 0x000000020b0b7210 */ /* 0x000fe20007f7e0ff */
[----:B------:R1:W-:Y:S02]  /*20690*/  STL [R1+0xafc], R3 ;  /* 0x000afc0301007387 */ /* 0x0003e40000100800 */
[----:B-1----:R-:W-:Y:S01]  /*206a0*/  IMAD.MOV.U32 R8, RZ, RZ, R3 ;  /* 0x000000ffff087224 */ /* 0x002fe200078e0003 */
[----:B------:R-:W-:Y:S01]  /*206b0*/  MOV R9, R10 ;  /* 0x0000000a00097202 */ /* 0x000fe20000000f00 */
[----:B------:R-:W-:Y:S01]  /*206c0*/  IMAD.X R12, R12, 0x1, R0, P3 ;  /* 0x000000010c0c7824 */ /* 0x000fe200018e0600 */
[----:B------:R1:W-:Y:S04]  /*206d0*/  STL [R1+0xaf8], R10 ;  /* 0x000af80a01007387 */ /* 0x0003e80000100800 */
[----:B------:R-:W-:Y:S04]  /*206e0*/  STL [R1+0xb04], R11 ;  /* 0x000b040b01007387 */ /* 0x000fe80000100800 */
[----:B------:R-:W2:Y:S04]  /*206f0*/  LDL.LU R3, [R1+0xb1c] ;  /* 0x000b1c0001037983 */ /* 0x000ea80000300800 */
[----:B------:R1:W-:Y:S04]  /*20700*/  STL [R1+0xb00], R12 ;  /* 0x000b000c01007387 */ /* 0x0003e80000100800 */
[----:B-1----:R-:W2:Y:S04]  /*20710*/  LDL.LU R10, [R1+0xb24] ;  /* 0x000b2400010a7983 */ /* 0x002ea80000300800 */
[----:B------:R1:W-:Y:S02]  /*20720*/  LDGSTS.E [R5+0x14004], desc[UR16][R8.64], P2 ;  /* 0x1400400008057fae */ /* 0x0003e40009121850 */
[----:B-1----:R-:W-:-:S02]  /*20730*/  IMAD.MOV.U32 R9, RZ, RZ, R12 ;  /* 0x000000ffff097224 */ /* 0x002fc400078e000c */
[----:B------:R-:W2:Y:S01]  /*20740*/  LDL.LU R12, [R1+0xb18] ;  /* 0x000b1800010c7983 */ /* 0x000ea20000300800 */
[----:B------:R-:W-:-:S03]  /*20750*/  IMAD.MOV.U32 R8, RZ, RZ, R11 ;  /* 0x000000ffff087224 */ /* 0x000fc600078e000b */
        /* <DEDUP_REMOVED lines=8> */
[----:B------:R-:W-:-:S03]  /*207e0*/  IMAD.MOV.U32 R8, RZ, RZ, R16 ;  /* 0x000000ffff087224 */ /* 0x000fc600078e0010 */
[----:B------:R-:W-:-:S05]  /*207f0*/  MOV R9, R214 ;  /* 0x000000d600097202 */ /* 0x000fca0000000f00 */
[----:B------:R1:W-:Y:S01]  /*20800*/  LDGSTS.E [R5+0x1c004], desc[UR16][R8.64], P2 ;  /* 0x1c00400008057fae */ /* 0x0003e20009121850 */
[----:B--2---:R-:W-:-:S05]  /*20810*/  IADD3 R13, P4, R13, R2, RZ ;  /* 0x000000020d0d7210 */ /* 0x004fca0007f9e0ff */
[----:B------:R-:W-:Y:S01]  /*20820*/  IMAD.X R14, R14, 0x1, R0, P4 ;  /* 0x000000010e0e7824 */ /* 0x000fe200020e0600 */
[----:B------:R-:W-:Y:S01]  /*20830*/  STL [R1+0xb0c], R16 ;  /* 0x000b0c1001007387 */ /* 0x000fe20000100800 */
[----:B-1----:R-:W-:Y:S02]  /*20840*/  IMAD.MOV.U32 R8, RZ, RZ, R13 ;  /* 0x000000ffff087224 */ /* 0x002fe400078e000d */
[----:B------:R-:W-:Y:S01]  /*20850*/  IMAD.MOV.U32 R9, RZ, RZ, R14 ;  /* 0x000000ffff097224 */ /* 0x000fe200078e000e */
[----:B------:R-:W-:Y:S04]  /*20860*/  STL [R1+0xb08], R214 ;  /* 0x000b08d601007387 */ /* 0x000fe80000100800 */
[----:B------:R-:W-:Y:S04]  /*20870*/  STL [R1+0xb14], R13 ;  /* 0x000b140d01007387 */ /* 0x000fe80000100800 */
[----:B------:R-:W-:Y:S04]  /*20880*/  STL [R1+0xb10], R14 ;  /* 0x000b100e01007387 */ /* 0x000fe80000100800 */
[----:B------:R1:W-:Y:S01]  /*20890*/  LDGSTS.E [R5+0x10008], desc[UR16][R8.64], P1 ;  /* 0x1000800008057fae */ /* 0x0003e20008921850 */
[----:B------:R-:W-:-:S02]  /*208a0*/  IADD3 R3, P2, R3, R2, RZ ;  /* 0x0000000203037210 */ /* 0x000fc40007f5e0ff */
[----:B------:R-:W-:-:S03]  /*208b0*/  IADD3 R10, P3, R10, R2, RZ ;  /* 0x000000020a0a7210 */ /* 0x000fc60007f7e0ff */
[----:B------:R2:W-:Y:S01]  /*208c0*/  STL [R1+0xb1c], R3 ;  /* 0x000b1c0301007387 */ /* 0x0005e20000100800 */
[----:B-1----:R-:W-:Y:S01]  /*208d0*/  IMAD.MOV.U32 R8, RZ, RZ, R3 ;  /* 0x000000ffff087224 */ /* 0x002fe200078e0003 */
[----:B------:R-:W-:Y:S01]  /*208e0*/  IADD3.X R12, R12, R0, RZ, P2, !PT ;  /* 0x000000000c0c7210 */ /* 0x000fe200017fe4ff */
[----:B------:R-:W-:-:S04]  /*208f0*/  IMAD.X R11, R11, 0x1, R0, P3 ;  /* 0x000000010b0b7824 */ /* 0x000fc800018e0600 */
[----:B------:R1:W-:Y:S01]  /*20900*/  STL [R1+0xb18], R12 ;  /* 0x000b180c01007387 */ /* 0x0003e20000100800 */
[----:B------:R-:W-:-:S03]  /*20910*/  MOV R9, R12 ;  /* 0x0000000c00097202 */ /* 0x000fc60000000f00 */
[----:B------:R-:W-:Y:S04]  /*20920*/  STL [R1+0xb24], R10 ;  /* 0x000b240a01007387 */ /* 0x000fe80000100800 */
[----:B--2---:R-:W2:Y:S04]  /*20930*/  LDL.LU R3, [R1+0xb28] ;  /* 0x000b280001037983 */ /* 0x004ea80000300800 */
[----:B------:R3:W-:Y:S04]  /*20940*/  STL [R1+0xb20], R11 ;  /* 0x000b200b01007387 */ /* 0x0007e80000100800 */
[----:B------:R-:W4:Y:S04]  /*20950*/  LDL.LU R214, [R1+0xb34] ;  /* 0x000b340001d67983 */ /* 0x000f280000300800 */
        /* <DEDUP_REMOVED lines=13> */
[----:B-1----:R-:W-:-:S04]  /*20a30*/  SEL R8, RZ, 0x4, !P2 ;  /* 0x00000004ff087807 */ /* 0x002fc80005000000 */
[----:B------:R-:W-:-:S04]  /*20a40*/  SEL R8, R8, RZ, !P0 ;  /* 0x000000ff08087207 */ /* 0x000fc80004000000 */
[----:B------:R-:W-:Y:S02]  /*20a50*/  ISETP.NE.U32.AND P2, PT, R8, RZ, PT ;  /* 0x000000ff0800720c */ /* 0x000fe40003f45070 */
[----:B--2---:R-:W-:-:S04]  /*20a60*/  IADD3 R9, P3, R9, R2, RZ ;  /* 0x0000000209097210 */ /* 0x004fc80007f7e0ff */
[----:B------:R-:W-:Y:S01]  /*20a70*/  IADD3.X R3, R3, R0, RZ, P3, !PT ;  /* 0x0000000003037210 */ /* 0x000fe20001ffe4ff */
[----:B------:R1:W-:Y:S01]  /*20a80*/  STL [R1+0xb2c], R9 ;  /* 0x000b2c0901007387 */ /* 0x0003e20000100800 */
[----:B------:R-:W-:-:S03]  /*20a90*/  IMAD.MOV.U32 R8, RZ, RZ, R9 ;  /* 0x000000ffff087224 */ /* 0x000fc600078e0009 */
[----:B-1----:R-:W-:-:S05]  /*20aa0*/  IMAD.MOV.U32 R9, RZ, RZ, R3 ;  /* 0x000000ffff097224 */ /* 0x002fca00078e0003 */
[----:B------:R1:W-:Y:S01]  /*20ab0*/  LDGSTS.E [R5+0x1c008], desc[UR16][R8.64], P1 ;  /* 0x1c00800008057fae */ /* 0x0003e20008921850 */
[-C--:B----4-:R-:W-:Y:S02]  /*20ac0*/  IADD3 R214, P1, R214, R2.reuse, RZ ;  /* 0x00000002d6d67210 */ /* 0x090fe40007f3e0ff */
[----:B------:R-:W-:Y:S02]  /*20ad0*/  IADD3 R14, P3, R14, R2, RZ ;  /* 0x000000020e0e7210 */ /* 0x000fe40007f7e0ff */
[----:B------:R-:W-:Y:S01]  /*20ae0*/  IADD3.X R215, R215, R0, RZ, P1, !PT ;  /* 0x00000000d7d77210 */ /* 0x000fe20000ffe4ff */
[----:B------:R2:W-:Y:S02]  /*20af0*/  STL [R1+0xb28], R3 ;  /* 0x000b280301007387 */ /* 0x0005e40000100800 */
[----:B------:R-:W-:Y:S02]  /*20b00*/  IMAD.X R16, R16, 0x1, R0, P3 ;  /* 0x0000000110107824 */ /* 0x000fe400018e0600 */
[----:B-1----:R-:W-:Y:S01]  /*20b10*/  IMAD.MOV.U32 R8, RZ, RZ, R214 ;  /* 0x000000ffff087224 */ /* 0x002fe200078e00d6 */
[----:B------:R-:W-:Y:S01]  /*20b20*/  MOV R9, R215 ;  /* 0x000000d700097202 */ /* 0x000fe20000000f00 */
[----:B--2---:R-:W2:Y:S01]  /*20b30*/  LDL.LU R3, [R1+0xfd8] ;  /* 0x000fd80001037983 */ /* 0x004ea20000300800 */
[----:B------:R-:W-:-:S03]  /*20b40*/  IADD3 R12, P1, R12, R2, RZ ;  /* 0x000000020c0c7210 */ /* 0x000fc60007f3e0ff */
[----:B------:R-:W-:Y:S01]  /*20b50*/  STL [R1+0xb34], R214 ;  /* 0x000b34d601007387 */ /* 0x000fe20000100800 */
[----:B---3--:R-:W-:-:S03]  /*20b60*/  IADD3 R10, P3, R10, R2, RZ ;  /* 0x000000020a0a7210 */ /* 0x008fc60007f7e0ff */
[----:B------:R-:W-:Y:S04]  /*20b70*/  STL [R1+0xb30], R215 ;  /* 0x000b30d701007387 */ /* 0x000fe80000100800 */
[----:B------:R-:W-:Y:S04]  /*20b80*/  STL [R1+0xb3c], R14 ;  /* 0x000b3c0e01007387 */ /* 0x000fe80000100800 */
[----:B------:R1:W-:Y:S04]  /*20b90*/  LDGSTS.E [R5+0x1000c], desc[UR16][R8.64], P2 ;  /* 0x1000c00008057fae */ /* 0x0003e80009121850 */
[----:B------:R3:W-:Y:S01]  /*20ba0*/  STL [R1+0xb38], R16 ;  /* 0x000b381001007387 */ /* 0x0007e20000100800 */
[----:B------:R-:W-:Y:S01]  /*20bb0*/  IADD3.X R13, R13, R0, RZ, P1, !PT ;  /* 0x000000000d0d7210 */ /* 0x000fe20000ffe4ff */
[----:B------:R-:W-:-:S02]  /*20bc0*/  IMAD.X R11, R11, 0x1, R0, P3 ;  /* 0x000000010b0b7824 */ /* 0x000fc400018e0600 */
[----:B-1----:R-:W-:Y:S02]  /*20bd0*/  IMAD.MOV.U32 R9, RZ, RZ, R16 ;  /* 0x000000ffff097224 */ /* 0x002fe400078e0010 */
[----:B------:R-:W-:Y:S01]  /*20be0*/  IMAD.MOV.U32 R8, RZ, RZ, R14 ;  /* 0x000000ffff087224 */ /* 0x000fe200078e000e */
[----:B---3--:R-:W3:Y:S04]  /*20bf0*/  LDL.LU R16, [R1+0x750] ;  /* 0x0007500001107983 */ /* 0x008ee80000300800 */
[----:B------:R-:W4:Y:S04]  /*20c00*/  LDL.LU R14, [R1+0x754] ;  /* 0x00075400010e7983 */ /* 0x000f280000300800 */
[----:B------:R1:W-:Y:S04]  /*20c10*/  LDGSTS.E [R5+0x1400c], desc[UR16][R8.64], P2 ;  /* 0x1400c00008057fae */ /* 0x0003e80009121850 */
[----:B------:R-:W-:Y:S04]  /*20c20*/  STL [R1+0xb44], R12 ;  /* 0x000b440c01007387 */ /* 0x000fe80000100800 */
[----:B------:R1:W-:Y:S02]  /*20c30*/  STL [R1+0xb40], R13 ;  /* 0x000b400d01007387 */ /* 0x0003e40000100800 */
[----:B-1----:R-:W-:Y:S01]  /*20c40*/  IMAD.MOV.U32 R8, RZ, RZ, R12 ;  /* 0x000000ffff087224 */ /* 0x002fe200078e000c */
[----:B------:R-:W-:Y:S01]  /*20c50*/  MOV R9, R13 ;  /* 0x0000000d00097202 */ /* 0x000fe20000000f00 */
[----:B------:R-:W-:Y:S04]  /*20c60*/  STL [R1+0xb4c], R10 ;  /* 0x000b4c0a01007387 */ /* 0x000fe80000100800 */
[----:B------:R1:W-:Y:S04]  /*20c70*/  STL [R1+0xb48], R11 ;  /* 0x000b480b01007387 */ /* 0x0003e80000100800 */
[----:B------:R-:W2:Y:S04]  /*20c80*/  LDL.LU R13, [R1+0x758] ;  /* 0x00075800010d7983 */ /* 0x000ea80000300800 */
[----:B------:R1:W-:Y:S04]  /*20c90*/  LDGSTS.E [R5+0x1800c], desc[UR16][R8.64], P2 ;  /* 0x1800c00008057fae */ /* 0x0003e80009121850 */
        /* <DEDUP_REMOVED lines=10> */
[----:B------:R-:W-:-:S05]  /*20d40*/  LOP3.LUT R5, R7, 0x60, RZ, 0x3c, !PT ;  /* 0x0000006007057812 */ /* 0x000fca00078e3cff */
[----:B------:R-:W-:Y:S01]  /*20d50*/  VIADD R5, R5, UR4 ;  /* 0x0000000405057c36 */ /* 0x000fe20008000000 */
[----:B----4-:R-:W-:-:S04]  /*20d60*/  IADD3 R14, P2, R14, R2, RZ ;  /* 0x000000020e0e7210 */ /* 0x010fc80007f5e0ff */
[----:B---3--:R-:W-:Y:S01]  /*20d70*/  IADD3.X R16, R16, R0, RZ, P2, !PT ;  /* 0x0000000010107210 */ /* 0x008fe200017fe4ff */
[----:B------:R-:W-:Y:S01]  /*20d80*/  STL [R1+0x754], R14 ;  /* 0x0007540e01007387 */ /* 0x000fe20000100800 */
[----:B------:R-:W-:-:S03]  /*20d90*/  IMAD.MOV.U32 R8, RZ, RZ, R14 ;  /* 0x000000ffff087224 */ /* 0x000fc600078e000e */
[----:B------:R1:W-:Y:S01]  /*20da0*/  STL [R1+0x750], R16 ;  /* 0x0007501001007387 */ /* 0x0003e20000100800 */
[----:B------:R-:W-:-:S03]  /*20db0*/  MOV R9, R16 ;  /* 0x0000001000097202 */ /* 0x000fc60000000f00 */
[----:B------:R-:W3:Y:S04]  /*20dc0*/  LDL.LU R215, [R1+0x768] ;  /* 0x0007680001d77983 */ /* 0x000ee80000300800 */
[----:B------:R-:W4:Y:S04]  /*20dd0*/  LDL.LU R214, [R1+0x76c] ;  /* 0x00076c0001d67983 */ /* 0x000f280000300800 */
[----:B-1----:R-:W3:Y:S04]  /*20de0*/  LDL.LU R16, [R1+0x770] ;  /* 0x0007700001107983 */ /* 0x002ee80000300800 */
[----:B------:R-:W3:Y:S04]  /*20df0*/  LDL.LU R14, [R1+0x774] ;  /* 0x00077400010e7983 */ /* 0x000ee80000300800 */
[----:B------:R1:W-:Y:S01]  /*20e00*/  LDGSTS.E [R5], desc[UR16][R8.64], P1 ;  /* 0x0000000008057fae */ /* 0x0003e20008921850 */
[----:B--2---:R-:W-:-:S05]  /*20e10*/  IADD3 R12, P2, R12, R2, RZ ;  /* 0x000000020c0c7210 */ /* 0x004fca0007f5e0ff */
[--C-:B------:R-:W-:Y:S01]  /*20e20*/  IMAD.X R13, R13, 0x1, R0.reuse, P2 ;  /* 0x000000010d0d7824 */ /* 0x100fe200010e0600 */
[----:B------:R-:W-:Y:S01]  /*20e30*/  STL [R1+0x75c], R12 ;  /* 0x00075c0c01007387 */ /* 0x000fe20000100800 */
[----:B-1----:R-:W-:Y:S02]  /*20e40*/  MOV R8, R12 ;  /* 0x0000000c00087202 */ /* 0x002fe40000000f00 */
[----:B------:R-:W-:Y:S01]  /*20e50*/  IMAD.MOV.U32 R9, RZ, RZ, R13 ;  /* 0x000000ffff097224 */ /* 0x000fe200078e000d */
[----:B------:R-:W-:Y:S01]  /*20e60*/  IADD3 R10, P3, R10, R2, RZ ;  /* 0x000000020a0a7210 */ /* 0x000fe20007f7e0ff */
[----:B------:R1:W-:Y:S04]  /*20e70*/  STL [R1+0x758], R13 ;  /* 0x0007580d01007387 */ /* 0x0003e80000100800 */
[----:B------:R-:W-:Y:S01]  /*20e80*/  IMAD.X R11, R11, 0x1, R0, P3 ;  /* 0x000000010b0b7824 */ /* 0x000fe200018e0600 */
[----:B------:R-:W-:Y:S04]  /*20e90*/  STL [R1+0x764], R10 ;  /* 0x0007640a01007387 */ /* 0x000fe80000100800 */
[----:B------:R2:W-:Y:S04]  /*20ea0*/  STL [R1+0x760], R11 ;  /* 0x0007600b01007387 */ /* 0x0005e80000100800 */
[----:B------:R2:W-:Y:S04]  /*20eb0*/  LDGSTS.E [R5+0x4000], desc[UR16][R8.64], P1 ;  /* 0x0400000008057fae */ /* 0x0005e80008921850 */
[----:B-1----:R-:W3:Y:S04]  /*20ec0*/  LDL.LU R13, [R1+0x778] ;  /* 0x00077800010d7983 */ /* 0x002ee80000300800 */
[----:B------:R-:W3:Y:S01]  /*20ed0*/  LDL.LU R12, [R1+0x77c] ;  /* 0x00077c00010c7983 */ /* 0x000ee20000300800 */
[----:B--2---:R-:W-:Y:S01]  /*20ee0*/  MOV R9, R11 ;  /* 0x0000000b00097202 */ /* 0x004fe20000000f00 */
[----:B------:R-:W-:-:S02]  /*20ef0*/  IMAD.MOV.U32 R8, RZ, RZ, R10 ;  /* 0x000000ffff087224 */ /* 0x000fc400078e000a */
[----:B------:R-:W2:Y:S04]  /*20f00*/  LDL.LU R11, [R1+0x780] ;  /* 0x00078000010b7983 */ /* 0x000ea80000300800 */
[----:B------:R-:W2:Y:S01]  /*20f10*/  LDL.LU R10, [R1+0x784] ;  /* 0x00078400010a7983 */ /* 0x000ea20000300800 */
[----:B------:R-:W-:-:S03]  /*20f20*/  ISETP.GT.AND P2, PT, R6, 0x19, PT ;  /* 0x000000190600780c */ /* 0x000fc60003f44270 */
[----:B------:R1:W-:Y:S02]  /*20f30*/  LDGSTS.E [R5+0x8000], desc[UR16][R8.64], P1 ;  /* 0x0800000008057fae */ /* 0x0003e40008921850 */
[----:B-1----:R-:W-:-:S04]  /*20f40*/  SEL R8, RZ, 0x4, !P2 ;  /* 0x00000004ff087807 */ /* 0x002fc80005000000 */
[----:B------:R-:W-:-:S04]  /*20f50*/  SEL R8, R8, RZ, !P0 ;  /* 0x000000ff08087207 */ /* 0x000fc80004000000 */
[----:B------:R-:W-:Y:S02]  /*20f60*/  ISETP.NE.U32.AND P2, PT, R8, RZ, PT ;  /* 0x000000ff0800720c */ /* 0x000fe40003f45070 */
[----:B----4-:R-:W-:-:S05]  /*20f70*/  IADD3 R214, P3, R214, R2, RZ ;  /* 0x00000002d6d67210 */ /* 0x010fca0007f7e0ff */
[--C-:B---3--:R-:W-:Y:S01]  /*20f80*/  IMAD.X R215, R215, 0x1, R0.reuse, P3 ;  /* 0x00000001d7d77824 */ /* 0x108fe200018e0600 */
[----:B------:R-:W-:Y:S01]  /*20f90*/  IADD3 R14, P4, R14, R2, RZ ;  /* 0x000000020e0e7210 */ /* 0x000fe20007f9e0ff */
[----:B------:R-:W-:Y:S01]  /*20fa0*/  STL [R1+0x76c], R214 ;  /* 0x00076cd601007387 */ /* 0x000fe20000100800 */
[----:B------:R-:W-:Y:S01]  /*20fb0*/  MOV R8, R214 ;  /* 0x000000d600087202 */ /* 0x000fe20000000f00 */
[----:B------:R-:W-:Y:S02]  /*20fc0*/  IMAD.MOV.U32 R9, RZ, RZ, R215 ;  /* 0x000000ffff097224 */ /* 0x000fe400078e00d7 */
[----:B------:R-:W-:Y:S01]  /*20fd0*/  IMAD.X R16, R16, 0x1, R0, P4 ;  /* 0x0000000110107824 */ /* 0x000fe200020e0600 */
[----:B------:R1:W-:Y:S04]  /*20fe0*/  STL [R1+0x768], R215 ;  /* 0x000768d701007387 */ /* 0x0003e80000100800 */
[----:B------:R-:W-:Y:S04]  /*20ff0*/  STL [R1+0x774], R14 ;  /* 0x0007740e01007387 */ /* 0x000fe80000100800 */
[----:B------:R3:W-:Y:S04]  /*21000*/  STL [R1+0x770], R16 ;  /* 0x0007701001007387 */ /* 0x0007e80000100800 */
[----:B-1----:R-:W4:Y:S04]  /*21010*/  LDL.LU R215, [R1+0x788] ;  /* 0x0007880001d77983 */ /* 0x002f280000300800 */
[----:B------:R1:W-:Y:S04]  /*21020*/  LDGSTS.E [R5+0xc000], desc[UR16][R8.64], P1 ;  /* 0x0c00000008057fae */ /* 0x0003e80008921850 */
[----:B------:R-:W4:Y:S01]  /*21030*/  LDL.LU R214, [R1+0x78c] ;  /* 0x00078c0001d67983 */ /* 0x000f220000300800 */
[----:B-1----:R-:W-:Y:S01]  /*21040*/  MOV R9, R16 ;  /* 0x0000001000097202 */ /* 0x002fe20000000f00 */
[----:B------:R-:W-:-:S02]  /*21050*/  IMAD.MOV.U32 R8, RZ, RZ, R14 ;  /* 0x000000ffff087224 */ /* 0x000fc400078e000e */
[----:B---3--:R-:W3:Y:S04]  /*21060*/  LDL.LU R16, [R1+0x790] ;  /* 0x0007900001107983 */ /* 0x008ee80000300800 */
[----:B------:R-:W3:Y:S04]  /*21070*/  LDL.LU R14, [R1+0x794] ;  /* 0x00079400010e7983 */ /* 0x000ee80000300800 */
[----:B------:R1:W-:Y:S01]  /*21080*/  LDGSTS.E [R5+0x4], desc[UR16][R8.64], P2 ;  /* 0x0000400008057fae */ /* 0x0003e20009121850 */
[----:B------:R-:W-:-:S05]  /*21090*/  IADD3 R12, P1, R12, R2, RZ ;  /* 0x000000020c0c7210 */ /* 0x000fca0007f3e0ff */
[--C-:B------:R-:W-:Y:S01]  /*210a0*/  IMAD.X R13, R13, 0x1, R0.reuse, P1 ;  /* 0x000000010d0d7824 */ /* 0x100fe200008e0600 */
[----:B--2---:R-:W-:Y:S01]  /*210b0*/  IADD3 R10, P3, R10, R2, RZ ;  /* 0x000000020a0a7210 */ /* 0x004fe20007f7e0ff */
[----:B------:R-:W-:Y:S01]  /*210c0*/  STL [R1+0x77c], R12 ;  /* 0x00077c0c01007387 */ /* 0x000fe20000100800 */
[----:B-1----:R-:W-:Y:S01]  /*210d0*/  MOV R8, R12 ;  /* 0x0000000c00087202 */ /* 0x002fe20000000f00 */
[----:B------:R-:W-:Y:S02]  /*210e0*/  IMAD.MOV.U32 R9, RZ, RZ, R13 ;  /* 0x000000ffff097224 */ /* 0x000fe400078e000d */
[----:B------:R-:W-:Y:S01]  /*210f0*/  IMAD.X R11, R11, 0x1, R0, P3 ;  /* 0x000000010b0b7824 */ /* 0x000fe200018e0600 */
[----:B------:R1:W-:Y:S04]  /*21100*/  STL [R1+0x778], R13 ;  /* 0x0007780d01007387 */ /* 0x0003e80000100800 */
[----:B------:R-:W-:Y:S04]  /*21110*/  STL [R1+0x784], R10 ;  /* 0x0007840a01007387 */ /* 0x000fe80000100800 */
[----:B------:R2:W-:Y:S04]  /*21120*/  STL [R1+0x780], R11 ;  /* 0x0007800b01007387 */ /* 0x0005e80000100800 */
[----:B-1----:R-:W3:Y:S04]  /*21130*/  LDL.LU R13, [R1+0x798] ;  /* 0x00079800010d7983 */ /* 0x002ee80000300800 */
[----:B------:R1:W-:Y:S04]  /*21140*/  LDGSTS.E [R5+0x4004], desc[UR16][R8.64], P2 ;  /* 0x0400400008057fae */ /* 0x0003e80009121850 */
[----:B------:R-:W3:Y:S01]  /*21150*/  LDL.LU R12, [R1+0x79c] ;  /* 0x00079c00010c7983 */ /* 0x000ee20000300800 */
[----:B-1----:R-:W-:Y:S01]  /*21160*/  MOV R9, R11 ;  /* 0x0000000b00097202 */ /* 0x002fe20000000f00 */
[----:B------:R-:W-:-:S02]  /*21170*/  IMAD.MOV.U32 R8, RZ, RZ, R10 ;  /* 0x000000ffff087224 */ /* 0x000fc400078e000a */
[----:B--2---:R-:W2:Y:S04]  /*21180*/  LDL.LU R11, [R1+0x7a0] ;  /* 0x0007a000010b7983 */ /* 0x004ea80000300800 */
[----:B------:R-:W2:Y:S01]  /*21190*/  LDL.LU R10, [R1+0x7a4] ;  /* 0x0007a400010a7983 */ /* 0x000ea20000300800 */
[----:B------:R-:W-:-:S03]  /*211a0*/  ISETP.GT.AND P1, PT, R6, 0x1a, PT ;  /* 0x0000001a0600780c */ /* 0x000fc60003f24270 */
[----:B------:R1:W-:Y:S02]  /*211b0*/  LDGSTS.E [R5+0x8004], desc[UR16][R8.64], P2 ;  /* 0x0800400008057fae */ /* 0x0003e40009121850 */
[----:B-1----:R-:W-:-:S04]  /*211c0*/  SEL R8, RZ, 0x4, !P1 ;  /* 0x00000004ff087807 */ /* 0x002fc80004800000 */
[----:B------:R-:W-:-:S04]  /*211d0*/  SEL R8, R8, RZ, !P0 ;  /* 0x000000ff08087207 */ /* 0x000fc80004000000 */
[----:B------:R-:W-:Y:S02]  /*211e0*/  ISETP.NE.U32.AND P1, PT, R8, RZ, PT ;  /* 0x000000ff0800720c */ /* 0x000fe40003f25070 */
[----:B----4-:R-:W-:-:S05]  /*211f0*/  IADD3 R214, P3, R214, R2, RZ ;  /* 0x00000002d6d67210 */ /* 0x010fca0007f7e0ff */
[--C-:B------:R-:W-:Y:S01]  /*21200*/  IMAD.X R215, R215, 0x1, R0.reuse, P3 ;  /* 0x00000001d7d77824 */ /* 0x100fe200018e0600 */
[----:B------:R-:W-:Y:S01]  /*21210*/  MOV R8, R214 ;  /* 0x000000d600087202 */ /* 0x000fe20000000f00 */
[----:B------:R-:W-:Y:S01]  /*21220*/  STL [R1+0x78c], R214 ;  /* 0x00078cd601007387 */ /* 0x000fe20000100800 */
[----:B---3--:R-:W-:Y:S01]  /*21230*/  IADD3 R14, P4, R14, R2, RZ ;  /* 0x000000020e0e7210 */ /* 0x008fe20007f9e0ff */
[----:B------:R-:W-:Y:S02]  /*21240*/  IMAD.MOV.U32 R9, RZ, RZ, R215 ;  /* 0x000000ffff097224 */ /* 0x000fe400078e00d7 */
[----:B------:R1:W-:Y:S02]  /*21250*/  STL [R1+0x788], R215 ;  /* 0x000788d701007387 */ /* 0x0003e40000100800 */
[----:B------:R-:W-:Y:S02]  /*21260*/  IMAD.X R16, R16, 0x1, R0, P4 ;  /* 0x0000000110107824 */ /* 0x000fe400020e0600 */
[----:B------:R-:W-:Y:S04]  /*21270*/  STL [R1+0x794], R14 ;  /* 0x0007940e01007387 */ /* 0x000fe80000100800 */
[----:B------:R3:W-:Y:S04]  /*21280*/  STL [R1+0x790], R16 ;  /* 0x0007901001007387 */ /* 0x0007e80000100800 */
[----:B------:R4:W-:Y:S04]  /*21290*/  LDGSTS.E [R5+0xc004], desc[UR16][R8.64], P2 ;  /* 0x0c00400008057fae */ /* 0x0009e80009121850 */
[----:B-1----:R-:W2:Y:S04]  /*212a0*/  LDL.LU R215, [R1+0x7a8] ;  /* 0x0007a80001d77983 */ /* 0x002ea80000300800 */
[----:B------:R-:W2:Y:S01]  /*212b0*/  LDL.LU R214, [R1+0x7ac] ;  /* 0x0007ac0001d67983 */ /* 0x000ea20000300800 */
[----:B----4-:R-:W-:Y:S01]  /*212c0*/  MOV R9, R16 ;  /* 0x0000001000097202 */ /* 0x010fe20000000f00 */
[----:B------:R-:W-:-:S02]  /*212d0*/  IMAD.MOV.U32 R8, RZ, RZ, R14 ;  /* 0x000000ffff087224 */ /* 0x000fc400078e000e */
[----:B---3--:R-:W3:Y:S04]  /*212e0*/  LDL.LU R16, [R1+0x7b0] ;  /* 0x0007b00001107983 */ /* 0x008ee80000300800 */
[----:B------:R-:W4:Y:S04]  /*212f0*/  LDL.LU R14, [R1+0x7b4] ;  /* 0x0007b400010e7983 */ /* 0x000f280000300800 */
[----:B------:R1:W-:Y:S01]  /*21300*/  LDGSTS.E [R5+0x8], desc[UR16][R8.64], P1 ;  /* 0x0000800008057fae */ /* 0x0003e20008921850 */
[----:B------:R-:W-:-:S05]  /*21310*/  IADD3 R12, P2, R12, R2, RZ ;  /* 0x000000020c0c7210 */ /* 0x000fca0007f5e0ff */
[--C-:B------:R-:W-:Y:S01]  /*21320*/  IMAD.X R13, R13, 0x1, R0.reuse, P2 ;  /* 0x000000010d0d7824 */ /* 0x100fe200010e0600 */
[----:B-1----:R-:W-:Y:S01]  /*21330*/  MOV R8, R12 ;  /* 0x0000000c00087202 */ /* 0x002fe20000000f00 */
[----:B------:R-:W-:Y:S01]  /*21340*/  STL [R1+0x79c], R12 ;  /* 0x00079c0c01007387 */ /* 0x000fe20000100800 */
[----:B--2---:R-:W-:Y:S01]  /*21350*/  IADD3 R10, P3, R10, R2, RZ ;  /* 0x000000020a0a7210 */ /* 0x004fe20007f7e0ff */
[----:B------:R-:W-:Y:S02]  /*21360*/  IMAD.MOV.U32 R9, RZ, RZ, R13 ;  /* 0x000000ffff097224 */ /* 0x000fe400078e000d */
[----:B------:R1:W-:Y:S02]  /*21370*/  STL [R1+0x798], R13 ;  /* 0x0007980d01007387 */ /* 0x0003e40000100800 */
[----:B------:R-:W-:Y:S02]  /*21380*/  IMAD.X R11, R11, 0x1, R0, P3 ;  /* 0x000000010b0b7824 */ /* 0x000fe400018e0600 */
        /* <DEDUP_REMOVED lines=14> */
[----:B------:R-:W-:-:S05]  /*21470*/  IADD3 R214, P3, R214, R2, RZ ;  /* 0x00000002d6d67210 */ /* 0x000fca0007f7e0ff */
[--C-:B------:R-:W-:Y:S01]  /*21480*/  IMAD.X R215, R215, 0x1, R0.reuse, P3 ;  /* 0x00000001d7d77824 */ /* 0x100fe200018e0600 */
[----:B----4-:R-:W-:Y:S01]  /*21490*/  IADD3 R14, P4, R14, R2, RZ ;  /* 0x000000020e0e7210 */ /* 0x010fe20007f9e0ff */
[----:B------:R-:W-:Y:S01]  /*214a0*/  STL [R1+0x7ac], R214 ;  /* 0x0007acd601007387 */ /* 0x000fe20000100800 */
[----:B------:R-:W-:Y:S01]  /*214b0*/  MOV R8, R214 ;  /* 0x000000d600087202 */ /* 0x000fe20000000f00 */
[----:B------:R-:W-:Y:S02]  /*214c0*/  IMAD.MOV.U32 R9, RZ, RZ, R215 ;  /* 0x000000ffff097224 */ /* 0x000fe400078e00d7 */
[----:B---3--:R-:W-:Y:S01]  /*214d0*/  IMAD.X R16, R16, 0x1, R0, P4 ;  /* 0x0000000110107824 */ /* 0x008fe200020e0600 */
        /* <DEDUP_REMOVED lines=86> */
[----:B-1----:R-:W-:Y:S01]  /*21a40*/  IMAD.MOV.U32 R8, RZ, RZ, R14 ;  /* 0x000000ffff087224 */ /* 0x002fe200078e000e */
[----:B------:R-:W-:-:S02]  /*21a50*/  MOV R9, R16 ;  /* 0x0000001000097202 */ /* 0x000fc40000000f00 */
[----:B---3--:R-:W3:Y:S04]  /*21a60*/  LDL.LU R16, [R1+0xb90] ;  /* 0x000b900001107983 */ /* 0x008ee80000300800 */
[----:B------:R-:W3:Y:S04]  /*21a70*/  LDL.LU R14, [R1+0xb94] ;  /* 0x000b9400010e7983 */ /* 0x000ee80000300800 */
[----:B------:R1:W-:Y:S01]  /*21a80*/  LDGSTS.E [R5+0x10004], desc[UR16][R8.64], P2 ;  /* 0x1000400008057fae */ /* 0x0003e20009121850 */
[----:B------:R-:W-:-:S05]  /*21a90*/  IADD3 R12, P1, R12, R2, RZ ;  /* 0x000000020c0c7210 */ /* 0x000fca0007f3e0ff */
[----:B------:R-:W-:Y:S01]  /*21aa0*/  IMAD.X R13, R13, 0x1, R0, P1 ;  /* 0x000000010d0d7824 */ /* 0x000fe200008e0600 */
[----:B--2---:R-:W-:Y:S01]  /*21ab0*/  IADD3 R10, P3, R10, R2, RZ ;  /* 0x000000020a0a7210 */ /* 0x004fe20007f7e0ff */
[----:B------:R-:W-:Y:S01]  /*21ac0*/  STL [R1+0xb7c], R12 ;  /* 0x000b7c0c01007387 */ /* 0x000fe20000100800 */
[----:B-1----:R-:W-:-:S03]  /*21ad0*/  MOV R8, R12 ;  /* 0x0000000c00087202 */ /* 0x002fc60000000f00 */
[----:B------:R-:W-:Y:S01]  /*21ae0*/  IMAD.X R11, R11, 0x1, R0, P3 ;  /* 0x000000010b0b7824 */ /* 0x000fe200018e0600 */
[----:B------:R1:W-:Y:S01]  /*21af0*/  STL [R1+0xb78], R13 ;  /* 0x000b780d01007387 */ /* 0x0003e20000100800 */
[----:B------:R-:W-:-:S03]  /*21b00*/  IMAD.MOV.U32 R9, RZ, RZ, R13 ;  /* 0x000000ffff097224 */ /* 0x000fc600078e000d */
[----:B------:R-:W-:Y:S04]  /*21b10*/  STL [R1+0xb84], R10 ;  /* 0x000b840a01007387 */ /* 0x000fe80000100800 */
[----:B------:R2:W-:Y:S04]  /*21b20*/  STL [R1+0xb80], R11 ;  /* 0x000b800b01007387 */ /* 0x0005e80000100800 */
[----:B-1----:R-:W3:Y:S04]  /*21b30*/  LDL.LU R13, [R1+0xb98] ;  /* 0x000b9800010d7983 */ /* 0x002ee80000300800 */
[----:B------:R-:W3:Y:S04]  /*21b40*/  LDL.LU R12, [R1+0xb9c] ;  /* 0x000b9c00010c7983 */ /* 0x000ee80000300800 */
[----:B------:R1:W-:Y:S02]  /*21b50*/  LDGSTS.E [R5+0x14004], desc[UR16][R8.64], P2 ;  /* 0x1400400008057fae */ /* 0x0003e40009121850 */
[----:B-1----:R-:W-:Y:S01]  /*21b60*/  MOV R9, R11 ;  /* 0x0000000b00097202 */ /* 0x002fe20000000f00 */
[----:B------:R-:W-:Y:S01]  /*21b70*/  IMAD.MOV.U32 R8, RZ, RZ, R10 ;  /* 0x000000ffff087224 */ /* 0x000fe200078e000a */
        /* <DEDUP_REMOVED lines=8> */
[----:B------:R-:W-:Y:S01]  /*21c00*/  IMAD.X R215, R215, 0x1, R0, P3 ;  /* 0x00000001d7d77824 */ /* 0x000fe200018e0600 */
[----:B------:R-:W-:-:S03]  /*21c10*/  MOV R8, R214 ;  /* 0x000000d600087202 */ /* 0x000fc60000000f00 */
[----:B------:R-:W-:-:S05]  /*21c20*/  IMAD.MOV.U32 R9, RZ, RZ, R215 ;  /* 0x000000ffff097224 */ /* 0x000fca00078e00d7 */
[----:B------:R1:W-:Y:S01]  /*21c30*/  LDGSTS.E [R5+0x1c004], desc[UR16][R8.64], P2 ;  /* 0x1c00400008057fae */ /* 0x0003e20009121850 */
[----:B---3--:R-:W-:-:S05]  /*21c40*/  IADD3 R14, P4, R14, R2, RZ ;  /* 0x000000020e0e7210 */ /* 0x008fca0007f9e0ff */
[----:B------:R-:W-:Y:S01]  /*21c50*/  IMAD.X R16, R16, 0x1, R0, P4 ;  /* 0x0000000110107824 */ /* 0x000fe200020e0600 */
[----:B------:R-:W-:Y:S01]  /*21c60*/  STL [R1+0xb8c], R214 ;  /* 0x000b8cd601007387 */ /* 0x000fe20000100800 */
[----:B-1----:R-:W-:-:S03]  /*21c70*/  IMAD.MOV.U32 R8, RZ, RZ, R14 ;  /* 0x000000ffff087224 */ /* 0x002fc600078e000e */
[----:B------:R-:W-:Y:S01]  /*21c80*/  MOV R9, R16 ;  /* 0x0000001000097202 */ /* 0x000fe20000000f00 */
[----:B------:R-:W-:Y:S04]  /*21c90*/  STL [R1+0xb88], R215 ;  /* 0x000b88d701007387 */ /* 0x000fe80000100800 */
[----:B------:R-:W-:Y:S04]  /*21ca0*/  STL [R1+0xb94], R14 ;  /* 0x000b940e01007387 */ /* 0x000fe80000100800 */
[----:B------:R1:W-:Y:S04]  /*21cb0*/  STL [R1+0xb90], R16 ;  /* 0x000b901001007387 */ /* 0x0003e80000100800 */
[----:B------:R3:W-:Y:S04]  /*21cc0*/  LDGSTS.E [R5+0x10008], desc[UR16][R8.64], P1 ;  /* 0x1000800008057fae */ /* 0x0007e80008921850 */
[----:B-1----:R-:W4:Y:S01]  /*21cd0*/  LDL.LU R16, [R1+0xba8] ;  /* 0x000ba80001107983 */ /* 0x002f220000300800 */
[----:B------:R-:W-:-:S05]  /*21ce0*/  IADD3 R12, P2, R12, R2, RZ ;  /* 0x000000020c0c7210 */ /* 0x000fca0007f5e0ff */
[----:B------:R-:W-:Y:S01]  /*21cf0*/  IMAD.X R13, R13, 0x1, R0, P2 ;  /* 0x000000010d0d7824 */ /* 0x000fe200010e0600 */
[----:B---3--:R-:W-:Y:S01]  /*21d00*/  MOV R8, R12 ;  /* 0x0000000c00087202 */ /* 0x008fe20000000f00 */
[----:B------:R-:W-:Y:S02]  /*21d10*/  STL [R1+0xb9c], R12 ;  /* 0x000b9c0c01007387 */ /* 0x000fe40000100800 */
[----:B------:R-:W-:Y:S02]  /*21d20*/  IMAD.MOV.U32 R9, RZ, RZ, R13 ;  /* 0x000000ffff097224 */ /* 0x000fe400078e000d */
[----:B------:R1:W-:Y:S04]  /*21d30*/  STL [R1+0xb98], R13 ;  /* 0x000b980d01007387 */ /* 0x0003e80000100800 */
[----:B------:R3:W-:Y:S01]  /*21d40*/  LDGSTS.E [R5+0x14008], desc[UR16][R8.64], P1 ;  /* 0x1400800008057fae */ /* 0x0007e20008921850 */
[----:B--2---:R-:W-:-:S05]  /*21d50*/  IADD3 R10, P3, R10, R2, RZ ;  /* 0x000000020a0a7210 */ /* 0x004fca0007f7e0ff */
[----:B------:R-:W-:Y:S01]  /*21d60*/  IMAD.X R11, R11, 0x1, R0, P3 ;  /* 0x000000010b0b7824 */ /* 0x000fe200018e0600 */
[----:B------:R-:W-:Y:S01]  /*21d70*/  STL [R1+0xba4], R10 ;  /* 0x000ba40a01007387 */ /* 0x000fe20000100800 */
[----:B---3--:R-:W-:-:S03]  /*21d80*/  IMAD.MOV.U32 R8, RZ, RZ, R10 ;  /* 0x000000ffff087224 */ /* 0x008fc600078e000a */
[----:B------:R-:W2:Y:S01]  /*21d90*/  LDL.LU R215, [R1+0xbb4] ;  /* 0x000bb40001d77983 */ /* 0x000ea20000300800 */
[----:B------:R-:W-:-:S03]  /*21da0*/  MOV R9, R11 ;  /* 0x0000000b00097202 */ /* 0x000fc60000000f00 */
[----:B------:R3:W-:Y:S04]  /*21db0*/  STL [R1+0xba0], R11 ;  /* 0x000ba00b01007387 */ /* 0x0007e80000100800 */
[----:B-1----:R-:W2:Y:S04]  /*21dc0*/  LDL.LU R13, [R1+0xbbc] ;  /* 0x000bbc00010d7983 */ /* 0x002ea80000300800 */
[----:B------:R-:W2:Y:S04]  /*21dd0*/  LDL.LU R214, [R1+0xbb8] ;  /* 0x000bb80001d67983 */ /* 0x000ea80000300800 */
[----:B------:R-:W2:Y:S04]  /*21de0*/  LDL.LU R14, [R1+0xbc0] ;  /* 0x000bc000010e7983 */ /* 0x000ea80000300800 */
[----:B------:R-:W2:Y:S04]  /*21df0*/  LDL.LU R12, [R1+0xbc4] ;  /* 0x000bc400010c7983 */ /* 0x000ea80000300800 */
[----:B---3--:R-:W3:Y:S04]  /*21e00*/  LDL.LU R11, [R1+0xbc8] ;  /* 0x000bc800010b7983 */ /* 0x008ee80000300800 */
[----:B------:R-:W3:Y:S04]  /*21e10*/  LDL.LU R10, [R1+0xbcc] ;  /* 0x000bcc00010a7983 */ /* 0x000ee80000300800 */
[----:B------:R1:W-:Y:S04]  /*21e20*/  LDGSTS.E [R5+0x18008], desc[UR16][R8.64], P1 ;  /* 0x1800800008057fae */ /* 0x0003e80008921850 */
[----:B------:R-:W4:Y:S01]  /*21e30*/  LDL.LU R9, [R1+0xbac] ;  /* 0x000bac0001097983 */ /* 0x000f220000300800 */
[----:B------:R-:W-:-:S04]  /*21e40*/  ISETP.GT.AND P2, PT, R6, 0x3b, PT ;  /* 0x0000003b0600780c */ /* 0x000fc80003f44270 */
[----:B-1----:R-:W-:-:S04]  /*21e50*/  SEL R8, RZ, 0x4, !P2 ;  /* 0x00000004ff087807 */ /* 0x002fc80005000000 */
[----:B------:R-:W-:-:S04]  /*21e60*/  SEL R8, R8, RZ, !P0 ;  /* 0x000000ff08087207 */ /* 0x000fc80004000000 */
[----:B------:R-:W-:Y:S02]  /*21e70*/  ISETP.NE.U32.AND P2, PT, R8, RZ, PT ;  /* 0x000000ff0800720c */ /* 0x000fe40003f45070 */
[----:B----4-:R-:W-:-:S05]  /*21e80*/  IADD3 R9, P3, R9, R2, RZ ;  /* 0x0000000209097210 */ /* 0x010fca0007f7e0ff */
[----:B------:R-:W-:Y:S01]  /*21e90*/  IMAD.X R16, R16, 0x1, R0, P3 ;  /* 0x0000000110107824 */ /* 0x000fe200018e0600 */
[----:B------:R1:W-:Y:S01]  /*21ea0*/  STL [R1+0xbac], R9 ;  /* 0x000bac0901007387 */ /* 0x0003e20000100800 */
[----:B------:R-:W-:-:S03]  /*21eb0*/  IMAD.MOV.U32 R8, RZ, RZ, R9 ;  /* 0x000000ffff087224 */ /* 0x000fc600078e0009 */
[----:B------:R4:W-:Y:S01]  /*21ec0*/  STL [R1+0xba8], R16 ;  /* 0x000ba81001007387 */ /* 0x0009e20000100800 */
[----:B-1----:R-:W-:-:S03]  /*21ed0*/  MOV R9, R16 ;  /* 0x0000001000097202 */ /* 0x002fc60000000f00 */
[----:B----4-:R-:W4:Y:S04]  /*21ee0*/  LDL.LU R16, [R1+0xfd4] ;  /* 0x000fd40001107983 */ /* 0x010f280000300800 */
[----:B------:R1:W-:Y:S04]  /*21ef0*/  LDGSTS.E [R5+0x1c008], desc[UR16][R8.64], P1 ;  /* 0x1c00800008057fae */ /* 0x0003e80008921850 */
[----:B------:R-:W4:Y:S01]  /*21f00*/  LDL.LU R9, [R1+0xbb0] ;  /* 0x000bb00001097983 */ /* 0x000f220000300800 */
[-C--:B--2---:R-:W-:Y:S02]  /*21f10*/  IADD3 R215, P1, R215, R2.reuse, RZ ;  /* 0x00000002d7d77210 */ /* 0x084fe40007f3e0ff */
[----:B------:R-:W-:-:S02]  /*21f20*/  IADD3 R13, P3, R13, R2, RZ ;  /* 0x000000020d0d7210 */ /* 0x000fc40007f7e0ff */
[----:B-1----:R-:W-:Y:S01]  /*21f30*/  MOV R8, R215 ;  /* 0x000000d700087202 */ /* 0x002fe20000000f00 */
[----:B------:R1:W-:Y:S02]  /*21f40*/  STL [R1+0xbb4], R215 ;  /* 0x000bb4d701007387 */ /* 0x0003e40000100800 */
[----:B------:R-:W-:Y:S01]  /*21f50*/  IMAD.X R214, R214, 0x1, R0, P3 ;  /* 0x00000001d6d67824 */ /* 0x000fe200018e0600 */
[----:B---3--:R-:W-:-:S05]  /*21f60*/  IADD3 R10, P3, R10, R2, RZ ;  /* 0x000000020a0a7210 */ /* 0x008fca0007f7e0ff */
[--C-:B------:R-:W-:Y:S01]  /*21f70*/  IMAD.X R11, R11, 0x1, R0.reuse, P3 ;  /* 0x000000010b0b7824 */ /* 0x100fe200018e0600 */
[----:B-1----:R-:W1:Y:S01]  /*21f80*/  S2R R215, SR_TID.X ;  /* 0x0000000000d77919 */ /* 0x002e620000002100 */
[----:B----4-:R-:W-:Y:S01]  /*21f90*/  IMAD.X R9, R9, 0x1, R0, P1 ;  /* 0x0000000109097824 */ /* 0x010fe200008e0600 */
[----:B------:R-:W-:-:S04]  /*21fa0*/  IADD3 R12, P1, R12, R2, RZ ;  /* 0x000000020c0c7210 */ /* 0x000fc80007f3e0ff */
[----:B------:R2:W-:Y:S01]  /*21fb0*/  STL [R1+0xbb0], R9 ;  /* 0x000bb00901007387 */ /* 0x0005e20000100800 */
[----:B------:R-:W-:-:S03]  /*21fc0*/  IADD3.X R14, R14, R0, RZ, P1, !PT ;  /* 0x000000000e0e7210 */ /* 0x000fc60000ffe4ff */
[----:B------:R3:W-:Y:S04]  /*21fd0*/  STL [R1+0xbbc], R13 ;  /* 0x000bbc0d01007387 */ /* 0x0007e80000100800 */
[----:B------:R4:W-:Y:S04]  /*21fe0*/  LDGSTS.E [R5+0x1000c], desc[UR16][R8.64], P2 ;  /* 0x1000c00008057fae */ /* 0x0009e80009121850 */
[----:B------:R1:W-:Y:S01]  /*21ff0*/  STL [R1+0xbb8], R214 ;  /* 0x000bb8d601007387 */ /* 0x0003e20000100800 */
[----:B----4-:R-:W-:Y:S02]  /*22000*/  IMAD.MOV.U32 R8, RZ, RZ, R13 ;  /* 0x000000ffff087224 */ /* 0x010fe400078e000d */
[----:B--2---:R-:W-:Y:S01]  /*22010*/  IMAD.MOV.U32 R9, RZ, RZ, R214 ;  /* 0x000000ffff097224 */ /* 0x004fe200078e00d6 */
[----:B---3--:R-:W2:Y:S04]  /*22020*/  LDL.LU R13, [R1+0x7d4] ;  /* 0x0007d400010d7983 */ /* 0x008ea80000300800 */
[----:B------:R-:W-:Y:S04]  /*22030*/  STL [R1+0xbc4], R12 ;  /* 0x000bc40c01007387 */ /* 0x000fe80000100800 */
[----:B------:R3:W-:Y:S04]  /*22040*/  STL [R1+0xbc0], R14 ;  /* 0x000bc00e01007387 */ /* 0x0007e80000100800 */
[----:B------:R-:W-:Y:S04]  /*22050*/  STL [R1+0xbcc], R10 ;  /* 0x000bcc0a01007387 */ /* 0x000fe80000100800 */
[----:B------:R4:W-:Y:S04]  /*22060*/  LDGSTS.E [R5+0x1400c], desc[UR16][R8.64], P2 ;  /* 0x1400c00008057fae */ /* 0x0009e80009121850 */
[----:B-1----:R-:W2:Y:S04]  /*22070*/  LDL.LU R214, [R1+0x7d0] ;  /* 0x0007d00001d67983 */ /* 0x002ea80000300800 */
[----:B------:R1:W-:Y:S01]  /*22080*/  STL [R1+0xbc8], R11 ;  /* 0x000bc80b01007387 */ /* 0x0003e20000100800 */
[----:B----4-:R-:W-:Y:S01]  /*22090*/  IMAD.MOV.U32 R8, RZ, RZ, R12 ;  /* 0x000000ffff087224 */ /* 0x010fe200078e000c */
[----:B------:R-:W-:-:S02]  /*220a0*/  MOV R9, R14 ;  /* 0x0000000e00097202 */ /* 0x000fc40000000f00 */
[----:B---3--:R-:W3:Y:S04]  /*220b0*/  LDL.LU R14, [R1+0x7d8] ;  /* 0x0007d800010e7983 */ /* 0x008ee80000300800 */
[----:B------:R-:W4:Y:S04]  /*220c0*/  LDL.LU R12, [R1+0x7dc] ;  /* 0x0007dc00010c7983 */ /* 0x000f280000300800 */
[----:B------:R1:W-:Y:S02]  /*220d0*/  LDGSTS.E [R5+0x1800c], desc[UR16][R8.64], P2 ;  /* 0x1800c00008057fae */ /* 0x0003e40009121850 */
[----:B-1----:R-:W-:-:S02]  /*220e0*/  IMAD.MOV.U32 R9, RZ, RZ, R11 ;  /* 0x000000ffff097224 */ /* 0x002fc400078e000b */
[----:B------:R-:W-:Y:S01]  /*220f0*/  IMAD.MOV.U32 R8, RZ, RZ, R10 ;  /* 0x000000ffff087224 */ /* 0x000fe200078e000a */
[----:B------:R-:W3:Y:S04]  /*22100*/  LDL.LU R11, [R1+0x7e0] ;  /* 0x0007e000010b7983 */ /* 0x000ee80000300800 */
[----:B------:R-:W3:Y:S04]  /*22110*/  LDL.LU R10, [R1+0x7e4] ;  /* 0x0007e400010a7983 */ /* 0x000ee80000300800 */
[----:B------:R1:W-:Y:S02]  /*22120*/  LDGSTS.E [R5+0x1c00c], desc[UR16][R8.64], P2 ;  /* 0x1c00c00008057fae */ /* 0x0003e40009121850 */
[----:B-1----:R-:W1:Y:S01]  /*22130*/  LDC R9, c[0x0][0x230] ;  /* 0x00008c00ff097b82 */ /* 0x002e620000000800 */
[----:B------:R-:W-:-:S04]  /*22140*/  ISETP.GT.AND P1, PT, R6, 0x1c, PT ;  /* 0x0000001c0600780c */ /* 0x000fc80003f24270 */
[----:B------:R-:W-:-:S04]  /*22150*/  SEL R5, RZ, 0x4, !P1 ;  /* 0x00000004ff057807 */ /* 0x000fc80004800000 */
[----:B------:R-:W-:Y:S02]  /*22160*/  SEL R5, R5, RZ, !P0 ;  /* 0x000000ff05057207 */ /* 0x000fe40004000000 */
[----:B------:R-:W-:Y:S02]  /*22170*/  LOP3.LUT R8, R215, 0x3f, RZ, 0xc0, !PT ;  /* 0x0000003fd7087812 */ /* 0x000fe400078ec0ff */
[----:B------:R-:W-:Y:S02]  /*22180*/  ISETP.NE.U32.AND P2, PT, R5, RZ, PT ;  /* 0x000000ff0500720c */ /* 0x000fe40003f45070 */
[----:B-1----:R-:W-:-:S05]  /*22190*/  IADD3 R9, R9, -0x80, RZ ;  /* 0xffffff8009097810 */ /* 0x002fca0007ffe0ff */
[----:B------:R-:W-:-:S05]  /*221a0*/  IMAD R5, R15, -0x40, R9 ;  /* 0xffffffc00f057824 */ /* 0x000fca00078e0209 */
[----:B------:R-:W-:Y:S02]  /*221b0*/  ISETP.GE.AND P1, PT, R8, R5, PT ;  /* 0x000000050800720c */ /* 0x000fe40003f26270 */
[----:B------:R-:W-:-:S05]  /*221c0*/  LOP3.LUT R5, R7, 0x70, RZ, 0x3c, !PT ;  /* 0x0000007007057812 */ /* 0x000fca00078e3cff */
[----:B------:R-:W-:Y:S01]  /*221d0*/  VIADD R5, R5, UR4 ;  /* 0x0000000405057c36 */ /* 0x000fe20008000000 */
[----:B--2---:R-:W-:-:S04]  /*221e0*/  IADD3 R13, P3, R13, R2, RZ ;  /* 0x000000020d0d7210 */ /* 0x004fc80007f7e0ff */
[----:B------:R-:W-:Y:S01]  /*221f0*/  MOV R8, R13 ;  /* 0x0000000d00087202 */ /* 0x000fe20000000f00 */
[----:B------:R-:W-:Y:S01]  /*22200*/  STL [R1+0x7d4], R13 ;  /* 0x0007d40d01007387 */ /* 0x000fe20000100800 */
[----:B------:R-:W-:-:S04]  /*22210*/  IMAD.X R214, R214, 0x1, R0, P3 ;  /* 0x00000001d6d67824 */ /* 0x000fc800018e0600 */
[----:B------:R-:W-:Y:S01]  /*22220*/  IMAD.MOV.U32 R9, RZ, RZ, R214 ;  /* 0x000000ffff097224 */ /* 0x000fe200078e00d6 */
[----:B------:R1:W-:Y:S04]  /*22230*/  STL [R1+0x7d0], R214 ;  /* 0x0007d0d601007387 */ /* 0x0003e80000100800 */
[----:B------:R2:W-:Y:S04]  /*22240*/  LDGSTS.E [R5], desc[UR16][R8.64], P2 ;  /* 0x0000000008057fae */ /* 0x0005e80009121850 */
[----:B------:R-:W2:Y:S01]  /*22250*/  LDL.LU R215, [R1+0x7ec] ;  /* 0x0007ec0001d77983 */ /* 0x000ea20000300800 */
[----:B----4-:R-:W-:-:S03]  /*22260*/  IADD3 R12, P3, R12, R2, RZ ;  /* 0x000000020c0c7210 */ /* 0x010fc60007f7e0ff */
[----:B-1----:R-:W4:Y:S02]  /*22270*/  LDL.LU R214, [R1+0x7f0] ;  /* 0x0007f00001d67983 */ /* 0x002f240000300800 */
[----:B---3--:R-:W-:Y:S02]  /*22280*/  IMAD.X R14, R14, 0x1, R0, P3 ;  /* 0x000000010e0e7824 */ /* 0x008fe400018e0600 */
[----:B------:R-:W3:Y:S01]  /*22290*/  LDL.LU R13, [R1+0x7f4] ;  /* 0x0007f400010d7983 */ /* 0x000ee20000300800 */
[----:B--2---:R-:W-:Y:S02]  /*222a0*/  IMAD.MOV.U32 R8, RZ, RZ, R12 ;  /* 0x000000ffff087224 */ /* 0x004fe400078e000c */
[----:B------:R-:W-:Y:S01]  /*222b0*/  IMAD.MOV.U32 R9, RZ, RZ, R14 ;  /* 0x000000ffff097224 */ /* 0x000fe200078e000e */
[----:B------:R-:W-:Y:S04]  /*222c0*/  STL [R1+0x7dc], R12 ;  /* 0x0007dc0c01007387 */ /* 0x000fe80000100800 */
[----:B------:R1:W-:Y:S04]  /*222d0*/  STL [R1+0x7d8], R14 ;  /* 0x0007d80e01007387 */ /* 0x0003e80000100800 */
[----:B------:R2:W-:Y:S01]  /*222e0*/  LDGSTS.E [R5+0x4000], desc[UR16][R8.64], P2 ;  /* 0x0400000008057fae */ /* 0x0005e20009121850 */
[----:B------:R-:W-:-:S04]  /*222f0*/  IADD3 R10, P4, R10, R2, RZ ;  /* 0x000000020a0a7210 */ /* 0x000fc80007f9e0ff */
[----:B------:R-:W-:Y:S01]  /*22300*/  IADD3.X R11, R11, R0, RZ, P4, !PT ;  /* 0x000000000b0b7210 */ /* 0x000fe200027fe4ff */
[----:B------:R-:W-:Y:S01]  /*22310*/  STL [R1+0x7e4], R10 ;  /* 0x0007e40a01007387 */ /* 0x000fe20000100800 */
[----:B--2---:R-:W-:-:S03]  /*22320*/  MOV R8, R10 ;  /* 0x0000000a00087202 */ /* 0x004fc60000000f00 */
[----:B------:R-:W-:Y:S01]  /*22330*/  IMAD.MOV.U32 R9, RZ, RZ, R11 ;  /* 0x000000ffff097224 */ /* 0x000fe200078e000b */
[----:B------:R2:W-:Y:S04]  /*22340*/  STL [R1+0x7e0], R11 ;  /* 0x0007e00b01007387 */ /* 0x0005e80000100800 */
[----:B-1----:R-:W4:Y:S04]  /*22350*/  LDL.LU R14, [R1+0x7f8] ;  /* 0x0007f800010e7983 */ /* 0x002f280000300800 */
[----:B------:R-:W4:Y:S04]  /*22360*/  LDL.LU R12, [R1+0x7fc] ;  /* 0x0007fc00010c7983 */ /* 0x000f280000300800 */
[----:B--2---:R-:W2:Y:S04]  /*22370*/  LDL.LU R11, [R1+0x800] ;  /* 0x00080000010b7983 */ /* 0x004ea80000300800 */
[----:B------:R-:W2:Y:S04]  /*22380*/  LDL.LU R10, [R1+0x804] ;  /* 0x00080400010a7983 */ /* 0x000ea80000300800 */
        /* <DEDUP_REMOVED lines=8> */
[----:B---3--:R-:W-:Y:S01]  /*22410*/  IADD3 R13, P5, R13, R2, RZ ;  /* 0x000000020d0d7210 */ /* 0x008fe20007fbe0ff */
[----:B------:R-:W-:Y:S03]  /*22420*/  STL [R1+0x7ec], R215 ;  /* 0x0007ecd701007387 */ /* 0x000fe60000100800 */
[----:B----4-:R-:W-:Y:S01]  /*22430*/  IADD3.X R214, R214, R0, RZ, P5, !PT ;  /* 0x00000000d6d67210 */ /* 0x010fe20002ffe4ff */
[----:B--2---:R-:W-:-:S05]  /*22440*/  IMAD.X R9, R9, 0x1, R0, P4 ;  /* 0x0000000109097824 */ /* 0x004fca00020e0600 */
[----:B------:R1:W-:Y:S01]  /*22450*/  LDGSTS.E [R5+0xc000], desc[UR16][R8.64], P2 ;  /* 0x0c00000008057fae */ /* 0x0003e20009121850 */
[----:B------:R-:W-:-:S03]  /*22460*/  IADD3 R12, P2, R12, R2, RZ ;  /* 0x000000020c0c7210 */ /* 0x000fc60007f5e0ff */
[----:B------:R2:W-:Y:S01]  /*22470*/  STL [R1+0x7e8], R9 ;  /* 0x0007e80901007387 */ /* 0x0005e20000100800 */
[----:B------:R-:W-:Y:S01]  /*22480*/  IADD3 R10, P4, R10, R2, RZ ;  /* 0x000000020a0a7210 */ /* 0x000fe20007f9e0ff */
[--C-:B------:R-:W-:Y:S02]  /*22490*/  IMAD.X R14, R14, 0x1, R0.reuse, P2 ;  /* 0x000000010e0e7824 */ /* 0x100fe400010e0600 */
[----:B-1----:R-:W-:Y:S01]  /*224a0*/  IMAD.MOV.U32 R8, RZ, RZ, R13 ;  /* 0x000000ffff087224 */ /* 0x002fe200078e000d */
[----:B--2---:R-:W-:Y:S01]  /*224b0*/  MOV R9, R214 ;  /* 0x000000d600097202 */ /* 0x004fe20000000f00 */
[----:B------:R-:W-:Y:S01]  /*224c0*/  STL [R1+0x7f4], R13 ;  /* 0x0007f40d01007387 */ /* 0x000fe20000100800 */
[----:B------:R-:W-:-:S03]  /*224d0*/  IMAD.X R11, R11, 0x1, R0, P4 ;  /* 0x000000010b0b7824 */ /* 0x000fc600020e0600 */
[----:B------:R1:W-:Y:S04]  /*224e0*/  LDGSTS.E [R5+0x4], desc[UR16][R8.64], P3 ;  /* 0x0000400008057fae */ /* 0x0003e80009921850 */
[----:B------:R2:W-:Y:S04]  /*224f0*/  STL [R1+0x7f0], R214 ;  /* 0x0007f0d601007387 */ /* 0x0005e80000100800 */
[----:B------:R-:W3:Y:S01]  /*22500*/  LDL.LU R215, [R1+0x80c] ;  /* 0x00080c0001d77983 */ /* 0x000ee20000300800 */
[----:B-1----:R-:W-:Y:S01]  /*22510*/  MOV R8, R12 ;  /* 0x0000000c00087202 */ /* 0x002fe20000000f00 */
[----:B------:R-:W-:-:S02]  /*22520*/  IMAD.MOV.U32 R9, RZ, RZ, R14 ;  /* 0x000000ffff097224 */ /* 0x000fc400078e000e */
[----:B--2---:R-:W2:Y:S04]  /*22530*/  LDL.LU R214, [R1+0x810] ;  /* 0x0008100001d67983 */ /* 0x004ea80000300800 */
[----:B------:R-:W4:Y:S04]  /*22540*/  LDL.LU R13, [R1+0x814] ;  /* 0x00081400010d7983 */ /* 0x000f280000300800 */
[----:B------:R-:W-:Y:S04]  /*22550*/  STL [R1+0x7fc], R12 ;  /* 0x0007fc0c01007387 */ /* 0x000fe80000100800 */
[----:B------:R1:W-:Y:S04]  /*22560*/  STL [R1+0x7f8], R14 ;  /* 0x0007f80e01007387 */ /* 0x0003e80000100800 */
[----:B------:R1:W-:Y:S04]  /*22570*/  LDGSTS.E [R5+0x4004], desc[UR16][R8.64], P3 ;  /* 0x0400400008057fae */ /* 0x0003e80009921850 */
[----:B------:R-:W-:Y:S04]  /*22580*/  STL [R1+0x804], R10 ;  /* 0x0008040a01007387 */ /* 0x000fe80000100800 */
[----:B------:R1:W-:Y:S02]  /*22590*/  STL [R1+0x800], R11 ;  /* 0x0008000b01007387 */ /* 0x0003e40000100800 */
[----:B-1----:R-:W-:Y:S01]  /*225a0*/  IMAD.MOV.U32 R8, RZ, RZ, R10 ;  /* 0x000000ffff087224 */ /* 0x002fe200078e000a */
[----:B------:R-:W-:Y:S01]  /*225b0*/  MOV R9, R11 ;  /* 0x0000000b00097202 */ /* 0x000fe20000000f00 */
[----:B------:R-:W2:Y:S04]  /*225c0*/  LDL.LU R14, [R1+0x818] ;  /* 0x00081800010e7983 */ /* 0x000ea80000300800 */
[----:B------:R-:W2:Y:S04]  /*225d0*/  LDL.LU R12, [R1+0x81c] ;  /* 0x00081c00010c7983 */ /* 0x000ea80000300800 */
[----:B------:R-:W2:Y:S04]  /*225e0*/  LDL.LU R11, [R1+0x820] ;  /* 0x00082000010b7983 */ /* 0x000ea80000300800 */
[----:B------:R-:W2:Y:S04]  /*225f0*/  LDL.LU R10, [R1+0x824] ;  /* 0x00082400010a7983 */ /* 0x000ea80000300800 */
[----:B------:R1:W-:Y:S04]  /*22600*/  LDGSTS.E [R5+0x8004], desc[UR16][R8.64], P3 ;  /* 0x0800400008057fae */ /* 0x0003e80009921850 */
[----:B------:R-:W2:Y:S01]  /*22610*/  LDL.LU R9, [R1+0x808] ;  /* 0x0008080001097983 */ /* 0x000ea20000300800 */
[----:B------:R-:W-:-:S04]  /*22620*/  ISETP.GT.AND P2, PT, R6, 0x1e, PT ;  /* 0x0000001e0600780c */ /* 0x000fc80003f44270 */
[----:B-1----:R-:W-:-:S04]  /*22630*/  SEL R8, RZ, 0x4, !P2 ;  /* 0x00000004ff087807 */ /* 0x002fc80005000000 */
[----:B------:R-:W-:-:S04]  /*22640*/  SEL R8, R8, RZ, !P0 ;  /* 0x000000ff08087207 */ /* 0x000fc80004000000 */
[----:B------:R-:W-:Y:S02]  /*22650*/  ISETP.NE.U32.AND P2, PT, R8, RZ, PT ;  /* 0x000000ff0800720c */ /* 0x000fe40003f45070 */
[----:B---3--:R-:W-:-:S04]  /*22660*/  IADD3 R215, P4, R215, R2, RZ ;  /* 0x00000002d7d77210 */ /* 0x008fc80007f9e0ff */
[----:B------:R-:W-:Y:S02]  /*22670*/  MOV R8, R215 ;  /* 0x000000d700087202 */ /* 0x000fe40000000f00 */
[----:B----4-:R-:W-:Y:S01]  /*22680*/  IADD3 R13, P5, R13, R2, RZ ;  /* 0x000000020d0d7210 */ /* 0x010fe20007fbe0ff */
[----:B------:R-:W-:Y:S04]  /*22690*/  STL [R1+0x80c], R215 ;  /* 0x00080cd701007387 */ /* 0x000fe80000100800 */
[--C-:B--2---:R-:W-:Y:S02]  /*226a0*/  IMAD.X R214, R214, 0x1, R0.reuse, P5 ;  /* 0x00000001d6d67824 */ /* 0x104fe400028e0600 */
[----:B------:R-:W-:-:S05]  /*226b0*/  IMAD.X R9, R9, 0x1, R0, P4 ;  /* 0x0000000109097824 */ /* 0x000fca00020e0600 */
[----:B------:R1:W-:Y:S01]  /*226c0*/  LDGSTS.E [R5+0xc004], desc[UR16][R8.64], P3 ;  /* 0x0c00400008057fae */ /* 0x0003e20009921850 */
[----:B------:R-:W-:-:S03]  /*226d0*/  IADD3 R12, P3, R12, R2, RZ ;  /* 0x000000020c0c7210 */ /* 0x000fc60007f7e0ff */
[----:B------:R2:W-:Y:S01]  /*226e0*/  STL [R1+0x808], R9 ;  /* 0x0008080901007387 */ /* 0x0005e20000100800 */
[----:B------:R-:W-:Y:S02]  /*226f0*/  IADD3.X R14, R14, R0, RZ, P3, !PT ;  /* 0x000000000e0e7210 */ /* 0x000fe40001ffe4ff */
[----:B------:R-:W-:Y:S01]  /*22700*/  IADD3 R10, P4, R10, R2, RZ ;  /* 0x000000020a0a7210 */ /* 0x000fe20007f9e0ff */
[----:B-1----:R-:W-:Y:S02]  /*22710*/  IMAD.MOV.U32 R8, RZ, RZ, R13 ;  /* 0x000000ffff087224 */ /* 0x002fe400078e000d */
[----:B--2---:R-:W-:Y:S01]  /*22720*/  IMAD.MOV.U32 R9, RZ, RZ, R214 ;  /* 0x000000ffff097224 */ /* 0x004fe200078e00d6 */
[----:B------:R-:W-:Y:S01]  /*22730*/  STL [R1+0x814], R13 ;  /* 0x0008140d01007387 */ /* 0x000fe20000100800 */
[----:B------:R-:W-:-:S03]  /*22740*/  IMAD.X R11, R11, 0x1, R0, P4 ;  /* 0x000000010b0b7824 */ /* 0x000fc600020e0600 */
[----:B------:R1:W-:Y:S04]  /*22750*/  LDGSTS.E [R5+0x8], desc[UR16][R8.64], P2 ;  /* 0x0000800008057fae */ /* 0x0003e80009121850 */
[----:B------:R2:W-:Y:S04]  /*22760*/  STL [R1+0x810], R214 ;  /* 0x000810d601007387 */ /* 0x0005e80000100800 */
[----:B------:R-:W3:Y:S01]  /*22770*/  LDL.LU R215, [R1+0x82c] ;  /* 0x00082c0001d77983 */ /* 0x000ee20000300800 */
[----:B-1----:R-:W-:Y:S01]  /*22780*/  IMAD.MOV.U32 R8, RZ, RZ, R12 ;  /* 0x000000ffff087224 */ /* 0x002fe200078e000c */
[----:B------:R-:W-:-:S02]  /*22790*/  MOV R9, R14 ;  /* 0x0000000e00097202 */ /* 0x000fc40000000f00 */
[----:B--2---:R-:W2:Y:S04]  /*227a0*/  LDL.LU R214, [R1+0x830] ;  /* 0x0008300001d67983 */ /* 0x004ea80000300800 */
[----:B------:R-:W4:Y:S04]  /*227b0*/  LDL.LU R13, [R1+0x834] ;  /* 0x00083400010d7983 */ /* 0x000f280000300800 */
[----:B------:R-:W-:Y:S04]  /*227c0*/  STL [R1+0x81c], R12 ;  /* 0x00081c0c01007387 */ /* 0x000fe80000100800 */
[----:B------:R1:W-:Y:S04]  /*227d0*/  STL [R1+0x818], R14 ;  /* 0x0008180e01007387 */ /* 0x0003e80000100800 */
[----:B------:R1:W-:Y:S04]  /*227e0*/  LDGSTS.E [R5+0x4008], desc[UR16][R8.64], P2 ;  /* 0x0400800008057fae */ /* 0x0003e80009121850 */
[----:B------:R-:W-:Y:S04]  /*227f0*/  STL [R1+0x824], R10 ;  /* 0x0008240a01007387 */ /* 0x000fe80000100800 */
[----:B------:R1:W-:Y:S02]  /*22800*/  STL [R1+0x820], R11 ;  /* 0x0008200b01007387 */ /* 0x0003e40000100800 */
[----:B-1----:R-:W-:-:S02]  /*22810*/  IMAD.MOV.U32 R8, RZ, RZ, R10 ;  /* 0x000000ffff087224 */ /* 0x002fc400078e000a */
[----:B------:R-:W2:Y:S01]  /*22820*/  LDL.LU R14, [R1+0x838] ;  /* 0x00083800010e7983 */ /* 0x000ea20000300800 */
[----:B------:R-:W-:-:S03]  /*22830*/  IMAD.MOV.U32 R9, RZ, RZ, R11 ;  /* 0x000000ffff097224 */ /* 0x000fc600078e000b */
        /* <DEDUP_REMOVED lines=9> */
[----:B---3--:R-:W-:-:S05]  /*228d0*/  IADD3 R215, P4, R215, R2, RZ ;  /* 0x00000002d7d77210 */ /* 0x008fca0007f9e0ff */
[----:B------:R-:W-:Y:S01]  /*228e0*/  IMAD.MOV.U32 R8, RZ, RZ, R215 ;  /* 0x000000ffff087224 */ /* 0x000fe200078e00d7 */
[----:B----4-:R-:W-:Y:S01]  /*228f0*/  IADD3 R13, P5, R13, R2, RZ ;  /* 0x000000020d0d7210 */ /* 0x010fe20007fbe0ff */
[----:B------:R-:W-:Y:S04]  /*22900*/  STL [R1+0x82c], R215 ;  /* 0x00082cd701007387 */ /* 0x000fe80000100800 */
[----:B--2---:R-:W-:Y:S01]  /*22910*/  IMAD.X R214, R214, 0x1, R0, P5 ;  /* 0x00000001d6d67824 */ /* 0x004fe200028e0600 */
[----:B------:R-:W-:-:S05]  /*22920*/  IADD3.X R9, R9, R0, RZ, P4, !PT ;  /* 0x0000000009097210 */ /* 0x000fca00027fe4ff */
[----:B------:R1:W-:Y:S01]  /*22930*/  LDGSTS.E [R5+0xc008], desc[UR16][R8.64], P2 ;  /* 0x0c00800008057fae */ /* 0x0003e20009121850 */
[----:B------:R-:W-:-:S03]  /*22940*/  IADD3 R12, P2, R12, R2, RZ ;  /* 0x000000020c0c7210 */ /* 0x000fc60007f5e0ff */
[----:B------:R2:W-:Y:S01]  /*22950*/  STL [R1+0x828], R9 ;  /* 0x0008280901007387 */ /* 0x0005e20000100800 */
[----:B------:R-:W-:Y:S01]  /*22960*/  IADD3 R10, P4, R10, R2, RZ ;  /* 0x000000020a0a7210 */ /* 0x000fe20007f9e0ff */
[----:B------:R-:W-:Y:S01]  /*22970*/  IMAD.X R14, R14, 0x1, R0, P2 ;  /* 0x000000010e0e7824 */ /* 0x000fe200010e0600 */
[----:B-1----:R-:W-:Y:S01]  /*22980*/  MOV R8, R13 ;  /* 0x0000000d00087202 */ /* 0x002fe20000000f00 */
[----:B--2---:R-:W-:Y:S01]  /*22990*/  IMAD.MOV.U32 R9, RZ, RZ, R214 ;  /* 0x000000ffff097224 */ /* 0x004fe200078e00d6 */
[----:B------:R-:W-:Y:S01]  /*229a0*/  STL [R1+0x834], R13 ;  /* 0x0008340d01007387 */ /* 0x000fe20000100800 */
[----:B------:R-:W-:-:S03]  /*229b0*/  IADD3.X R11, R11, R0, RZ, P4, !PT ;  /* 0x000000000b0b7210 */ /* 0x000fc600027fe4ff */
[----:B------:R1:W-:Y:S04]  /*229c0*/  LDGSTS.E [R5+0xc], desc[UR16][R8.64], P3 ;  /* 0x0000c00008057fae */ /* 0x0003e80009921850 */
[----:B------:R2:W-:Y:S04]  /*229d0*/  STL [R1+0x830], R214 ;  /* 0x000830d601007387 */ /* 0x0005e80000100800 */
[----:B------:R-:W3:Y:S01]  /*229e0*/  LDL.LU R215, [R1+0x84c] ;  /* 0x00084c0001d77983 */ /* 0x000ee20000300800 */
[----:B-1----:R-:W-:Y:S02]  /*229f0*/  IMAD.MOV.U32 R8, RZ, RZ, R12 ;  /* 0x000000ffff087224 */ /* 0x002fe400078e000c */
[----:B------:R-:W-:Y:S01]  /*22a00*/  IMAD.MOV.U32 R9, RZ, RZ, R14 ;  /* 0x000000ffff097224 */ /* 0x000fe200078e000e */
[----:B--2---:R-:W2:Y:S04]  /*22a10*/  LDL.LU R214, [R1+0xbd0] ;  /* 0x000bd00001d67983 */ /* 0x004ea80000300800 */
[----:B------:R-:W4:Y:S04]  /*22a20*/  LDL.LU R13, [R1+0xbd4] ;  /* 0x000bd400010d7983 */ /* 0x000f280000300800 */
[----:B------:R-:W-:Y:S04]  /*22a30*/  STL [R1+0x83c], R12 ;  /* 0x00083c0c01007387 */ /* 0x000fe80000100800 */
[----:B------:R1:W-:Y:S04]  /*22a40*/  STL [R1+0x838], R14 ;  /* 0x0008380e01007387 */ /* 0x0003e80000100800 */
[----:B------:R1:W-:Y:S04]  /*22a50*/  LDGSTS.E [R5+0x400c], desc[UR16][R8.64], P3 ;  /* 0x0400c00008057fae */ /* 0x0003e80009921850 */
[----:B------:R-:W-:Y:S04]  /*22a60*/  STL [R1+0x844], R10 ;  /* 0x0008440a01007387 */ /* 0x000fe80000100800 */
[----:B------:R1:W-:Y:S02]  /*22a70*/  STL [R1+0x840], R11 ;  /* 0x0008400b01007387 */ /* 0x0003e40000100800 */
[----:B-1----:R-:W-:Y:S01]  /*22a80*/  MOV R8, R10 ;  /* 0x0000000a00087202 */ /* 0x002fe20000000f00 */
[----:B------:R-:W-:Y:S01]  /*22a90*/  IMAD.MOV.U32 R9, RZ, RZ, R11 ;  /* 0x000000ffff097224 */ /* 0x000fe200078e000b */
        /* <DEDUP_REMOVED lines=13> */
[----:B------:R-:W-:Y:S03]  /*22b70*/  STL [R1+0x84c], R215 ;  /* 0x00084cd701007387 */ /* 0x000fe60000100800 */
[----:B--2---:R-:W-:Y:S01]  /*22b80*/  IADD3.X R214, R214, R0, RZ, P5, !PT ;  /* 0x00000000d6d67210 */ /* 0x004fe20002ffe4ff */
[----:B------:R-:W-:-:S05]  /*22b90*/  IMAD.X R9, R9, 0x1, R0, P4 ;  /* 0x0000000109097824 */ /* 0x000fca00020e0600 */
        /* <DEDUP_REMOVED lines=42> */
[----:B------:R-:W-:Y:S02]  /*22e40*/  IADD3 R10, P4, R10, R2, RZ ;  /* 0x000000020a0a7210 */ /* 0x000fe40007f9e0ff */
[----:B------:R-:W-:Y:S01]  /*22e50*/  IADD3.X R14, R14, R0, RZ, P2, !PT ;  /* 0x000000000e0e7210 */ /* 0x000fe200017fe4ff */
[----:B-1----:R-:W-:Y:S02]  /*22e60*/  IMAD.MOV.U32 R8, RZ, RZ, R13 ;  /* 0x000000ffff087224 */ /* 0x002fe400078e000d */
[----:B--2---:R-:W-:Y:S01]  /*22e70*/  IMAD.MOV.U32 R9, RZ, RZ, R214 ;  /* 0x000000ffff097224 */ /* 0x004fe200078e00d6 */
[----:B------:R1:W-:Y:S01]  /*22e80*/  STL [R1+0xbf4], R13 ;  /* 0x000bf40d01007387 */ /* 0x0003e20000100800 */
[----:B------:R-:W-:-:S03]  /*22e90*/  IMAD.X R12, R12, 0x1, R0, P4 ;  /* 0x000000010c0c7824 */ /* 0x000fc600020e0600 */
[----:B------:R2:W-:Y:S04]  /*22ea0*/  LDGSTS.E [R5+0x10004], desc[UR16][R8.64], P3 ;  /* 0x1000400008057fae */ /* 0x0005e80009921850 */
[----:B------:R3:W-:Y:S04]  /*22eb0*/  STL [R1+0xbf0], R214 ;  /* 0x000bf0d601007387 */ /* 0x0007e80000100800 */
[----:B-1----:R-:W4:Y:S01]  /*22ec0*/  LDL.LU R13, [R1+0xc0c] ;  /* 0x000c0c00010d7983 */ /* 0x002f220000300800 */
[----:B--2---:R-:W-:Y:S01]  /*22ed0*/  IMAD.MOV.U32 R8, RZ, RZ, R11 ;  /* 0x000000ffff087224 */ /* 0x004fe200078e000b */
[----:B------:R-:W-:-:S02]  /*22ee0*/  MOV R9, R14 ;  /* 0x0000000e00097202 */ /* 0x000fc40000000f00 */
[----:B------:R1:W-:Y:S04]  /*22ef0*/  STL [R1+0xbfc], R11 ;  /* 0x000bfc0b01007387 */ /* 0x0003e80000100800 */
[----:B------:R2:W-:Y:S04]  /*22f00*/  STL [R1+0xbf8], R14 ;  /* 0x000bf80e01007387 */ /* 0x0005e80000100800 */
[----:B------:R-:W-:Y:S04]  /*22f10*/  STL [R1+0xc04], R10 ;  /* 0x000c040a01007387 */ /* 0x000fe80000100800 */
[----:B---3--:R-:W3:Y:S04]  /*22f20*/  LDL.LU R214, [R1+0xc14] ;  /* 0x000c140001d67983 */ /* 0x008ee80000300800 */
[----:B------:R2:W-:Y:S04]  /*22f30*/  LDGSTS.E [R5+0x14004], desc[UR16][R8.64], P3 ;  /* 0x1400400008057fae */ /* 0x0005e80009921850 */
[----:B------:R2:W-:Y:S04]  /*22f40*/  STL [R1+0xc00], R12 ;  /* 0x000c000c01007387 */ /* 0x0005e80000100800 */
[----:B-1----:R-:W3:Y:S01]  /*22f50*/  LDL.LU R11, [R1+0xc1c] ;  /* 0x000c1c00010b7983 */ /* 0x002ee20000300800 */
[----:B--2---:R-:W-:-:S03]  /*22f60*/  IMAD.MOV.U32 R8, RZ, RZ, R10 ;  /* 0x000000ffff087224 */ /* 0x004fc600078e000a */
[----:B------:R-:W2:Y:S01]  /*22f70*/  LDL.LU R215, [R1+0xc10] ;  /* 0x000c100001d77983 */ /* 0x000ea20000300800 */
[----:B------:R-:W-:-:S03]  /*22f80*/  IMAD.MOV.U32 R9, RZ, RZ, R12 ;  /* 0x000000ffff097224 */ /* 0x000fc600078e000c */
[----:B------:R-:W2:Y:S04]  /*22f90*/  LDL.LU R14, [R1+0xc18] ;  /* 0x000c1800010e7983 */ /* 0x000ea80000300800 */
[----:B------:R-:W2:Y:S04]  /*22fa0*/  LDL.LU R12, [R1+0xc20] ;  /* 0x000c2000010c7983 */ /* 0x000ea80000300800 */
[----:B------:R-:W2:Y:S04]  /*22fb0*/  LDL.LU R10, [R1+0xc24] ;  /* 0x000c2400010a7983 */ /* 0x000ea80000300800 */
[----:B------:R1:W-:Y:S04]  /*22fc0*/  LDGSTS.E [R5+0x18004], desc[UR16][R8.64], P3 ;  /* 0x1800400008057fae */ /* 0x0003e80009921850 */
[----:B------:R-:W3:Y:S01]  /*22fd0*/  LDL.LU R9, [R1+0xc08] ;  /* 0x000c080001097983 */ /* 0x000ee20000300800 */
[----:B------:R-:W-:-:S04]  /*22fe0*/  ISETP.GT.AND P2, PT, R6, 0x3e, PT ;  /* 0x0000003e0600780c */ /* 0x000fc80003f44270 */
[----:B-1----:R-:W-:-:S04]  /*22ff0*/  SEL R8, RZ, 0x4, !P2 ;  /* 0x00000004ff087807 */ /* 0x002fc80005000000 */
[----:B------:R-:W-:-:S04]  /*23000*/  SEL R8, R8, RZ, !P0 ;  /* 0x000000ff08087207 */ /* 0x000fc80004000000 */
[----:B------:R-:W-:Y:S02]  /*23010*/  ISETP.NE.U32.AND P2, PT, R8, RZ, PT ;  /* 0x000000ff0800720c */ /* 0x000fe40003f45070 */
[----:B----4-:R-:W-:-:S05]  /*23020*/  IADD3 R13, P4, R13, R2, RZ ;  /* 0x000000020d0d7210 */ /* 0x010fca0007f9e0ff */
[----:B------:R-:W-:Y:S01]  /*23030*/  IMAD.MOV.U32 R8, RZ, RZ, R13 ;  /* 0x000000ffff087224 */ /* 0x000fe200078e000d */
[----:B------:R1:W-:Y:S01]  /*23040*/  STL [R1+0xc0c], R13 ;  /* 0x000c0c0d01007387 */ /* 0x0003e20000100800 */
[----:B---3--:R-:W-:-:S05]  /*23050*/  IADD3.X R9, R9, R0, RZ, P4, !PT ;  /* 0x0000000009097210 */ /* 0x008fca00027fe4ff */
[----:B------:R3:W-:Y:S01]  /*23060*/  LDGSTS.E [R5+0x1c004], desc[UR16][R8.64], P3 ;  /* 0x1c00400008057fae */ /* 0x0007e20009921850 */
[-C--:B------:R-:W-:Y:S02]  /*23070*/  IADD3 R214, P3, R214, R2.reuse, RZ ;  /* 0x00000002d6d67210 */ /* 0x080fe40007f7e0ff */
[----:B------:R-:W-:Y:S01]  /*23080*/  IADD3 R11, P4, R11, R2, RZ ;  /* 0x000000020b0b7210 */ /* 0x000fe20007f9e0ff */
[----:B------:R-:W-:Y:S02]  /*23090*/  STL [R1+0xc08], R9 ;  /* 0x000c080901007387 */ /* 0x000fe40000100800 */
[----:B--2---:R-:W-:Y:S02]  /*230a0*/  IMAD.X R215, R215, 0x1, R0, P3 ;  /* 0x00000001d7d77824 */ /* 0x004fe400018e0600 */
[----:B-1----:R-:W2:Y:S04]  /*230b0*/  LDL.LU R13, [R1+0xc2c] ;  /* 0x000c2c00010d7983 */ /* 0x002ea80000300800 */
[----:B------:R1:W-:Y:S01]  /*230c0*/  STL [R1+0xc14], R214 ;  /* 0x000c14d601007387 */ /* 0x0003e20000100800 */
[----:B---3--:R-:W-:-:S03]  /*230d0*/  IMAD.MOV.U32 R8, RZ, RZ, R214 ;  /* 0x000000ffff087224 */ /* 0x008fc600078e00d6 */
[----:B------:R3:W-:Y:S04]  /*230e0*/  STL [R1+0xc10], R215 ;  /* 0x000c10d701007387 */ /* 0x0007e80000100800 */
[----:B------:R4:W-:Y:S04]  /*230f0*/  STL [R1+0xc1c], R11 ;  /* 0x000c1c0b01007387 */ /* 0x0009e80000100800 */
[----:B-1----:R-:W2:Y:S01]  /*23100*/  LDL.LU R214, [R1+0xc28] ;  /* 0x000c280001d67983 */ /* 0x002ea20000300800 */
[----:B------:R-:W-:Y:S01]  /*23110*/  IADD3 R10, P3, R10, R2, RZ ;  /* 0x000000020a0a7210 */ /* 0x000fe20007f7e0ff */
[----:B------:R-:W-:Y:S01]  /*23120*/  IMAD.MOV.U32 R9, RZ, RZ, R215 ;  /* 0x000000ffff097224 */ /* 0x000fe200078e00d7 */
[----:B------:R-:W-:-:S03]  /*23130*/  IADD3.X R14, R14, R0, RZ, P4, !PT ;  /* 0x000000000e0e7210 */ /* 0x000fc600027fe4ff */
[----:B------:R-:W-:Y:S01]  /*23140*/  IMAD.X R12, R12, 0x1, R0, P3 ;  /* 0x000000010c0c7824 */ /* 0x000fe200018e0600 */
[----:B------:R-:W-:Y:S01]  /*23150*/  ISETP.GT.AND P3, PT, R6, 0x3f, PT ;  /* 0x0000003f0600780c */ /* 0x000fe20003f64270 */
[----:B------:R1:W-:Y:S03]  /*23160*/  LDGSTS.E [R5+0x10008], desc[UR16][R8.64], P2 ;  /* 0x1000800008057fae */ /* 0x0003e60009121850 */
[----:B------:R-:W-:Y:S01]  /*23170*/  SEL R6, RZ, 0x4, !P3 ;  /* 0x00000004ff067807 */ /* 0x000fe20005800000 */
[----:B------:R-:W-:Y:S04]  /*23180*/  STL [R1+0xc18], R14 ;  /* 0x000c180e01007387 */ /* 0x000fe80000100800 */
[----:B---3--:R-:W3:Y:S01]  /*23190*/  LDL.LU R215, [R1+0xc34] ;  /* 0x000c340001d77983 */ /* 0x008ee20000300800 */
[----:B-1----:R-:W-:Y:S01]  /*231a0*/  MOV R8, R11 ;  /* 0x0000000b00087202 */ /* 0x002fe20000000f00 */
[----:B------:R-:W-:-:S02]  /*231b0*/  IMAD.MOV.U32 R9, RZ, RZ, R14 ;  /* 0x000000ffff097224 */ /* 0x000fc400078e000e */
[----:B----4-:R-:W4:Y:S01]  /*231c0*/  LDL.LU R11, [R1+0xc3c] ;  /* 0x000c3c00010b7983 */ /* 0x010f220000300800 */
[----:B------:R-:W-:-:S03]  /*231d0*/  SEL R6, R6, RZ, !P0 ;  /* 0x000000ff06067207 */ /* 0x000fc60004000000 */
[----:B------:R1:W-:Y:S04]  /*231e0*/  LDGSTS.E [R5+0x14008], desc[UR16][R8.64], P2 ;  /* 0x1400800008057fae */ /* 0x0003e80009121850 */
[----:B------:R-:W-:Y:S04]  /*231f0*/  STL [R1+0xc24], R10 ;  /* 0x000c240a01007387 */ /* 0x000fe80000100800 */
[----:B------:R1:W-:Y:S02]  /*23200*/  STL [R1+0xc20], R12 ;  /* 0x000c200c01007387 */ /* 0x0003e40000100800 */
[----:B-1----:R-:W-:Y:S01]  /*23210*/  IMAD.MOV.U32 R9, RZ, RZ, R12 ;  /* 0x000000ffff097224 */ /* 0x002fe200078e000c */
[----:B------:R-:W-:Y:S01]  /*23220*/  MOV R8, R10 ;  /* 0x0000000a00087202 */ /* 0x000fe20000000f00 */
[----:B------:R-:W4:Y:S01]  /*23230*/  LDL.LU R12, [R1+0xc38] ;  /* 0x000c3800010c7983 */ /* 0x000f220000300800 */
[----:B------:R-:W-:-:S03]  /*23240*/  ISETP.NE.U32.AND P3, PT, R6, RZ, PT ;  /* 0x000000ff0600720c */ /* 0x000fc60003f65070 */
[----:B------:R-:W4:Y:S04]  /*23250*/  LDL.LU R14, [R1+0xc44] ;  /* 0x000c4400010e7983 */ /* 0x000f280000300800 */
[----:B------:R-:W4:Y:S04]  /*23260*/  LDL.LU R10, [R1+0xc4c] ;  /* 0x000c4c00010a7983 */ /* 0x000f280000300800 */
[----:B------:R1:W-:Y:S01]  /*23270*/  LDGSTS.E [R5+0x18008], desc[UR16][R8.64], P2 ;  /* 0x1800800008057fae */ /* 0x0003e20009121850 */
[----:B--2---:R-:W-:-:S05]  /*23280*/  IADD3 R13, P4, R13, R2, RZ ;  /* 0x000000020d0d7210 */ /* 0x004fca0007f9e0ff */
[----:B------:R-:W-:Y:S01]  /*23290*/  STL [R1+0xc2c], R13 ;  /* 0x000c2c0d01007387 */ /* 0x000fe20000100800 */
[----:B------:R-:W-:-:S05]  /*232a0*/  IMAD.X R214, R214, 0x1, R0, P4 ;  /* 0x00000001d6d67824 */ /* 0x000fca00020e0600 */
[----:B------:R2:W-:Y:S04]  /*232b0*/  STL [R1+0xc28], R214 ;  /* 0x000c28d601007387 */ /* 0x0005e80000100800 */
[----:B------:R-:W4:Y:S01]  /*232c0*/  LDL.LU R6, [R1+0xc30] ;  /* 0x000c300001067983 */ /* 0x000f220000300800 */
[----:B-1----:R-:W-:Y:S01]  /*232d0*/  IMAD.MOV.U32 R9, RZ, RZ, R214 ;  /* 0x000000ffff097224 */ /* 0x002fe200078e00d6 */
[----:B------:R-:W-:Y:S02]  /*232e0*/  MOV R8, R13 ;  /* 0x0000000d00087202 */ /* 0x000fe40000000f00 */
[----:B--2---:R-:W2:Y:S04]  /*232f0*/  LDL.LU R214, [R1+0xc40] ;  /* 0x000c400001d67983 */ /* 0x004ea80000300800 */
[----:B------:R-:W2:Y:S04]  /*23300*/  LDL.LU R13, [R1+0xc48] ;  /* 0x000c4800010d7983 */ /* 0x000ea80000300800 */
[----:B------:R1:W-:Y:S01]  /*23310*/  LDGSTS.E [R5+0x1c008], desc[UR16][R8.64], P2 ;  /* 0x1c00800008057fae */ /* 0x0003e20009121850 */
[----:B---3--:R-:W-:-:S02]  /*23320*/  IADD3 R215, P2, R215, R2, RZ ;  /* 0x00000002d7d77210 */ /* 0x008fc40007f5e0ff */
[----:B----4-:R-:W-:-:S03]  /*23330*/  IADD3 R11, P4, R11, R2, RZ ;  /* 0x000000020b0b7210 */ /* 0x010fc60007f9e0ff */
[----:B------:R-:W-:Y:S01]  /*23340*/  STL [R1+0xc34], R215 ;  /* 0x000c34d701007387 */ /* 0x000fe20000100800 */
[----:B-1----:R-:W-:Y:S01]  /*23350*/  IMAD.MOV.U32 R8, RZ, RZ, R215 ;  /* 0x000000ffff087224 */ /* 0x002fe200078e00d7 */
[----:B------:R-:W-:Y:S01]  /*23360*/  IADD3.X R12, R12, R0, RZ, P4, !PT ;  /* 0x000000000c0c7210 */ /* 0x000fe200027fe4ff */
[----:B------:R-:W-:-:S04]  /*23370*/  IMAD.X R6, R6, 0x1, R0, P2 ;  /* 0x0000000106067824 */ /* 0x000fc800010e0600 */
[----:B------:R-:W-:Y:S01]  /*23380*/  IMAD.MOV.U32 R9, RZ, RZ, R6 ;  /* 0x000000ffff097224 */ /* 0x000fe200078e0006 */
[----:B------:R-:W-:Y:S04]  /*23390*/  STL [R1+0xc30], R6 ;  /* 0x000c300601007387 */ /* 0x000fe80000100800 */
[----:B------:R1:W-:Y:S04]  /*233a0*/  STL [R1+0xc3c], R11 ;  /* 0x000c3c0b01007387 */ /* 0x0003e80000100800 */
[----:B------:R3:W-:Y:S04]  /*233b0*/  LDGSTS.E [R5+0x1000c], desc[UR16][R8.64], P3 ;  /* 0x1000c00008057fae */ /* 0x0007e80009921850 */
[----:B------:R4:W-:Y:S01]  /*233c0*/  STL [R1+0xc38], R12 ;  /* 0x000c380c01007387 */ /* 0x0009e20000100800 */
[----:B---3--:R-:W-:-:S03]  /*233d0*/  MOV R8, R11 ;  /* 0x0000000b00087202 */ /* 0x008fc60000000f00 */
[----:B-1----:R-:W3:Y:S01]  /*233e0*/  LDL.LU R11, [R1+0xc50] ;  /* 0x000c5000010b7983 */ /* 0x002ee20000300800 */
[----:B------:R-:W-:-:S03]  /*233f0*/  IMAD.MOV.U32 R9, RZ, RZ, R12 ;  /* 0x000000ffff097224 */ /* 0x000fc600078e000c */
[----:B------:R-:W3:Y:S04]  /*23400*/  LDL.LU R6, [R1+0xc54] ;  /* 0x000c540001067983 */ /* 0x000ee80000300800 */
[----:B------:R-:W3:Y:S04]  /*23410*/  LDL.LU R215, [R1+0xc70] ;  /* 0x000c700001d77983 */ /* 0x000ee80000300800 */
[----:B----4-:R-:W4:Y:S01]  /*23420*/  LDL.LU R12, [R1+0xc74] ;  /* 0x000c7400010c7983 */ /* 0x010f220000300800 */
[-C--:B------:R-:W-:Y:S02]  /*23430*/  IADD3 R14, P2, R14, R2.reuse, RZ ;  /* 0x000000020e0e7210 */ /* 0x080fe40007f5e0ff */
[----:B------:R-:W-:Y:S01]  /*23440*/  IADD3 R10, P4, R10, R2, RZ ;  /* 0x000000020a0a7210 */ /* 0x000fe20007f9e0ff */
[----:B------:R1:W-:Y:S02]  /*23450*/  LDGSTS.E [R5+0x1400c], desc[UR16][R8.64], P3 ;  /* 0x1400c00008057fae */ /* 0x0003e40009921850 */
[----:B--2---:R-:W-:Y:S01]  /*23460*/  IMAD.X R214, R214, 0x1, R0, P2 ;  /* 0x00000001d6d67824 */ /* 0x004fe200010e0600 */
[----:B------:R-:W-:Y:S01]  /*23470*/  IADD3.X R13, R13, R0, RZ, P4, !PT ;  /* 0x000000000d0d7210 */ /* 0x000fe200027fe4ff */
[----:B------:R2:W-:Y:S04]  /*23480*/  STL [R1+0xc44], R14 ;  /* 0x000c440e01007387 */ /* 0x0005e80000100800 */
[----:B------:R-:W-:Y:S01]  /*23490*/  STL [R1+0xc40], R214 ;  /* 0x000c40d601007387 */ /* 0x000fe20000100800 */
[----:B-1----:R-:W-:-:S02]  /*234a0*/  IMAD.MOV.U32 R8, RZ, RZ, R14 ;  /* 0x000000ffff087224 */ /* 0x002fc400078e000e */
[----:B------:R-:W-:Y:S01]  /*234b0*/  IMAD.MOV.U32 R9, RZ, RZ, R214 ;  /* 0x000000ffff097224 */ /* 0x000fe200078e00d6 */
[----:B------:R1:W-:Y:S04]  /*234c0*/  STL [R1+0xc4c], R10 ;  /* 0x000c4c0a01007387 */ /* 0x0003e80000100800 */
[----:B------:R1:W-:Y:S04]  /*234d0*/  LDGSTS.E [R5+0x1800c], desc[UR16][R8.64], P3 ;  /* 0x1800c00008057fae */ /* 0x0003e80009921850 */
[----:B------:R1:W-:Y:S04]  /*234e0*/  STL [R1+0xc48], R13 ;  /* 0x000c480d01007387 */ /* 0x0003e80000100800 */
[----:B--2---:R-:W2:Y:S01]  /*234f0*/  LDL.LU R14, [R1+0xc90] ;  /* 0x000c9000010e7983 */ /* 0x004ea20000300800 */
[----:B-1----:R-:W-:Y:S01]  /*23500*/  MOV R8, R10 ;  /* 0x0000000a00087202 */ /* 0x002fe20000000f00 */
[----:B------:R-:W-:-:S02]  /*23510*/  IMAD.MOV.U32 R9, RZ, RZ, R13 ;  /* 0x000000ffff097224 */ /* 0x000fc400078e000d */
[----:B------:R-:W2:Y:S04]  /*23520*/  LDL.LU R10, [R1+0xc94] ;  /* 0x000c9400010a7983 */ /* 0x000ea80000300800 */
[----:B------:R-:W2:Y:S04]  /*23530*/  LDL.LU R214, [R1+0xcb0] ;  /* 0x000cb00001d67983 */ /* 0x000ea80000300800 */
[----:B------:R-:W2:Y:S04]  /*23540*/  LDL.LU R13, [R1+0xcb4] ;  /* 0x000cb400010d7983 */ /* 0x000ea80000300800 */
[----:B------:R1:W-:Y:S01]  /*23550*/  LDGSTS.E [R5+0x1c00c], desc[UR16][R8.64], P3 ;  /* 0x1c00c00008057fae */ /* 0x0003e20009921850 */
[----:B------:R-:W-:-:S03]  /*23560*/  ULEA UR4, UR14, UR12, 0xf ;  /* 0x0000000c0e047291 */ /* 0x000fc6000f8e783f */
[----:B------:R-:W0:Y:S01]  /*23570*/  LDGDEPBAR ;  /* 0x00000000000079af */ /* 0x000e220000000000 */
[----:B-1----:R-:W-:-:S04]  /*23580*/  SEL R5, RZ, 0x4, P1 ;  /* 0x00000004ff057807 */ /* 0x002fc80000800000 */
[----:B------:R-:W-:-:S04]  /*23590*/  SEL R5, R5, RZ, !P0 ;  /* 0x000000ff05057207 */ /* 0x000fc80004000000 */
[----:B------:R-:W-:Y:S01]  /*235a0*/  ISETP.NE.U32.AND P0, PT, R5, RZ, PT ;  /* 0x000000ff0500720c */ /* 0x000fe20003f05070 */
[----:B------:R-:W-:Y:S01]  /*235b0*/  VIADD R5, R16, UR4 ;  /* 0x0000000410057c36 */ /* 0x000fe20008000000 */
[----:B---3--:R-:W-:-:S05]  /*235c0*/  IADD3 R6, P1, R6, R4, RZ ;  /* 0x0000000406067210 */ /* 0x008fca0007f3e0ff */
[----:B------:R-:W-:Y:S01]  /*235d0*/  IMAD.X R11, R11, 0x1, R3, P1 ;  /* 0x000000010b0b7824 */ /* 0x000fe200008e0603 */
[----:B----4-:R-:W-:Y:S01]  /*235e0*/  IADD3 R12, P2, R12, R4, RZ ;  /* 0x000000040c0c7210 */ /* 0x010fe20007f5e0ff */
[----:B------:R1:W-:Y:S03]  /*235f0*/  STL [R1+0xc54], R6 ;  /* 0x000c540601007387 */ /* 0x0003e60000100800 */
[----:B------:R-:W-:Y:S01]  /*23600*/  IADD3.X R215, R215, R3, RZ, P2, !PT ;  /* 0x00000003d7d77210 */ /* 0x000fe200017fe4ff */
[----:B------:R3:W-:Y:S01]  /*23610*/  STL [R1+0xc50], R11 ;  /* 0x000c500b01007387 */ /* 0x0007e20000100800 */
[----:B------:R-:W-:Y:S01]  /*23620*/  IMAD.MOV.U32 R8, RZ, RZ, R6 ;  /* 0x000000ffff087224 */ /* 0x000fe200078e0006 */
[----:B------:R-:W-:Y:S02]  /*23630*/  MOV R9, R11 ;  /* 0x0000000b00097202 */ /* 0x000fe40000000f00 */
[----:B------:R4:W-:Y:S04]  /*23640*/  STL [R1+0xc74], R12 ;  /* 0x000c740c01007387 */ /* 0x0009e80000100800 */
[----:B------:R4:W-:Y:S04]  /*23650*/  STL [R1+0xc70], R215 ;  /* 0x000c70d701007387 */ /* 0x0009e80000100800 */
[----:B-1----:R-:W2:Y:S04]  /*23660*/  LDL.LU R6, [R1+0xcd4] ;  /* 0x000cd40001067983 */ /* 0x002ea80000300800 */
[----:B------:R1:W-:Y:S04]  /*23670*/  LDGSTS.E [R5+0x60000], desc[UR16][R8.64], P0 ;  /* 0x6000000008057fae */ /* 0x0003e80008121850 */
[----:B---3--:R-:W3:Y:S01]  /*23680*/  LDL.LU R11, [R1+0xcf4] ;  /* 0x000cf400010b7983 */ /* 0x008ee20000300800 */
[----:B-1----:R-:W-:-:S03]  /*23690*/  IMAD.MOV.U32 R8, RZ, RZ, R12 ;  /* 0x000000ffff087224 */ /* 0x002fc600078e000c */
[----:B----4-:R-:W4:Y:S01]  /*236a0*/  LDL.LU R12, [R1+0xcd0] ;  /* 0x000cd000010c7983 */ /* 0x010f220000300800 */
[----:B------:R-:W-:-:S03]  /*236b0*/  IMAD.MOV.U32 R9, RZ, RZ, R215 ;  /* 0x000000ffff097224 */ /* 0x000fc600078e00d7 */
[----:B------:R-:W4:Y:S01]  /*236c0*/  LDL.LU R215, [R1+0xcf0] ;  /* 0x000cf00001d77983 */ /* 0x000f220000300800 */
[----:B--2---:R-:W-:-:S03]  /*236d0*/  IADD3 R10, P1, R10, R4, RZ ;  /* 0x000000040a0a7210 */ /* 0x004fc60007f3e0ff */
[----:B------:R1:W-:Y:S01]  /*236e0*/  LDGSTS.E [R5+0x60400], desc[UR16][R8.64], P0 ;  /* 0x6040000008057fae */ /* 0x0003e20008121850 */
[----:B------:R-:W-:Y:S02]  /*236f0*/  IADD3.X R14, R14, R3, RZ, P1, !PT ;  /* 0x000000030e0e7210 */ /* 0x000fe40000ffe4ff */
[----:B------:R-:W-:Y:S01]  /*23700*/  IADD3 R13, P2, R13, R4, RZ ;  /* 0x000000040d0d7210 */ /* 0x000fe20007f5e0ff */
[----:B------:R2:W-:Y:S04]  /*23710*/  STL [R1+0xc94], R10 ;  /* 0x000c940a01007387 */ /* 0x0005e80000100800 */
[----:B------:R-:W-:Y:S01]  /*23720*/  IMAD.X R214, R214, 0x1, R3, P2 ;  /* 0x00000001d6d67824 */ /* 0x000fe200010e0603 */
[----:B------:R2:W-:Y:S01]  /*23730*/  STL [R1+0xc90], R14 ;  /* 0x000c900e01007387 */ /* 0x0005e20000100800 */
[----:B-1----:R-:W-:Y:S01]  /*23740*/  IMAD.MOV.U32 R8, RZ, RZ, R10 ;  /* 0x000000ffff087224 */ /* 0x002fe200078e000a */
[----:B------:R-:W-:-:S02]  /*23750*/  MOV R9, R14 ;  /* 0x0000000e00097202 */ /* 0x000fc40000000f00 */
[----:B------:R1:W-:Y:S04]  /*23760*/  STL [R1+0xcb4], R13 ;  /* 0x000cb40d01007387 */ /* 0x0003e80000100800 */
[----:B--2---:R-:W2:Y:S04]  /*23770*/  LDL.LU R10, [R1+0xd14] ;  /* 0x000d1400010a7983 */ /* 0x004ea80000300800 */
[----:B------:R1:W-:Y:S04]  /*23780*/  STL [R1+0xcb0], R214 ;  /* 0x000cb0d601007387 */ /* 0x0003e80000100800 */
[----:B------:R1:W-:Y:S04]  /*23790*/  LDGSTS.E [R5+0x60800], desc[UR16][R8.64], P0 ;  /* 0x6080000008057fae */ /* 0x0003e80008121850 */
[----:B------:R-:W2:Y:S01]  /*237a0*/  LDL.LU R14, [R1+0xd34] ;  /* 0x000d3400010e7983 */ /* 0x000ea20000300800 */
[----:B-1----:R-:W-:-:S03]  /*237b0*/  IMAD.MOV.U32 R8, RZ, RZ, R13 ;  /* 0x000000ffff087224 */ /* 0x002fc600078e000d */
[----:B------:R-:W2:Y:S01]  /*237c0*/  LDL.LU R13, [R1+0xd10] ;  /* 0x000d1000010d7983 */ /* 0x000ea20000300800 */
[----:B------:R-:W-:-:S03]  /*237d0*/  IMAD.MOV.U32 R9, RZ, RZ, R214 ;  /* 0x000000ffff097224 */ /* 0x000fc600078e00d6 */
[----:B------:R-:W2:Y:S04]  /*237e0*/  LDL.LU R214, [R1+0xd30] ;  /* 0x000d300001d67983 */ /* 0x000ea80000300800 */
[----:B------:R1:W-:Y:S01]  /*237f0*/  LDGSTS.E [R5+0x60c00], desc[UR16][R8.64], P0 ;  /* 0x60c0000008057fae */ /* 0x0003e20008121850 */
[-C--:B------:R-:W-:Y:S02]  /*23800*/  IADD3 R6, P1, R6, R4.reuse, RZ ;  /* 0x0000000406067210 */ /* 0x080fe40007f3e0ff */
[----:B---3--:R-:W-:-:S03]  /*23810*/  IADD3 R11, P2, R11, R4, RZ ;  /* 0x000000040b0b7210 */ /* 0x008fc60007f5e0ff */
[----:B------:R3:W-:Y:S01]  /*23820*/  STL [R1+0xcd4], R6 ;  /* 0x000cd40601007387 */ /* 0x0007e20000100800 */
[----:B-1----:R-:W-:Y:S01]  /*23830*/  IMAD.MOV.U32 R8, RZ, RZ, R6 ;  /* 0x000000ffff087224 */ /* 0x002fe200078e0006 */
[----:B----4-:R-:W-:Y:S01]  /*23840*/  IADD3.X R12, R12, R3, RZ, P1, !PT ;  /* 0x000000030c0c7210 */ /* 0x010fe20000ffe4ff */
[----:B------:R-:W-:-:S03]  /*23850*/  IMAD.X R215, R215, 0x1, R3, P2 ;  /* 0x00000001d7d77824 */ /* 0x000fc600010e0603 */
[----:B------:R-:W-:Y:S01]  /*23860*/  MOV R9, R12 ;  /* 0x0000000c00097202 */ /* 0x000fe20000000f00 */
[----:B------:R1:W-:Y:S04]  /*23870*/  STL [R1+0xcd0], R12 ;  /* 0x000cd00c01007387 */ /* 0x0003e80000100800 */
[----:B------:R4:W-:Y:S04]  /*23880*/  STL [R1+0xcf4], R11 ;  /* 0x000cf40b01007387 */ /* 0x0009e80000100800 */
[----:B---3--:R-:W3:Y:S04]  /*23890*/  LDL.LU R6, [R1+0xd54] ;  /* 0x000d540001067983 */ /* 0x008ee80000300800 */
[----:B------:R4:W-:Y:S04]  /*238a0*/  STL [R1+0xcf0], R215 ;  /* 0x000cf0d701007387 */ /* 0x0009e80000100800 */
[----:B------:R4:W-:Y:S04]  /*238b0*/  LDGSTS.E [R5+0x61000], desc[UR16][R8.64], P0 ;  /* 0x6100000008057fae */ /* 0x0009e80008121850 */
[----:B-1----:R-:W3:Y:S01]  /*238c0*/  LDL.LU R12, [R1+0xd74] ;  /* 0x000d7400010c7983 */ /* 0x002ee20000300800 */
[----:B----4-:R-:W-:-:S03]  /*238d0*/  IMAD.MOV.U32 R8, RZ, RZ, R11 ;  /* 0x000000ffff087224 */ /* 0x010fc600078e000b */
[----:B------:R-:W4:Y:S01]  /*238e0*/  LDL.LU R11, [R1+0xd50] ;  /* 0x000d5000010b7983 */ /* 0x000f220000300800 */
[----:B------:R-:W-:-:S03]  /*238f0*/  IMAD.MOV.U32 R9, RZ, RZ, R215 ;  /* 0x000000ffff097224 */ /* 0x000fc600078e00d7 */
[----:B------:R-:W4:Y:S01]  /*23900*/  LDL.LU R215, [R1+0xd70] ;  /* 0x000d700001d77983 */ /* 0x000f220000300800 */
[-C--:B--2---:R-:W-:Y:S02]  /*23910*/  IADD3 R10, P1, R10, R4.reuse, RZ ;  /* 0x000000040a0a7210 */ /* 0x084fe40007f3e0ff */
[----:B------:R-:W-:Y:S01]  /*23920*/  IADD3 R14, P2, R14, R4, RZ ;  /* 0x000000040e0e7210 */ /* 0x000fe20007f5e0ff */
[----:B------:R1:W-:Y:S01]  /*23930*/  LDGSTS.E [R5+0x61400], desc[UR16][R8.64], P0 ;  /* 0x6140000008057fae */ /* 0x0003e20008121850 */
[----:B------:R-:W-:-:S03]  /*23940*/  IADD3.X R13, R13, R3, RZ, P1, !PT ;  /* 0x000000030d0d7210 */ /* 0x000fc60000ffe4ff */
[----:B------:R2:W-:Y:S01]  /*23950*/  STL [R1+0xd14], R10 ;  /* 0x000d140a01007387 */ /* 0x0005e20000100800 */
[----:B------:R-:W-:-:S03]  /*23960*/  IMAD.X R214, R214, 0x1, R3, P2 ;  /* 0x00000001d6d67824 */ /* 0x000fc600010e0603 */
[----:B------:R2:W-:Y:S01]  /*23970*/  STL [R1+0xd10], R13 ;  /* 0x000d100d01007387 */ /* 0x0005e20000100800 */
[----:B-1----:R-:W-:Y:S01]  /*23980*/  IMAD.MOV.U32 R8, RZ, RZ, R10 ;  /* 0x000000ffff087224 */ /* 0x002fe200078e000a */
[----:B------:R-:W-:Y:S02]  /*23990*/  MOV R9, R13 ;  /* 0x0000000d00097202 */ /* 0x000fe40000000f00 */
        /* <DEDUP_REMOVED lines=10> */
[----:B---3--:R-:W-:-:S05]  /*23a40*/  IADD3 R6, P1, R6, R4, RZ ;  /* 0x0000000406067210 */ /* 0x008fca0007f3e0ff */
[----:B------:R3:W-:Y:S01]  /*23a50*/  STL [R1+0xd54], R6 ;  /* 0x000d540601007387 */ /* 0x0007e20000100800 */
[----:B-1----:R-:W-:Y:S01]  /*23a60*/  IMAD.MOV.U32 R8, RZ, RZ, R6 ;  /* 0x000000ffff087224 */ /* 0x002fe200078e0006 */
[----:B------:R-:W-:Y:S02]  /*23a70*/  IADD3 R12, P2, R12, R4, RZ ;  /* 0x000000040c0c7210 */ /* 0x000fe40007f5e0ff */
[----:B----4-:R-:W-:-:S03]  /*23a80*/  IADD3.X R11, R11, R3, RZ, P1, !PT ;  /* 0x000000030b0b7210 */ /* 0x010fc60000ffe4ff */
[----:B------:R-:W-:Y:S01]  /*23a90*/  IMAD.X R215, R215, 0x1, R3, P2 ;  /* 0x00000001d7d77824 */ /* 0x000fe200010e0603 */
        /* <DEDUP_REMOVED lines=15> */
[----:B------:R-:W-:Y:S01]  /*23b90*/  STL [R1+0xd94], R10 ;  /* 0x000d940a01007387 */ /* 0x000fe20000100800 */
[----:B------:R-:W-:-:S03]  /*23ba0*/  IMAD.X R214, R214, 0x1, R3, P2 ;  /* 0x00000001d6d67824 */ /* 0x000fc600010e0603 */
[----:B------:R2:W-:Y:S01]  /*23bb0*/  STL [R1+0xd90], R14 ;  /* 0x000d900e01007387 */ /* 0x0005e20000100800 */
[----:B-1----:R-:W-:Y:S01]  /*23bc0*/  IMAD.MOV.U32 R8, RZ, RZ, R10 ;  /* 0x000000ffff087224 */ /* 0x002fe200078e000a */
[----:B------:R-:W-:Y:S02]  /*23bd0*/  MOV R9, R14 ;  /* 0x0000000e00097202 */ /* 0x000fe40000000f00 */
[----:B------:R-:W-:Y:S04]  /*23be0*/  STL [R1+0xdb4], R13 ;  /* 0x000db40d01007387 */ /* 0x000fe80000100800 */
[----:B------:R1:W-:Y:S04]  /*23bf0*/  LDGSTS.E [R5+0x62800], desc[UR16][R8.64], P0 ;  /* 0x6280000008057fae */ /* 0x0003e80008121850 */
[----:B--2---:R-:W2:Y:S04]  /*23c00*/  LDL.LU R14, [R1+0xe14] ;  /* 0x000e1400010e7983 */ /* 0x004ea80000300800 */
[----:B------:R1:W-:Y:S04]  /*23c10*/  STL [R1+0xdb0], R214 ;  /* 0x000db0d601007387 */ /* 0x0003e80000100800 */
[----:B------:R-:W2:Y:S01]  /*23c20*/  LDL.LU R10, [R1+0xe34] ;  /* 0x000e3400010a7983 */ /* 0x000ea20000300800 */
[----:B-1----:R-:W-:-:S02]  /*23c30*/  IMAD.MOV.U32 R9, RZ, RZ, R214 ;  /* 0x000000ffff097224 */ /* 0x002fc400078e00d6 */
[----:B------:R-:W-:Y:S01]  /*23c40*/  IMAD.MOV.U32 R8, RZ, RZ, R13 ;  /* 0x000000ffff087224 */ /* 0x000fe200078e000d */
[----:B------:R-:W2:Y:S04]  /*23c50*/  LDL.LU R214, [R1+0xe10] ;  /* 0x000e100001d67983 */ /* 0x000ea80000300800 */
        /* <DEDUP_REMOVED lines=23> */
[----:B------:R-:W-:Y:S01]  /*23dd0*/  IMAD.X R13, R13, 0x1, R3, P2 ;  /* 0x000000010d0d7824 */ /* 0x000fe200010e0603 */
[----:B------:R2:W-:Y:S04]  /*23de0*/  STL [R1+0xe14], R14 ;  /* 0x000e140e01007387 */ /* 0x0005e80000100800 */
[----:B------:R-:W-:Y:S01]  /*23df0*/  STL [R1+0xe10], R214 ;  /* 0x000e10d601007387 */ /* 0x000fe20000100800 */
[----:B-1----:R-:W-:Y:S01]  /*23e00*/  IMAD.MOV.U32 R8, RZ, RZ, R14 ;  /* 0x000000ffff087224 */ /* 0x002fe200078e000e */
[----:B------:R-:W-:Y:S02]  /*23e10*/  MOV R9, R214 ;  /* 0x000000d600097202 */ /* 0x000fe40000000f00 */
[----:B------:R1:W-:Y:S04]  /*23e20*/  STL [R1+0xe34], R10 ;  /* 0x000e340a01007387 */ /* 0x0003e80000100800 */
[----:B------:R1:W-:Y:S04]  /*23e30*/  LDGSTS.E [R5+0x63800], desc[UR16][R8.64], P0 ;  /* 0x6380000008057fae */ /* 0x0003e80008121850 */
[----:B------:R1:W-:Y:S04]  /*23e40*/  STL [R1+0xe30], R13 ;  /* 0x000e300d01007387 */ /* 0x0003e80000100800 */
[----:B--2---:R-:W2:Y:S01]  /*23e50*/  LDL.LU R14, [R1+0xc98] ;  /* 0x000c9800010e7983 */ /* 0x004ea20000300800 */
[----:B-1----:R-:W-:-:S03]  /*23e60*/  IMAD.MOV.U32 R8, RZ, RZ, R10 ;  /* 0x000000ffff087224 */ /* 0x002fc600078e000a */
[----:B------:R-:W2:Y:S01]  /*23e70*/  LDL.LU R10, [R1+0xc9c] ;  /* 0x000c9c00010a7983 */ /* 0x000ea20000300800 */
[----:B------:R-:W-:-:S03]  /*23e80*/  IMAD.MOV.U32 R9, RZ, RZ, R13 ;  /* 0x000000ffff097224 */ /* 0x000fc600078e000d */
[----:B------:R-:W2:Y:S04]  /*23e90*/  LDL.LU R214, [R1+0xcb8] ;  /* 0x000cb80001d67983 */ /* 0x000ea80000300800 */
[----:B------:R-:W2:Y:S04]  /*23ea0*/  LDL.LU R13, [R1+0xcbc] ;  /* 0x000cbc00010d7983 */ /* 0x000ea80000300800 */
[----:B------:R1:W-:Y:S02]  /*23eb0*/  LDGSTS.E [R5+0x63c00], desc[UR16][R8.64], P0 ;  /* 0x63c0000008057fae */ /* 0x0003e40008121850 */
[----:B-1----:R-:W-:-:S05]  /*23ec0*/  LOP3.LUT R5, R16, 0x20, RZ, 0x3c, !PT ;  /* 0x0000002010057812 */ /* 0x002fca00078e3cff */
[----:B------:R-:W-:Y:S01]  /*23ed0*/  VIADD R5, R5, UR4 ;  /* 0x0000000405057c36 */ /* 0x000fe20008000000 */
[----:B---3--:R-:W-:-:S04]  /*23ee0*/  IADD3 R6, P1, R6, R4, RZ ;  /* 0x0000000406067210 */ /* 0x008fc80007f3e0ff */
[----:B------:R-:W-:Y:S01]  /*23ef0*/  MOV R8, R6 ;  /* 0x0000000600087202 */ /* 0x000fe20000000f00 */
[----:B------:R1:W-:Y:S01]  /*23f00*/  STL [R1+0xc5c], R6 ;  /* 0x000c5c0601007387 */ /* 0x0003e20000100800 */
[----:B------:R-:W-:-:S05]  /*23f10*/  IADD3 R12, P2, R12, R4, RZ ;  /* 0x000000040c0c7210 */ /* 0x000fca0007f5e0ff */
[----:B------:R-:W-:Y:S01]  /*23f20*/  STL [R1+0xc7c], R12 ;  /* 0x000c7c0c01007387 */ /* 0x000fe20000100800 */
[----:B----4-:R-:W-:Y:S01]  /*23f30*/  IADD3.X R11, R11, R3, RZ, P1, !PT ;  /* 0x000000030b0b7210 */ /* 0x010fe20000ffe4ff */
[----:B------:R-:W-:-:S04]  /*23f40*/  IMAD.X R215, R215, 0x1, R3, P2 ;  /* 0x00000001d7d77824 */ /* 0x000fc800010e0603 */
[----:B------:R3:W-:Y:S01]  /*23f50*/  STL [R1+0xc58], R11 ;  /* 0x000c580b01007387 */ /* 0x0007e20000100800 */
[----:B------:R-:W-:-:S03]  /*23f60*/  IMAD.MOV.U32 R9, RZ, RZ, R11 ;  /* 0x000000ffff097224 */ /* 0x000fc600078e000b */
[----:B-1----:R-:W4:Y:S04]  /*23f70*/  LDL.LU R6, [R1+0xcdc] ;  /* 0x000cdc0001067983 */ /* 0x002f280000300800 */
[----:B------:R1:W-:Y:S04]  /*23f80*/  LDGSTS.E [R5+0x60100], desc[UR16][R8.64], P0 ;  /* 0x6010000008057fae */ /* 0x0003e80008121850 */
[----:B---3--:R-:W3:Y:S04]  /*23f90*/  LDL.LU R11, [R1+0xcfc] ;  /* 0x000cfc00010b7983 */ /* 0x008ee80000300800 */
[----:B------:R1:W-:Y:S02]  /*23fa0*/  STL [R1+0xc78], R215 ;  /* 0x000c78d701007387 */ /* 0x0003e40000100800 */
[----:B-1----:R-:W-:-:S02]  /*23fb0*/  IMAD.MOV.U32 R8, RZ, RZ, R12 ;  /* 0x000000ffff087224 */ /* 0x002fc400078e000c */
[----:B------:R-:W3:Y:S01]  /*23fc0*/  LDL.LU R12, [R1+0xcd8] ;  /* 0x000cd800010c7983 */ /* 0x000ee20000300800 */
[----:B------:R-:W-:-:S03]  /*23fd0*/  MOV R9, R215 ;  /* 0x000000d700097202 */ /* 0x000fc60000000f00 */
[----:B------:R-:W3:Y:S04]  /*23fe0*/  LDL.LU R215, [R1+0xcf8] ;  /* 0x000cf80001d77983 */ /* 0x000ee80000300800 */
[----:B------:R1:W-:Y:S01]  /*23ff0*/  LDGSTS.E [R5+0x60500], desc[UR16][R8.64], P0 ;  /* 0x6050000008057fae */ /* 0x0003e20008121850 */
[----:B--2---:R-:W-:-:S05]  /*24000*/  IADD3 R10, P1, R10, R4, RZ ;  /* 0x000000040a0a7210 */ /* 0x004fca0007f3e0ff */
[--C-:B------:R-:W-:Y:S01]  /*24010*/  IMAD.X R14, R14, 0x1, R3.reuse, P1 ;  /* 0x000000010e0e7824 */ /* 0x100fe200008e0603 */
[----:B------:R-:W-:Y:S01]  /*24020*/  IADD3 R13, P2, R13, R4, RZ ;  /* 0x000000040d0d7210 */ /* 0x000fe20007f5e0ff */
[----:B------:R2:W-:Y:S01]  /*24030*/  STL [R1+0xc9c], R10 ;  /* 0x000c9c0a01007387 */ /* 0x0005e20000100800 */
[----:B-1----:R-:W-:Y:S01]  /*24040*/  MOV R8, R10 ;  /* 0x0000000a00087202 */ /* 0x002fe20000000f00 */
[----:B------:R-:W-:Y:S02]  /*24050*/  IMAD.MOV.U32 R9, RZ, RZ, R14 ;  /* 0x000000ffff097224 */ /* 0x000fe400078e000e */
[----:B------:R-:W-:Y:S01]  /*24060*/  IMAD.X R214, R214, 0x1, R3, P2 ;  /* 0x00000001d6d67824 */ /* 0x000fe200010e0603 */
[----:B------:R1:W-:Y:S04]  /*24070*/  STL [R1+0xc98], R14 ;  /* 0x000c980e01007387 */ /* 0x0003e80000100800 */
[----:B------:R1:W-:Y:S04]  /*24080*/  STL [R1+0xcbc], R13 ;  /* 0x000cbc0d01007387 */ /* 0x0003e80000100800 */
[----:B--2---:R-:W2:Y:S04]  /*24090*/  LDL.LU R10, [R1+0xd1c] ;  /* 0x000d1c00010a7983 */ /* 0x004ea80000300800 */
[----:B------:R1:W-:Y:S04]  /*240a0*/  STL [R1+0xcb8], R214 ;  /* 0x000cb8d601007387 */ /* 0x0003e80000100800 */
[----:B------:R1:W-:Y:S04]  /*240b0*/  LDGSTS.E [R5+0x60900], desc[UR16][R8.64], P0 ;  /* 0x6090000008057fae */ /* 0x0003e80008121850 */
[----:B-1----:R-:W2:Y:S01]  /*240c0*/  LDL.LU R14, [R1+0xd3c] ;  /* 0x000d3c00010e7983 */ /* 0x002ea20000300800 */
[----:B------:R-:W-:-:S03]  /*240d0*/  IMAD.MOV.U32 R8, RZ, RZ, R13 ;  /* 0x000000ffff087224 */ /* 0x000fc600078e000d */
[----:B------:R-:W2:Y:S01]  /*240e0*/  LDL.LU R13, [R1+0xd18] ;  /* 0x000d1800010d7983 */ /* 0x000ea20000300800 */
[----:B------:R-:W-:-:S03]  /*240f0*/  MOV R9, R214 ;  /* 0x000000d600097202 */ /* 0x000fc60000000f00 */
[----:B------:R-:W2:Y:S04]  /*24100*/  LDL.LU R214, [R1+0xd38] ;  /* 0x000d380001d67983 */ /* 0x000ea80000300800 */
[----:B------:R1:W-:Y:S01]  /*24110*/  LDGSTS.E [R5+0x60d00], desc[UR16][R8.64], P0 ;  /* 0x60d0000008057fae */ /* 0x0003e20008121850 */
[-C--:B----4-:R-:W-:Y:S02]  /*24120*/  IADD3 R6, P1, R6, R4.reuse, RZ ;  /* 0x0000000406067210 */ /* 0x090fe40007f3e0ff */
[----:B---3--:R-:W-:-:S03]  /*24130*/  IADD3 R11, P2, R11, R4, RZ ;  /* 0x000000040b0b7210 */ /* 0x008fc60007f5e0ff */
[----:B------:R3:W-:Y:S01]  /*24140*/  STL [R1+0xcdc], R6 ;  /* 0x000cdc0601007387 */ /* 0x0007e20000100800 */
[----:B-1----:R-:W-:Y:S01]  /*24150*/  MOV R8, R6 ;  /* 0x0000000600087202 */ /* 0x002fe20000000f00 */
[--C-:B------:R-:W-:Y:S02]  /*24160*/  IMAD.X R12, R12, 0x1, R3.reuse, P1 ;  /* 0x000000010c0c7824 */ /* 0x100fe400008e0603 */
[----:B------:R-:W-:-:S03]  /*24170*/  IMAD.X R215, R215, 0x1, R3, P2 ;  /* 0x00000001d7d77824 */ /* 0x000fc600010e0603 */
[----:B------:R1:W-:Y:S01]  /*24180*/  STL [R1+0xcd8], R12 ;  /* 0x000cd80c01007387 */ /* 0x0003e20000100800 */
[----:B------:R-:W-:-:S03]  /*24190*/  IMAD.MOV.U32 R9, RZ, RZ, R12 ;  /* 0x000000ffff097224 */ /* 0x000fc600078e000c */
[----:B------:R4:W-:Y:S04]  /*241a0*/  STL [R1+0xcfc], R11 ;  /* 0x000cfc0b01007387 */ /* 0x0009e80000100800 */
[----:B---3--:R-:W3:Y:S04]  /*241b0*/  LDL.LU R6, [R1+0xd5c] ;  /* 0x000d5c0001067983 */ /* 0x008ee80000300800 */
[----:B------:R4:W-:Y:S04]  /*241c0*/  STL [R1+0xcf8], R215 ;  /* 0x000cf8d701007387 */ /* 0x0009e80000100800 */
[----:B------:R4:W-:Y:S04]  /*241d0*/  LDGSTS.E [R5+0x61100], desc[UR16][R8.64], P0 ;  /* 0x6110000008057fae */ /* 0x0009e80008121850 */
[----:B-1----:R-:W3:Y:S01]  /*241e0*/  LDL.LU R12, [R1+0xd7c] ;  /* 0x000d7c00010c7983 */ /* 0x002ee20000300800 */
[----:B----4-:R-:W-:-:S03]  /*241f0*/  IMAD.MOV.U32 R8, RZ, RZ, R11 ;  /* 0x000000ffff087224 */ /* 0x010fc600078e000b */
[----:B------:R-:W4:Y:S01]  /*24200*/  LDL.LU R11, [R1+0xd58] ;  /* 0x000d5800010b7983 */ /* 0x000f220000300800 */
[----:B------:R-:W-:-:S03]  /*24210*/  MOV R9, R215 ;  /* 0x000000d700097202 */ /* 0x000fc60000000f00 */
[----:B------:R-:W4:Y:S01]  /*24220*/  LDL.LU R215, [R1+0xd78] ;  /* 0x000d780001d77983 */ /* 0x000f220000300800 */
[----:B--2---:R-:W-:-:S03]  /*24230*/  IADD3 R10, P1, R10, R4, RZ ;  /* 0x000000040a0a7210 */ /* 0x004fc60007f3e0ff */
[----:B------:R1:W-:Y:S01]  /*24240*/  LDGSTS.E [R5+0x61500], desc[UR16][R8.64], P0 ;  /* 0x6150000008057fae */ /* 0x0003e20008121850 */
[----:B------:R-:W-:-:S03]  /*24250*/  IADD3 R14, P2, R14, R4, RZ ;  /* 0x000000040e0e7210 */ /* 0x000fc60007f5e0ff */
[----:B------:R2:W-:Y:S01]  /*24260*/  STL [R1+0xd1c], R10 ;  /* 0x000d1c0a01007387 */ /* 0x0005e20000100800 */
[--C-:B------:R-:W-:Y:S01]  /*24270*/  IMAD.X R13, R13, 0x1, R3.reuse, P1 ;  /* 0x000000010d0d7824 */ /* 0x100fe200008e0603 */
[----:B-1----:R-:W-:Y:S01]  /*24280*/  MOV R8, R10 ;  /* 0x0000000a00087202 */ /* 0x002fe20000000f00 */
[----:B------:R-:W-:-:S03]  /*24290*/  IMAD.X R214, R214, 0x1, R3, P2 ;  /* 0x00000001d6d67824 */ /* 0x000fc600010e0603 */
[----:B------:R1:W-:Y:S01]  /*242a0*/  STL [R1+0xd18], R13 ;  /* 0x000d180d01007387 */ /* 0x0003e20000100800 */
[----:B------:R-:W-:-:S03]  /*242b0*/  IMAD.MOV.U32 R9, RZ, RZ, R13 ;  /* 0x000000ffff097224 */ /* 0x000fc600078e000d */
        /* <DEDUP_REMOVED lines=10> */
[----:B---3--:R-:W-:-:S04]  /*24360*/  IADD3 R6, P1, R6, R4, RZ ;  /* 0x0000000406067210 */ /* 0x008fc80007f3e0ff */
[----:B-1----:R-:W-:Y:S01]  /*24370*/  MOV R8, R6 ;  /* 0x0000000600087202 */ /* 0x002fe20000000f00 */
[----:B------:R1:W-:Y:S01]  /*24380*/  STL [R1+0xd5c], R6 ;  /* 0x000d5c0601007387 */ /* 0x0003e20000100800 */
[----:B------:R-:W-:Y:S01]  /*24390*/  IADD3 R12, P2, R12, R4, RZ ;  /* 0x000000040c0c7210 */ /* 0x000fe20007f5e0ff */
[----:B----4-:R-:W-:-:S04]  /*243a0*/  IMAD.X R11, R11, 0x1, R3, P1 ;  /* 0x000000010b0b7824 */ /* 0x010fc800008e0603 */
[----:B------:R-:W-:Y:S01]  /*243b0*/  IMAD.X R215, R215, 0x1, R3, P2 ;  /* 0x00000001d7d77824 */ /* 0x000fe200010e0603 */
[----:B------:R3:W-:Y:S01]  /*243c0*/  STL [R1+0xd58], R11 ;  /* 0x000d580b01007387 */ /* 0x0007e20000100800 */
[----:B------:R-:W-:-:S03]  /*243d0*/  IMAD.MOV.U32 R9, RZ, RZ, R11 ;  /* 0x000000ffff097224 */ /* 0x000fc600078e000b */
[----:B------:R4:W-:Y:S04]  /*243e0*/  STL [R1+0xd7c], R12 ;  /* 0x000d7c0c01007387 */ /* 0x0009e80000100800 */
[----:B-1----:R-:W2:Y:S04]  /*243f0*/  LDL.LU R6, [R1+0xddc] ;  /* 0x000ddc0001067983 */ /* 0x002ea80000300800 */
[----:B------:R1:W-:Y:S04]  /*24400*/  STL [R1+0xd78], R215 ;  /* 0x000d78d701007387 */ /* 0x0003e80000100800 */
[----:B------:R4:W-:Y:S04]  /*24410*/  LDGSTS.E [R5+0x62100], desc[UR16][R8.64], P0 ;  /* 0x6210000008057fae */ /* 0x0009e80008121850 */
[----:B---3--:R-:W3:Y:S01]  /*24420*/  LDL.LU R11, [R1+0xdfc] ;  /* 0x000dfc00010b7983 */ /* 0x008ee20000300800 */
[----:B----4-:R-:W-:-:S03]  /*24430*/  IMAD.MOV.U32 R8, RZ, RZ, R12 ;  /* 0x000000ffff087224 */ /* 0x010fc600078e000c */
[----:B------:R-:W4:Y:S01]  /*24440*/  LDL.LU R12, [R1+0xdd8] ;  /* 0x000dd800010c7983 */ /* 0x000f220000300800 */
[----:B------:R-:W-:-:S03]  /*24450*/  MOV R9, R215 ;  /* 0x000000d700097202 */ /* 0x000fc60000000f00 */
[----:B-1----:R-:W4:Y:S01]  /*24460*/  LDL.LU R215, [R1+0xdf8] ;  /* 0x000df80001d77983 */ /* 0x002f220000300800 */
[----:B--2---:R-:W-:-:S03]  /*24470*/  IADD3 R10, P1, R10, R4, RZ ;  /* 0x000000040a0a7210 */ /* 0x004fc60007f3e0ff */
[----:B------:R1:W-:Y:S01]  /*24480*/  LDGSTS.E [R5+0x62500], desc[UR16][R8.64], P0 ;  /* 0x6250000008057fae */ /* 0x0003e20008121850 */
[----:B------:R-:W-:-:S03]  /*24490*/  IADD3 R13, P2, R13, R4, RZ ;  /* 0x000000040d0d7210 */ /* 0x000fc60007f5e0ff */
[----:B------:R-:W-:Y:S01]  /*244a0*/  STL [R1+0xd9c], R10 ;  /* 0x000d9c0a01007387 */ /* 0x000fe20000100800 */
[--C-:B------:R-:W-:Y:S01]  /*244b0*/  IMAD.X R14, R14, 0x1, R3.reuse, P1 ;  /* 0x000000010e0e7824 */ /* 0x100fe200008e0603 */
[----:B-1----:R-:W-:Y:S01]  /*244c0*/  MOV R8, R10 ;  /* 0x0000000a00087202 */ /* 0x002fe20000000f00 */
[----:B------:R-:W-:-:S03]  /*244d0*/  IMAD.X R214, R214, 0x1, R3, P2 ;  /* 0x00000001d6d67824 */ /* 0x000fc600010e0603 */
[----:B------:R1:W-:Y:S01]  /*244e0*/  STL [R1+0xd98], R14 ;  /* 0x000d980e01007387 */ /* 0x0003e20000100800 */
[----:B------:R-:W-:-:S03]  /*244f0*/  IMAD.MOV.U32 R9, RZ, RZ, R14 ;  /* 0x000000ffff097224 */ /* 0x000fc600078e000e */
[----:B------:R-:W-:Y:S04]  /*24500*/  STL [R1+0xdbc], R13 ;  /* 0x000dbc0d01007387 */ /* 0x000fe80000100800 */
[----:B------:R2:W-:Y:S04]  /*24510*/  LDGSTS.E [R5+0x62900], desc[UR16][R8.64], P0 ;  /* 0x6290000008057fae */ /* 0x0005e80008121850 */
[----:B-1----:R-:W4:Y:S04]  /*24520*/  LDL.LU R14, [R1+0xe1c] ;  /* 0x000e1c00010e7983 */ /* 0x002f280000300800 */
[----:B------:R1:W-:Y:S04]  /*24530*/  STL [R1+0xdb8], R214 ;  /* 0x000db8d601007387 */ /* 0x0003e80000100800 */
[----:B------:R-:W4:Y:S01]  /*24540*/  LDL.LU R10, [R1+0xe3c] ;  /* 0x000e3c00010a7983 */ /* 0x000f220000300800 */
[----:B--2---:R-:W-:Y:S01]  /*24550*/  MOV R9, R214 ;  /* 0x000000d600097202 */ /* 0x004fe20000000f00 */
[----:B------:R-:W-:-:S02]  /*24560*/  IMAD.MOV.U32 R8, RZ, RZ, R13 ;  /* 0x000000ffff087224 */ /* 0x000fc400078e000d */
[----:B-1----:R-:W2:Y:S04]  /*24570*/  LDL.LU R214, [R1+0xe18] ;  /* 0x000e180001d67983 */ /* 0x002ea80000300800 */
[----:B------:R-:W2:Y:S04]  /*24580*/  LDL.LU R13, [R1+0xe38] ;  /* 0x000e3800010d7983 */ /* 0x000ea80000300800 */
[----:B------:R1:W-:Y:S01]  /*24590*/  LDGSTS.E [R5+0x62d00], desc[UR16][R8.64], P0 ;  /* 0x62d0000008057fae */ /* 0x0003e20008121850 */
[----:B------:R-:W-:-:S04]  /*245a0*/  IADD3 R6, P1, R6, R4, RZ ;  /* 0x0000000406067210 */ /* 0x000fc80007f3e0ff */
[----:B-1----:R-:W-:Y:S01]  /*245b0*/  MOV R8, R6 ;  /* 0x0000000600087202 */ /* 0x002fe20000000f00 */
[----:B------:R1:W-:Y:S01]  /*245c0*/  STL [R1+0xddc], R6 ;  /* 0x000ddc0601007387 */ /* 0x0003e20000100800 */
[----:B---3--:R-:W-:Y:S01]  /*245d0*/  IADD3 R11, P2, R11, R4, RZ ;  /* 0x000000040b0b7210 */ /* 0x008fe20007f5e0ff */
        /* <DEDUP_REMOVED lines=9> */
[----:B-1----:R-:W-:-:S03]  /*24670*/  IMAD.MOV.U32 R8, RZ, RZ, R11 ;  /* 0x000000ffff087224 */ /* 0x002fc600078e000b */
[----:B----4-:R-:W4:Y:S01]  /*24680*/  LDL.LU R11, [R1+0xc60] ;  /* 0x000c6000010b7983 */ /* 0x010f220000300800 */
[----:B------:R-:W-:-:S03]  /*24690*/  MOV R9, R215 ;  /* 0x000000d700097202 */ /* 0x000fc60000000f00 */
[----:B------:R-:W4:Y:S01]  /*246a0*/  LDL.LU R215, [R1+0xc80] ;  /* 0x000c800001d77983 */ /* 0x000f220000300800 */
[----:B------:R-:W-:-:S03]  /*246b0*/  IADD3 R14, P1, R14, R4, RZ ;  /* 0x000000040e0e7210 */ /* 0x000fc60007f3e0ff */
[----:B------:R1:W-:Y:S01]  /*246c0*/  LDGSTS.E [R5+0x63500], desc[UR16][R8.64], P0 ;  /* 0x6350000008057fae */ /* 0x0003e20008121850 */
[----:B------:R-:W-:Y:S01]  /*246d0*/  IADD3 R10, P2, R10, R4, RZ ;  /* 0x000000040a0a7210 */ /* 0x000fe20007f5e0ff */
[----:B--2---:R-:W-:Y:S01]  /*246e0*/  IMAD.X R214, R214, 0x1, R3, P1 ;  /* 0x00000001d6d67824 */ /* 0x004fe200008e0603 */
[----:B-1----:R-:W-:-:S03]  /*246f0*/  MOV R8, R14 ;  /* 0x0000000e00087202 */ /* 0x002fc60000000f00 */
[----:B------:R-:W-:Y:S02]  /*24700*/  IMAD.X R13, R13, 0x1, R3, P2 ;  /* 0x000000010d0d7824 */ /* 0x000fe400010e0603 */
[----:B------:R-:W-:Y:S01]  /*24710*/  IMAD.MOV.U32 R9, RZ, RZ, R214 ;  /* 0x000000ffff097224 */ /* 0x000fe200078e00d6 */
[----:B------:R1:W-:Y:S04]  /*24720*/  STL [R1+0xe1c], R14 ;  /* 0x000e1c0e01007387 */ /* 0x0003e80000100800 */
[----:B------:R-:W-:Y:S04]  /*24730*/  STL [R1+0xe18], R214 ;  /* 0x000e18d601007387 */ /* 0x000fe80000100800 */
[----:B------:R2:W-:Y:S04]  /*24740*/  STL [R1+0xe3c], R10 ;  /* 0x000e3c0a01007387 */ /* 0x0005e80000100800 */
[----:B------:R2:W-:Y:S04]  /*24750*/  LDGSTS.E [R5+0x63900], desc[UR16][R8.64], P0 ;  /* 0x6390000008057fae */ /* 0x0005e80008121850 */
[----:B------:R2:W-:Y:S04]  /*24760*/  STL [R1+0xe38], R13 ;  /* 0x000e380d01007387 */ /* 0x0005e80000100800 */
[----:B-1----:R-:W4:Y:S01]  /*24770*/  LDL.LU R14, [R1+0xca0] ;  /* 0x000ca000010e7983 */ /* 0x002f220000300800 */
[----:B--2---:R-:W-:-:S03]  /*24780*/  IMAD.MOV.U32 R8, RZ, RZ, R10 ;  /* 0x000000ffff087224 */ /* 0x004fc600078e000a */
[----:B------:R-:W2:Y:S01]  /*24790*/  LDL.LU R10, [R1+0xca4] ;  /* 0x000ca400010a7983 */ /* 0x000ea20000300800 */
[----:B------:R-:W-:-:S03]  /*247a0*/  MOV R9, R13 ;  /* 0x0000000d00097202 */ /* 0x000fc60000000f00 */
[----:B------:R-:W2:Y:S04]  /*247b0*/  LDL.LU R214, [R1+0xcc0] ;  /* 0x000cc00001d67983 */ /* 0x000ea80000300800 */
[----:B------:R-:W2:Y:S04]  /*247c0*/  LDL.LU R13, [R1+0xcc4] ;  /* 0x000cc400010d7983 */ /* 0x000ea80000300800 */
[----:B------:R1:W-:Y:S02]  /*247d0*/  LDGSTS.E [R5+0x63d00], desc[UR16][R8.64], P0 ;  /* 0x63d0000008057fae */ /* 0x0003e40008121850 */
[----:B-1----:R-:W-:-:S05]  /*247e0*/  LOP3.LUT R5, R16, 0x40, RZ, 0x3c, !PT ;  /* 0x0000004010057812 */ /* 0x002fca00078e3cff */
[----:B------:R-:W-:Y:S01]  /*247f0*/  VIADD R5, R5, UR4 ;  /* 0x0000000405057c36 */ /* 0x000fe20008000000 */
[----:B------:R-:W-:-:S05]  /*24800*/  IADD3 R6, P1, R6, R4, RZ ;  /* 0x0000000406067210 */ /* 0x000fca0007f3e0ff */
[----:B------:R1:W-:Y:S01]  /*24810*/  STL [R1+0xc64], R6 ;  /* 0x000c640601007387 */ /* 0x0003e20000100800 */
[----:B------:R-:W-:Y:S01]  /*24820*/  IMAD.MOV.U32 R8, RZ, RZ, R6 ;  /* 0x000000ffff087224 */ /* 0x000fe200078e0006 */
[----:B---3--:R-:W-:-:S05]  /*24830*/  IADD3 R12, P2, R12, R4, RZ ;  /* 0x000000040c0c7210 */ /* 0x008fca0007f5e0ff */
[----:B------:R-:W-:Y:S01]  /*24840*/  STL [R1+0xc84], R12 ;  /* 0x000c840c01007387 */ /* 0x000fe20000100800 */
[----:B----4-:R-:W-:-:S04]  /*24850*/  IMAD.X R11, R11, 0x1, R3, P1 ;  /* 0x000000010b0b7824 */ /* 0x010fc800008e0603 */
[----:B------:R-:W-:Y:S01]  /*24860*/  IMAD.MOV.U32 R9, RZ, RZ, R11 ;  /* 0x000000ffff097224 */ /* 0x000fe200078e000b */
[----:B------:R3:W-:Y:S01]  /*24870*/  STL [R1+0xc60], R11 ;  /* 0x000c600b01007387 */ /* 0x0007e20000100800 */
[----:B------:R-:W-:-:S03]  /*24880*/  IADD3.X R215, R215, R3, RZ, P2, !PT ;  /* 0x00000003d7d77210 */ /* 0x000fc600017fe4ff */
[----:B-1----:R-:W4:Y:S04]  /*24890*/  LDL.LU R6, [R1+0xce4] ;  /* 0x000ce40001067983 */ /* 0x002f280000300800 */
[----:B------:R1:W-:Y:S04]  /*248a0*/  LDGSTS.E [R5+0x60200], desc[UR16][R8.64], P0 ;  /* 0x6020000008057fae */ /* 0x0003e80008121850 */
[----:B---3--:R-:W3:Y:S04]  /*248b0*/  LDL.LU R11, [R1+0xd04] ;  /* 0x000d0400010b7983 */ /* 0x008ee80000300800 */
[----:B------:R1:W-:Y:S02]  /*248c0*/  STL [R1+0xc80], R215 ;  /* 0x000c80d701007387 */ /* 0x0003e40000100800 */
[----:B-1----:R-:W-:-:S02]  /*248d0*/  MOV R8, R12 ;  /* 0x0000000c00087202 */ /* 0x002fc40000000f00 */
[----:B------:R-:W3:Y:S01]  /*248e0*/  LDL.LU R12, [R1+0xce0] ;  /* 0x000ce000010c7983 */ /* 0x000ee20000300800 */
[----:B------:R-:W-:-:S03]  /*248f0*/  IMAD.MOV.U32 R9, RZ, RZ, R215 ;  /* 0x000000ffff097224 */ /* 0x000fc600078e00d7 */
[----:B------:R-:W3:Y:S04]  /*24900*/  LDL.LU R215, [R1+0xd00] ;  /* 0x000d000001d77983 */ /* 0x000ee80000300800 */
[----:B------:R1:W-:Y:S01]  /*24910*/  LDGSTS.E [R5+0x60600], desc[UR16][R8.64], P0 ;  /* 0x6060000008057fae */ /* 0x0003e20008121850 */
[----:B--2---:R-:W-:-:S05]  /*24920*/  IADD3 R10, P1, R10, R4, RZ ;  /* 0x000000040a0a7210 */ /* 0x004fca0007f3e0ff */
[----:B------:R-:W-:Y:S01]  /*24930*/  IMAD.X R14, R14, 0x1, R3, P1 ;  /* 0x000000010e0e7824 */ /* 0x000fe200008e0603 */
[----:B------:R-:W-:Y:S01]  /*24940*/  IADD3 R13, P2, R13, R4, RZ ;  /* 0x000000040d0d7210 */ /* 0x000fe20007f5e0ff */
[----:B------:R2:W-:Y:S01]  /*24950*/  STL [R1+0xca4], R10 ;  /* 0x000ca40a01007387 */ /* 0x0005e20000100800 */
[----:B-1----:R-:W-:Y:S02]  /*24960*/  IMAD.MOV.U32 R8, RZ, RZ, R10 ;  /* 0x000000ffff087224 */ /* 0x002fe400078e000a */
[----:B------:R-:W-:Y:S01]  /*24970*/  IADD3.X R214, R214, R3, RZ, P2, !PT ;  /* 0x00000003d6d67210 */ /* 0x000fe200017fe4ff */
[----:B------:R1:W-:Y:S01]  /*24980*/  STL [R1+0xca0], R14 ;  /* 0x000ca00e01007387 */ /* 0x0003e20000100800 */
[----:B------:R-:W-:-:S03]  /*24990*/  IMAD.MOV.U32 R9, RZ, RZ, R14 ;  /* 0x000000ffff097224 */ /* 0x000fc600078e000e */
[----:B------:R1:W-:Y:S04]  /*249a0*/  STL [R1+0xcc4], R13 ;  /* 0x000cc40d01007387 */ /* 0x0003e80000100800 */
[----:B--2---:R-:W2:Y:S04]  /*249b0*/  LDL.LU R10, [R1+0xd24] ;  /* 0x000d2400010a7983 */ /* 0x004ea80000300800 */
[----:B------:R1:W-:Y:S04]  /*249c0*/  STL [R1+0xcc0], R214 ;  /* 0x000cc0d601007387 */ /* 0x0003e80000100800 */
[----:B------:R1:W-:Y:S04]  /*249d0*/  LDGSTS.E [R5+0x60a00], desc[UR16][R8.64], P0 ;  /* 0x60a0000008057fae */ /* 0x0003e80008121850 */
[----:B-1----:R-:W2:Y:S01]  /*249e0*/  LDL.LU R14, [R1+0xd44] ;  /* 0x000d4400010e7983 */ /* 0x002ea20000300800 */
[----:B------:R-:W-:-:S03]  /*249f0*/  MOV R8, R13 ;  /* 0x0000000d00087202 */ /* 0x000fc60000000f00 */
[----:B------:R-:W2:Y:S01]  /*24a00*/  LDL.LU R13, [R1+0xd20] ;  /* 0x000d2000010d7983 */ /* 0x000ea20000300800 */
[----:B------:R-:W-:-:S03]  /*24a10*/  IMAD.MOV.U32 R9, RZ, RZ, R214 ;  /* 0x000000ffff097224 */ /* 0x000fc600078e00d6 */
[----:B------:R-:W2:Y:S04]  /*24a20*/  LDL.LU R214, [R1+0xd40] ;  /* 0x000d400001d67983 */ /* 0x000ea80000300800 */
[----:B------:R1:W-:Y:S01]  /*24a30*/  LDGSTS.E [R5+0x60e00], desc[UR16][R8.64], P0 ;  /* 0x60e0000008057fae */ /* 0x0003e20008121850 */
[----:B----4-:R-:W-:-:S05]  /*24a40*/  IADD3 R6, P1, R6, R4, RZ ;  /* 0x0000000406067210 */ /* 0x010fca0007f3e0ff */
[----:B------:R4:W-:Y:S01]  /*24a50*/  STL [R1+0xce4], R6 ;  /* 0x000ce40601007387 */ /* 0x0009e20000100800 */
[----:B---3--:R-:W-:Y:S01]  /*24a60*/  IADD3 R11, P2, R11, R4, RZ ;  /* 0x000000040b0b7210 */ /* 0x008fe20007f5e0ff */
[----:B-1----:R-:W-:Y:S02]  /*24a70*/  IMAD.MOV.U32 R8, RZ, RZ, R6 ;  /* 0x000000ffff087224 */ /* 0x002fe400078e0006 */
[----:B------:R-:W-:Y:S01]  /*24a80*/  IMAD.X R12, R12, 0x1, R3, P1 ;  /* 0x000000010c0c7824 */ /* 0x000fe200008e0603 */
[----:B------:R-:W-:-:S04]  /*24a90*/  IADD3.X R215, R215, R3, RZ, P2, !PT ;  /* 0x00000003d7d77210 */ /* 0x000fc800017fe4ff */
[----:B------:R1:W-:Y:S01]  /*24aa0*/  STL [R1+0xce0], R12 ;  /* 0x000ce00c01007387 */ /* 0x0003e20000100800 */
[----:B------:R-:W-:-:S03]  /*24ab0*/  IMAD.MOV.U32 R9, RZ, RZ, R12 ;  /* 0x000000ffff097224 */ /* 0x000fc600078e000c */
[----:B------:R3:W-:Y:S04]  /*24ac0*/  STL [R1+0xd04], R11 ;  /* 0x000d040b01007387 */ /* 0x0007e80000100800 */
[----:B----4-:R-:W4:Y:S04]  /*24ad0*/  LDL.LU R6, [R1+0xd64] ;  /* 0x000d640001067983 */ /* 0x010f280000300800 */
[----:B------:R3:W-:Y:S04]  /*24ae0*/  STL [R1+0xd00], R215 ;  /* 0x000d00d701007387 */ /* 0x0007e80000100800 */
[----:B------:R3:W-:Y:S04]  /*24af0*/  LDGSTS.E [R5+0x61200], desc[UR16][R8.64], P0 ;  /* 0x6120000008057fae */ /* 0x0007e80008121850 */
[----:B-1----:R-:W4:Y:S01]  /*24b00*/  LDL.LU R12, [R1+0xd84] ;  /* 0x000d8400010c7983 */ /* 0x002f220000300800 */
[----:B---3--:R-:W-:-:S03]  /*24b10*/  MOV R8, R11 ;  /* 0x0000000b00087202 */ /* 0x008fc60000000f00 */
[----:B------:R-:W3:Y:S01]  /*24b20*/  LDL.LU R11, [R1+0xd60] ;  /* 0x000d6000010b7983 */ /* 0x000ee20000300800 */
[----:B------:R-:W-:-:S03]  /*24b30*/  IMAD.MOV.U32 R9, RZ, RZ, R215 ;  /* 0x000000ffff097224 */ /* 0x000fc600078e00d7 */
[----:B------:R-:W3:Y:S04]  /*24b40*/  LDL.LU R215, [R1+0xd80] ;  /* 0x000d800001d77983 */ /* 0x000ee80000300800 */
[----:B------:R1:W-:Y:S01]  /*24b50*/  LDGSTS.E [R5+0x61600], desc[UR16][R8.64], P0 ;  /* 0x6160000008057fae */ /* 0x0003e20008121850 */
[----:B--2---:R-:W-:-:S05]  /*24b60*/  IADD3 R10, P1, R10, R4, RZ ;  /* 0x000000040a0a7210 */ /* 0x004fca0007f3e0ff */
[----:B------:R2:W-:Y:S01]  /*24b70*/  STL [R1+0xd24], R10 ;  /* 0x000d240a01007387 */ /* 0x0005e20000100800 */
[----:B------:R-:W-:Y:S01]  /*24b80*/  IADD3 R14, P2, R14, R4, RZ ;  /* 0x000000040e0e7210 */ /* 0x000fe20007f5e0ff */
[----:B-1----:R-:W-:Y:S02]  /*24b90*/  IMAD.MOV.U32 R8, RZ, RZ, R10 ;  /* 0x000000ffff087224 */ /* 0x002fe400078e000a */
[----:B------:R-:W-:Y:S01]  /*24ba0*/  IMAD.X R13, R13, 0x1, R3, P1 ;  /* 0x000000010d0d7824 */ /* 0x000fe200008e0603 */
[----:B------:R-:W-:-:S04]  /*24bb0*/  IADD3.X R214, R214, R3, RZ, P2, !PT ;  /* 0x00000003d6d67210 */ /* 0x000fc800017fe4ff */
        /* <DEDUP_REMOVED lines=14> */
[----:B-1----:R-:W-:Y:S01]  /*24ca0*/  IMAD.MOV.U32 R8, RZ, RZ, R6 ;  /* 0x000000ffff087224 */ /* 0x002fe200078e0006 */
[----:B------:R-:W-:Y:S01]  /*24cb0*/  IADD3 R12, P2, R12, R4, RZ ;  /* 0x000000040c0c7210 */ /* 0x000fe20007f5e0ff */
[----:B---3--:R-:W-:-:S03]  /*24cc0*/  IMAD.X R11, R11, 0x1, R3, P1 ;  /* 0x000000010b0b7824 */ /* 0x008fc600008e0603 */
[----:B------:R-:W-:Y:S02]  /*24cd0*/  IADD3.X R215, R215, R3, RZ, P2, !PT ;  /* 0x00000003d7d77210 */ /* 0x000fe400017fe4ff */
        /* <DEDUP_REMOVED lines=13> */
[----:B------:R-:W-:Y:S01]  /*24db0*/  STL [R1+0xda4], R10 ;  /* 0x000da40a01007387 */ /* 0x000fe20000100800 */
[----:B------:R-:W-:Y:S01]  /*24dc0*/  IADD3 R13, P2, R13, R4, RZ ;  /* 0x000000040d0d7210 */ /* 0x000fe20007f5e0ff */
[----:B-1----:R-:W-:Y:S02]  /*24dd0*/  IMAD.MOV.U32 R8, RZ, RZ, R10 ;  /* 0x000000ffff087224 */ /* 0x002fe400078e000a */
[----:B------:R-:W-:Y:S01]  /*24de0*/  IMAD.X R14, R14, 0x1, R3, P1 ;  /* 0x000000010e0e7824 */ /* 0x000fe200008e0603 */
[----:B------:R-:W-:-:S04]  /*24df0*/  IADD3.X R214, R214, R3, RZ, P2, !PT ;  /* 0x00000003d6d67210 */ /* 0x000fc800017fe4ff */
[----:B------:R1:W-:Y:S01]  /*24e00*/  STL [R1+0xda0], R14 ;  /* 0x000da00e01007387 */ /* 0x0003e20000100800 */
[----:B------:R-:W-:-:S03]  /*24e10*/  IMAD.MOV.U32 R9, RZ, RZ, R14 ;  /* 0x000000ffff097224 */ /* 0x000fc600078e000e */
[----:B------:R-:W-:Y:S04]  /*24e20*/  STL [R1+0xdc4], R13 ;  /* 0x000dc40d01007387 */ /* 0x000fe80000100800 */
[----:B------:R2:W-:Y:S04]  /*24e30*/  LDGSTS.E [R5+0x62a00], desc[UR16][R8.64], P0 ;  /* 0x62a0000008057fae */ /* 0x0005e80008121850 */
[----:B-1----:R-:W3:Y:S04]  /*24e40*/  LDL.LU R14, [R1+0xe24] ;  /* 0x000e2400010e7983 */ /* 0x002ee80000300800 */
[----:B------:R1:W-:Y:S04]  /*24e50*/  STL [R1+0xdc0], R214 ;  /* 0x000dc0d601007387 */ /* 0x0003e80000100800 */
[----:B------:R-:W3:Y:S01]  /*24e60*/  LDL.LU R10, [R1+0xe44] ;  /* 0x000e4400010a7983 */ /* 0x000ee20000300800 */
[----:B--2---:R-:W-:Y:S01]  /*24e70*/  IMAD.MOV.U32 R9, RZ, RZ, R214 ;  /* 0x000000ffff097224 */ /* 0x004fe200078e00d6 */
[----:B------:R-:W-:-:S02]  /*24e80*/  MOV R8, R13 ;  /* 0x0000000d00087202 */ /* 0x000fc40000000f00 */
[----:B-1----:R-:W2:Y:S04]  /*24e90*/  LDL.LU R214, [R1+0xe20] ;  /* 0x000e200001d67983 */ /* 0x002ea80000300800 */
        /* <DEDUP_REMOVED lines=20> */
[-C--:B------:R-:W-:Y:S02]  /*24fe0*/  IADD3 R14, P1, R14, R4.reuse, RZ ;  /* 0x000000040e0e7210 */ /* 0x080fe40007f3e0ff */
[----:B------:R-:W-:-:S03]  /*24ff0*/  IADD3 R10, P2, R10, R4, RZ ;  /* 0x000000040a0a7210 */ /* 0x000fc60007f5e0ff */
[----:B-1----:R-:W-:Y:S02]  /*25000*/  IMAD.MOV.U32 R8, RZ, RZ, R14 ;  /* 0x000000ffff087224 */ /* 0x002fe400078e000e */
[----:B--2---:R-:W-:Y:S01]  /*25010*/  IMAD.X R214, R214, 0x1, R3, P1 ;  /* 0x00000001d6d67824 */ /* 0x004fe200008e0603 */
[----:B------:R-:W-:Y:S03]  /*25020*/  STL [R1+0xe24], R14 ;  /* 0x000e240e01007387 */ /* 0x000fe60000100800 */
[----:B------:R-:W-:Y:S01]  /*25030*/  IMAD.MOV.U32 R9, RZ, RZ, R214 ;  /* 0x000000ffff097224 */ /* 0x000fe200078e00d6 */
[----:B------:R-:W-:Y:S01]  /*25040*/  IADD3.X R13, R13, R3, RZ, P2, !PT ;  /* 0x000000030d0d7210 */ /* 0x000fe200017fe4ff */
[----:B------:R-:W-:Y:S04]  /*25050*/  STL [R1+0xe20], R214 ;  /* 0x000e20d601007387 */ /* 0x000fe80000100800 */
[----:B------:R-:W-:Y:S04]  /*25060*/  STL [R1+0xe44], R10 ;  /* 0x000e440a01007387 */ /* 0x000fe80000100800 */
[----:B------:R1:W-:Y:S04]  /*25070*/  LDGSTS.E [R5+0x63a00], desc[UR16][R8.64], P0 ;  /* 0x63a0000008057fae */ /* 0x0003e80008121850 */
[----:B------:R2:W-:Y:S01]  /*25080*/  STL [R1+0xe40], R13 ;  /* 0x000e400d01007387 */ /* 0x0005e20000100800 */
[----:B-1----:R-:W-:Y:S01]  /*25090*/  IMAD.MOV.U32 R9, RZ, RZ, R13 ;  /* 0x000000ffff097224 */ /* 0x002fe200078e000d */
[----:B------:R-:W-:-:S02]  /*250a0*/  MOV R8, R10 ;  /* 0x0000000a00087202 */ /* 0x000fc40000000f00 */
[----:B--2---:R-:W2:Y:S04]  /*250b0*/  LDL.LU R13, [R1+0xca8] ;  /* 0x000ca800010d7983 */ /* 0x004ea80000300800 */
[----:B------:R-:W2:Y:S04]  /*250c0*/  LDL.LU R10, [R1+0xcac] ;  /* 0x000cac00010a7983 */ /* 0x000ea80000300800 */
[----:B------:R-:W2:Y:S04]  /*250d0*/  LDL.LU R214, [R1+0xcc8] ;  /* 0x000cc80001d67983 */ /* 0x000ea80000300800 */
[----:B------:R1:W-:Y:S04]  /*250e0*/  LDGSTS.E [R5+0x63e00], desc[UR16][R8.64], P0 ;  /* 0x63e0000008057fae */ /* 0x0003e80008121850 */
[----:B------:R-:W2:Y:S01]  /*250f0*/  LDL.LU R14, [R1+0xccc] ;  /* 0x000ccc00010e7983 */ /* 0x000ea20000300800 */
[----:B-1----:R-:W-:-:S04]  /*25100*/  LOP3.LUT R5, R16, 0x60, RZ, 0x3c, !PT ;  /* 0x0000006010057812 */ /* 0x002fc800078e3cff */
[----:B------:R-:W-:Y:S02]  /*25110*/  IADD3 R5, R5, UR4, RZ ;  /* 0x0000000405057c10 */ /* 0x000fe4000fffe0ff */
[----:B----4-:R-:W-:-:S05]  /*25120*/  IADD3 R6, P1, R6, R4, RZ ;  /* 0x0000000406067210 */ /* 0x010fca0007f3e0ff */
[----:B------:R1:W-:Y:S01]  /*25130*/  STL [R1+0xc6c], R6 ;  /* 0x000c6c0601007387 */ /* 0x0003e20000100800 */
[----:B------:R-:W-:Y:S01]  /*25140*/  IMAD.MOV.U32 R8, RZ, RZ, R6 ;  /* 0x000000ffff087224 */ /* 0x000fe200078e0006 */
[----:B------:R-:W-:Y:S01]  /*25150*/  IADD3 R12, P2, R12, R4, RZ ;  /* 0x000000040c0c7210 */ /* 0x000fe20007f5e0ff */
[----:B---3--:R-:W-:-:S04]  /*25160*/  IMAD.X R11, R11, 0x1, R3, P1 ;  /* 0x000000010b0b7824 */ /* 0x008fc800008e0603 */
[----:B------:R-:W-:Y:S01]  /*25170*/  STL [R1+0xc8c], R12 ;  /* 0x000c8c0c01007387 */ /* 0x000fe20000100800 */
[----:B------:R-:W-:Y:S01]  /*25180*/  IMAD.X R215, R215, 0x1, R3, P2 ;  /* 0x00000001d7d77824 */ /* 0x000fe200010e0603 */
[----:B------:R-:W-:Y:S02]  /*25190*/  MOV R9, R11 ;  /* 0x0000000b00097202 */ /* 0x000fe40000000f00 */
[----:B------:R3:W-:Y:S04]  /*251a0*/  STL [R1+0xc68], R11 ;  /* 0x000c680b01007387 */ /* 0x0007e80000100800 */
[----:B-1----:R-:W4:Y:S04]  /*251b0*/  LDL.LU R6, [R1+0xcec] ;  /* 0x000cec0001067983 */ /* 0x002f280000300800 */
[----:B------:R1:W-:Y:S04]  /*251c0*/  LDGSTS.E [R5+0x60300], desc[UR16][R8.64], P0 ;  /* 0x6030000008057fae */ /* 0x0003e80008121850 */
[----:B---3--:R-:W3:Y:S04]  /*251d0*/  LDL.LU R11, [R1+0xd0c] ;  /* 0x000d0c00010b7983 */ /* 0x008ee80000300800 */
[----:B------:R1:W-:Y:S02]  /*251e0*/  STL [R1+0xc88], R215 ;  /* 0x000c88d701007387 */ /* 0x0003e40000100800 */
[----:B-1----:R-:W-:-:S02]  /*251f0*/  IMAD.MOV.U32 R8, RZ, RZ, R12 ;  /* 0x000000ffff087224 */ /* 0x002fc400078e000c */
[----:B------:R-:W3:Y:S01]  /*25200*/  LDL.LU R12, [R1+0xce8] ;  /* 0x000ce800010c7983 */ /* 0x000ee20000300800 */
[----:B------:R-:W-:-:S03]  /*25210*/  IMAD.MOV.U32 R9, RZ, RZ, R215 ;  /* 0x000000ffff097224 */ /* 0x000fc600078e00d7 */
[----:B------:R-:W3:Y:S04]  /*25220*/  LDL.LU R215, [R1+0xd08] ;  /* 0x000d080001d77983 */ /* 0x000ee80000300800 */
[----:B------:R1:W-:Y:S01]  /*25230*/  LDGSTS.E [R5+0x60700], desc[UR16][R8.64], P0 ;  /* 0x6070000008057fae */ /* 0x0003e20008121850 */
[----:B--2---:R-:W-:-:S04]  /*25240*/  IADD3 R10, P1, R10, R4, RZ ;  /* 0x000000040a0a7210 */ /* 0x004fc80007f3e0ff */
[----:B------:R-:W-:Y:S01]  /*25250*/  IADD3.X R13, R13, R3, RZ, P1, !PT ;  /* 0x000000030d0d7210 */ /* 0x000fe20000ffe4ff */
[----:B-1----:R-:W-:-:S03]  /*25260*/  IMAD.MOV.U32 R8, RZ, RZ, R10 ;  /* 0x000000ffff087224 */ /* 0x002fc600078e000a */
[----:B------:R-:W-:Y:S02]  /*25270*/  MOV R9, R13 ;  /* 0x0000000d00097202 */ /* 0x000fe40000000f00 */
[----:B------:R-:W-:-:S03]  /*25280*/  IADD3 R14, P2, R14, R4, RZ ;  /* 0x000000040e0e7210 */ /* 0x000fc60007f5e0ff */
[----:B------:R1:W-:Y:S02]  /*25290*/  LDGSTS.E [R5+0x60b00], desc[UR16][R8.64], P0 ;  /* 0x60b0000008057fae */ /* 0x0003e40008121850 */
[----:B------:R-:W-:Y:S02]  /*252a0*/  IMAD.X R214, R214, 0x1, R3, P2 ;  /* 0x00000001d6d67824 */ /* 0x000fe400010e0603 */
[----:B------:R-:W-:Y:S04]  /*252b0*/  STL [R1+0xcac], R10 ;  /* 0x000cac0a01007387 */ /* 0x000fe80000100800 */
[----:B------:R2:W-:Y:S01]  /*252c0*/  STL [R1+0xca8], R13 ;  /* 0x000ca80d01007387 */ /* 0x0005e20000100800 */
[----:B-1----:R-:W-:Y:S02]  /*252d0*/  IMAD.MOV.U32 R8, RZ, RZ, R14 ;  /* 0x000000ffff087224 */ /* 0x002fe400078e000e */
[----:B------:R-:W-:Y:S01]  /*252e0*/  IMAD.MOV.U32 R9, RZ, RZ, R214 ;  /* 0x000000ffff097224 */ /* 0x000fe200078e00d6 */
[----:B------:R-:W-:Y:S04]  /*252f0*/  STL [R1+0xccc], R14 ;  /* 0x000ccc0e01007387 */ /* 0x000fe80000100800 */
[----:B--2---:R-:W2:Y:S04]  /*25300*/  LDL.LU R13, [R1+0xd2c] ;  /* 0x000d2c00010d7983 */ /* 0x004ea80000300800 */
[----:B------:R1:W-:Y:S04]  /*25310*/  LDGSTS.E [R5+0x60f00], desc[UR16][R8.64], P0 ;  /* 0x60f0000008057fae */ /* 0x0003e80008121850 */
[----:B------:R1:W-:Y:S04]  /*25320*/  STL [R1+0xcc8], R214 ;  /* 0x000cc8d601007387 */ /* 0x0003e80000100800 */
[----:B------:R-:W2:Y:S04]  /*25330*/  LDL.LU R10, [R1+0xd4c] ;  /* 0x000d4c00010a7983 */ /* 0x000ea80000300800 */
[----:B-1----:R-:W5:Y:S04]  /*25340*/  LDL.LU R214, [R1+0xfd0] ;  /* 0x000fd00001d67983 */ /* 0x002f680000300800 */
[----:B------:R-:W2:Y:S01]  /*25350*/  LDL.LU R14, [R1+0xd48] ;  /* 0x000d4800010e7983 */ /* 0x000ea20000300800 */
[----:B----4-:R-:W-:-:S05]  /*25360*/  IADD3 R6, P1, R6, R4, RZ ;  /* 0x0000000406067210 */ /* 0x010fca0007f3e0ff */
[----:B------:R-:W-:Y:S01]  /*25370*/  IMAD.MOV.U32 R8, RZ, RZ, R6 ;  /* 0x000000ffff087224 */ /* 0x000fe200078e0006 */
[----:B---3--:R-:W-:Y:S01]  /*25380*/  IADD3 R11, P2, R11, R4, RZ ;  /* 0x000000040b0b7210 */ /* 0x008fe20007f5e0ff */
[----:B------:R-:W-:Y:S01]  /*25390*/  STL [R1+0xcec], R6 ;  /* 0x000cec0601007387 */ /* 0x000fe20000100800 */
[----:B------:R-:W-:-:S04]  /*253a0*/  IADD3.X R12, R12, R3, RZ, P1, !PT ;  /* 0x000000030c0c7210 */ /* 0x000fc80000ffe4ff */
[----:B------:R-:W-:Y:S01]  /*253b0*/  MOV R9, R12 ;  /* 0x0000000c00097202 */ /* 0x000fe20000000f00 */
[----:B------:R-:W-:Y:S01]  /*253c0*/  IMAD.X R215, R215, 0x1, R3, P2 ;  /* 0x00000001d7d77824 */ /* 0x000fe200010e0603 */
[----:B------:R1:W-:Y:S04]  /*253d0*/  STL [R1+0xce8], R12 ;  /* 0x000ce80c01007387 */ /* 0x0003e80000100800 */
[----:B------:R3:W-:Y:S04]  /*253e0*/  LDGSTS.E [R5+0x61300], desc[UR16][R8.64], P0 ;  /* 0x6130000008057fae */ /* 0x0007e80008121850 */
[----:B------:R-:W-:Y:S04]  /*253f0*/  STL [R1+0xd0c], R11 ;  /* 0x000d0c0b01007387 */ /* 0x000fe80000100800 */
[----:B-1----:R-:W4:Y:S01]  /*25400*/  LDL.LU R12, [R1+0xd6c] ;  /* 0x000d6c00010c7983 */ /* 0x002f220000300800 */
[----:B---3--:R-:W-:-:S02]  /*25410*/  IMAD.MOV.U32 R8, RZ, RZ, R11 ;  /* 0x000000ffff087224 */ /* 0x008fc400078e000b */
[----:B------:R-:W-:Y:S01]  /*25420*/  IMAD.MOV.U32 R9, RZ, RZ, R215 ;  /* 0x000000ffff097224 */ /* 0x000fe200078e00d7 */
[----:B------:R1:W-:Y:S04]  /*25430*/  STL [R1+0xd08], R215 ;  /* 0x000d08d701007387 */ /* 0x0003e80000100800 */
[----:B------:R-:W3:Y:S04]  /*25440*/  LDL.LU R6, [R1+0xd8c] ;  /* 0x000d8c0001067983 */ /* 0x000ee80000300800 */
[----:B------:R2:W-:Y:S04]  /*25450*/  LDGSTS.E [R5+0x61700], desc[UR16][R8.64], P0 ;  /* 0x6170000008057fae */ /* 0x0005e80008121850 */
[----:B-1----:R-:W5:Y:S04]  /*25460*/  LDL.LU R215, [R1+0xfcc] ;  /* 0x000fcc0001d77983 */ /* 0x002f680000300800 */
[----:B------:R-:W3:Y:S04]  /*25470*/  LDL.LU R11, [R1+0xd88] ;  /* 0x000d8800010b7983 */ /* 0x000ee80000300800 */
[----:B------:R-:W4:Y:S01]  /*25480*/  LDL.LU R9, [R1+0xd28] ;  /* 0x000d280001097983 */ /* 0x000f220000300800 */
[----:B--2---:R-:W-:-:S05]  /*25490*/  IADD3 R13, P1, R13, R4, RZ ;  /* 0x000000040d0d7210 */ /* 0x004fca0007f3e0ff */
[----:B------:R-:W-:Y:S01]  /*254a0*/  IMAD.MOV.U32 R8, RZ, RZ, R13 ;  /* 0x000000ffff087224 */ /* 0x000fe200078e000d */
[----:B------:R-:W-:Y:S01]  /*254b0*/  IADD3 R10, P2, R10, R4, RZ ;  /* 0x000000040a0a7210 */ /* 0x000fe20007f5e0ff */
[----:B------:R1:W-:Y:S04]  /*254c0*/  STL [R1+0xd2c], R13 ;  /* 0x000d2c0d01007387 */ /* 0x0003e80000100800 */
[----:B------:R-:W-:Y:S01]  /*254d0*/  IMAD.X R14, R14, 0x1, R3, P2 ;  /* 0x000000010e0e7824 */ /* 0x000fe200010e0603 */
[----:B----4-:R-:W-:-:S05]  /*254e0*/  IADD3.X R9, R9, R3, RZ, P1, !PT ;  /* 0x0000000309097210 */ /* 0x010fca0000ffe4ff */
[----:B------:R2:W-:Y:S04]  /*254f0*/  STL [R1+0xd28], R9 ;  /* 0x000d280901007387 */ /* 0x0005e80000100800 */
[----:B------:R4:W-:Y:S04]  /*25500*/  LDGSTS.E [R5+0x61b00], desc[UR16][R8.64], P0 ;  /* 0x61b0000008057fae */ /* 0x0009e80008121850 */
[----:B------:R-:W-:Y:S04]  /*25510*/  STL [R1+0xd4c], R10 ;  /* 0x000d4c0a01007387 */ /* 0x000fe80000100800 */
[----:B-1----:R-:W3:Y:S01]  /*25520*/  LDL.LU R13, [R1+0xdcc] ;  /* 0x000dcc00010d7983 */ /* 0x002ee20000300800 */
[----:B----4-:R-:W-:Y:S01]  /*25530*/  MOV R8, R10 ;  /* 0x0000000a00087202 */ /* 0x010fe20000000f00 */
[----:B--2---:R-:W-:-:S02]  /*25540*/  IMAD.MOV.U32 R9, RZ, RZ, R14 ;  /* 0x000000ffff097224 */ /* 0x004fc400078e000e */
[----:B------:R1:W-:Y:S04]  /*25550*/  STL [R1+0xd48], R14 ;  /* 0x000d480e01007387 */ /* 0x0003e80000100800 */
[----:B------:R2:W-:Y:S04]  /*25560*/  LDGSTS.E [R5+0x61f00], desc[UR16][R8.64], P0 ;  /* 0x61f0000008057fae */ /* 0x0005e80008121850 */
[----:B-1----:R-:W4:Y:S04]  /*25570*/  LDL.LU R14, [R1+0xdc8] ;  /* 0x000dc800010e7983 */ /* 0x002f280000300800 */
[----:B------:R-:W4:Y:S04]  /*25580*/  LDL.LU R10, [R1+0xe0c] ;  /* 0x000e0c00010a7983 */ /* 0x000f280000300800 */
[----:B------:R-:W4:Y:S01]  /*25590*/  LDL.LU R9, [R1+0xd68] ;  /* 0x000d680001097983 */ /* 0x000f220000300800 */
[----:B------:R-:W-:-:S02]  /*255a0*/  IADD3 R12, P1, R12, R4, RZ ;  /* 0x000000040c0c7210 */ /* 0x000fc40007f3e0ff */
[----:B---3--:R-:W-:-:S03]  /*255b0*/  IADD3 R6, P2, R6, R4, RZ ;  /* 0x0000000406067210 */ /* 0x008fc60007f5e0ff */
[----:B--2---:R-:W-:Y:S01]  /*255c0*/  IMAD.MOV.U32 R8, RZ, RZ, R12 ;  /* 0x000000ffff087224 */ /* 0x004fe200078e000c */
[----:B------:R-:W-:Y:S01]  /*255d0*/  IADD3.X R11, R11, R3, RZ, P2, !PT ;  /* 0x000000030b0b7210 */ /* 0x000fe200017fe4ff */
[----:B------:R1:W-:Y:S01]  /*255e0*/  STL [R1+0xd6c], R12 ;  /* 0x000d6c0c01007387 */ /* 0x0003e20000100800 */
[----:B----4-:R-:W-:-:S05]  /*255f0*/  IMAD.X R9, R9, 0x1, R3, P1 ;  /* 0x0000000109097824 */ /* 0x010fca00008e0603 */
[----:B------:R2:W-:Y:S04]  /*25600*/  STL [R1+0xd68], R9 ;  /* 0x000d680901007387 */ /* 0x0005e80000100800 */
[----:B------:R3:W-:Y:S04]  /*25610*/  LDGSTS.E [R5+0x62300], desc[UR16][R8.64], P0 ;  /* 0x6230000008057fae */ /* 0x0007e80008121850 */
[----:B------:R-:W-:Y:S04]  /*25620*/  STL [R1+0xd8c], R6 ;  /* 0x000d8c0601007387 */ /* 0x000fe80000100800 */
[----:B-1----:R-:W4:Y:S01]  /*25630*/  LDL.LU R12, [R1+0xe08] ;  /* 0x000e0800010c7983 */ /* 0x002f220000300800 */
[----:B---3--:R-:W-:Y:S01]  /*25640*/  IMAD.MOV.U32 R8, RZ, RZ, R6 ;  /* 0x000000ffff087224 */ /* 0x008fe200078e0006 */
[----:B--2---:R-:W-:-:S02]  /*25650*/  MOV R9, R11 ;  /* 0x0000000b00097202 */ /* 0x004fc40000000f00 */
[----:B------:R1:W-:Y:S04]  /*25660*/  STL [R1+0xd88], R11 ;  /* 0x000d880b01007387 */ /* 0x0003e80000100800 */
[----:B------:R2:W-:Y:S04]  /*25670*/  LDGSTS.E [R5+0x62700], desc[UR16][R8.64], P0 ;  /* 0x6270000008057fae */ /* 0x0005e80008121850 */
[----:B-1----:R-:W3:Y:S04]  /*25680*/  LDL.LU R11, [R1+0xe48] ;  /* 0x000e4800010b7983 */ /* 0x002ee80000300800 */
[----:B------:R-:W3:Y:S04]  /*25690*/  LDL.LU R6, [R1+0xe4c] ;  /* 0x000e4c0001067983 */ /* 0x000ee80000300800 */
[----:B------:R-:W4:Y:S04]  /*256a0*/  LDL.LU R8, [R1+0xda8] ;  /* 0x000da80001087983 */ /* 0x000f280000300800 */
[----:B------:R-:W2:Y:S01]  /*256b0*/  LDL.LU R9, [R1+0xdac] ;  /* 0x000dac0001097983 */ /* 0x000ea20000300800 */
[----:B------:R-:W-:-:S05]  /*256c0*/  IADD3 R13, P2, R13, R4, RZ ;  /* 0x000000040d0d7210 */ /* 0x000fca0007f5e0ff */
[----:B------:R-:W-:Y:S01]  /*256d0*/  IMAD.X R14, R14, 0x1, R3, P2 ;  /* 0x000000010e0e7824 */ /* 0x000fe200010e0603 */
[----:B--2---:R-:W-:-:S05]  /*256e0*/  IADD3 R9, P1, R9, R4, RZ ;  /* 0x0000000409097210 */ /* 0x004fca0007f3e0ff */
[----:B----4-:R-:W-:Y:S01]  /*256f0*/  IMAD.X R8, R8, 0x1, R3, P1 ;  /* 0x0000000108087824 */ /* 0x010fe200008e0603 */
[----:B------:R1:W-:Y:S04]  /*25700*/  STL [R1+0xdac], R9 ;  /* 0x000dac0901007387 */ /* 0x0003e80000100800 */
[----:B------:R2:W-:Y:S01]  /*25710*/  STL [R1+0xda8], R8 ;  /* 0x000da80801007387 */ /* 0x0005e20000100800 */
[----:B-1----:R-:W-:-:S04]  /*25720*/  LOP3.LUT R9, R9, R8, RZ, 0x3c, !PT ;  /* 0x0000000809097212 */ /* 0x002fc800078e3cff */
[----:B--2---:R-:W-:-:S04]  /*25730*/  LOP3.LUT R8, R9, R8, RZ, 0x3c, !PT ;  /* 0x0000000809087212 */ /* 0x004fc800078e3cff */
[----:B------:R-:W-:Y:S01]  /*25740*/  LOP3.LUT R9, R9, R8, RZ, 0x3c, !PT ;  /* 0x0000000809097212 */ /* 0x000fe200078e3cff */
[----:B------:R-:W-:Y:S04]  /*25750*/  STL [R1+0xdcc], R13 ;  /* 0x000dcc0d01007387 */ /* 0x000fe80000100800 */
[----:B------:R1:W-:Y:S04]  /*25760*/  LDGSTS.E [R5+0x62b00], desc[UR16][R8.64], P0 ;  /* 0x62b0000008057fae */ /* 0x0003e80008121850 */
[----:B------:R2:W-:Y:S01]  /*25770*/  STL [R1+0xdc8], R14 ;  /* 0x000dc80e01007387 */ /* 0x0005e20000100800 */
[----:B-1----:R-:W-:Y:S01]  /*25780*/  MOV R8, R13 ;  /* 0x0000000d00087202 */ /* 0x002fe20000000f00 */
[----:B------:R-:W-:-:S02]  /*25790*/  IMAD.MOV.U32 R9, RZ, RZ, R14 ;  /* 0x000000ffff097224 */ /* 0x000fc400078e000e */
[----:B--2---:R-:W5:Y:S04]  /*257a0*/  LDL.LU R14, [R1+0xfc8] ;  /* 0x000fc800010e7983 */ /* 0x004f680000300800 */
[----:B------:R-:W5:Y:S04]  /*257b0*/  LDL.LU R13, [R1+0xfc4] ;  /* 0x000fc400010d7983 */ /* 0x000f680000300800 */
[----:B------:R1:W-:Y:S04]  /*257c0*/  LDGSTS.E [R5+0x62f00], desc[UR16][R8.64], P0 ;  /* 0x62f0000008057fae */ /* 0x0003e80008121850 */
[----:B------:R-:W2:Y:S04]  /*257d0*/  LDL.LU R8, [R1+0xde8] ;  /* 0x000de80001087983 */ /* 0x000ea80000300800 */
[----:B------:R-:W1:Y:S01]  /*257e0*/  LDL.LU R9, [R1+0xdec] ;  /* 0x000dec0001097983 */ /* 0x000e620000300800 */
[----:B------:R-:W-:-:S04]  /*257f0*/  IADD3 R10, P2, R10, R4, RZ ;  /* 0x000000040a0a7210 */ /* 0x000fc80007f5e0ff */
[----:B------:R-:W-:Y:S02]  /*25800*/  IADD3.X R12, R12, R3, RZ, P2, !PT ;  /* 0x000000030c0c7210 */ /* 0x000fe400017fe4ff */
[----:B-1----:R-:W-:-:S05]  /*25810*/  IADD3 R9, P1, R9, R4, RZ ;  /* 0x0000000409097210 */ /* 0x002fca0007f3e0ff */
[----:B--2---:R-:W-:Y:S01]  /*25820*/  IMAD.X R8, R8, 0x1, R3, P1 ;  /* 0x0000000108087824 */ /* 0x004fe200008e0603 */
[----:B------:R1:W-:Y:S04]  /*25830*/  STL [R1+0xdec], R9 ;  /* 0x000dec0901007387 */ /* 0x0003e80000100800 */
[----:B------:R2:W-:Y:S01]  /*25840*/  STL [R1+0xde8], R8 ;  /* 0x000de80801007387 */ /* 0x0005e20000100800 */
[----:B-1----:R-:W-:-:S04]  /*25850*/  LOP3.LUT R9, R9, R8, RZ, 0x3c, !PT ;  /* 0x0000000809097212 */ /* 0x002fc800078e3cff */
[----:B--2---:R-:W-:-:S04]  /*25860*/  LOP3.LUT R8, R9, R8, RZ, 0x3c, !PT ;  /* 0x0000000809087212 */ /* 0x004fc800078e3cff */
[----:B------:R-:W-:Y:S01]  /*25870*/  LOP3.LUT R9, R9, R8, RZ, 0x3c, !PT ;  /* 0x0000000809097212 */ /* 0x000fe200078e3cff */
[----:B------:R1:W-:Y:S04]  /*25880*/  STL [R1+0xe0c], R10 ;  /* 0x000e0c0a01007387 */ /* 0x0003e80000100800 */
[----:B------:R2:W-:Y:S04]  /*25890*/  LDGSTS.E [R5+0x63300], desc[UR16][R8.64], P0 ;  /* 0x6330000008057fae */ /* 0x0005e80008121850 */
[----:B------:R4:W-:Y:S01]  /*258a0*/  STL [R1+0xe08], R12 ;  /* 0x000e080c01007387 */ /* 0x0009e20000100800 */
[----:B--2---:R-:W-:-:S02]  /*258b0*/  IMAD.MOV.U32 R8, RZ, RZ, R10 ;  /* 0x000000ffff087224 */ /* 0x004fc400078e000a */
[----:B------:R-:W-:Y:S01]  /*258c0*/  IMAD.MOV.U32 R9, RZ, RZ, R12 ;  /* 0x000000ffff097224 */ /* 0x000fe200078e000c */
[----:B-1----:R-:W1:Y:S01]  /*258d0*/  LDC R10, c[0x0][0x230] ;  /* 0x00008c00ff0a7b82 */ /* 0x002e620000000800 */
[----:B----4-:R-:W5:Y:S04]  /*258e0*/  LDL.LU R12, [R1+0xfc0] ;  /* 0x000fc000010c7983 */ /* 0x010f680000300800 */
[----:B------:R2:W-:Y:S04]  /*258f0*/  LDGSTS.E [R5+0x63700], desc[UR16][R8.64], P0 ;  /* 0x6370000008057fae */ /* 0x0005e80008121850 */
[----:B------:R-:W4:Y:S04]  /*25900*/  LDL.LU R8, [R1+0xe28] ;  /* 0x000e280001087983 */ /* 0x000f280000300800 */
[----:B------:R-:W2:Y:S01]  /*25910*/  LDL.LU R9, [R1+0xe2c] ;  /* 0x000e2c0001097983 */ /* 0x000ea20000300800 */
[----:B---3--:R-:W-:Y:S01]  /*25920*/  IADD3 R6, P2, R6, R4, RZ ;  /* 0x0000000406067210 */ /* 0x008fe20007f5e0ff */
[----:B-1----:R-:W-:-:S04]  /*25930*/  VIADD R10, R10, 0x3f ;  /* 0x0000003f0a0a7836 */ /* 0x002fc80000000000 */
[----:B------:R-:W-:Y:S01]  /*25940*/  IMAD.X R11, R11, 0x1, R3, P2 ;  /* 0x000000010b0b7824 */ /* 0x000fe200010e0603 */
[----:B--2---:R-:W-:-:S04]  /*25950*/  IADD3 R9, P1, R9, R4, RZ ;  /* 0x0000000409097210 */ /* 0x004fc80007f3e0ff */
[----:B----4-:R-:W-:Y:S01]  /*25960*/  IADD3.X R8, R8, R3, RZ, P1, !PT ;  /* 0x0000000308087210 */ /* 0x010fe20000ffe4ff */
        /* <DEDUP_REMOVED lines=8> */
[----:B--2---:R-:W-:-:S02]  /*259f0*/  MOV R8, R6 ;  /* 0x0000000600087202 */ /* 0x004fc40000000f00 */
[----:B-1----:R-:W-:Y:S01]  /*25a00*/  SHF.R.S32.HI R6, RZ, 0x1f, R10 ;  /* 0x0000001fff067819 */ /* 0x002fe2000001140a */
[----:B------:R-:W-:Y:S02]  /*25a10*/  IMAD.MOV.U32 R9, RZ, RZ, R11 ;  /* 0x000000ffff097224 */ /* 0x000fe400078e000b */
[----:B---3--:R1:W5:Y:S01]  /*25a20*/  LDL.LU R11, [R1+0xfbc] ;  /* 0x000fbc00010b7983 */ /* 0x0083620000300800 */
[----:B------:R-:W-:-:S03]  /*25a30*/  LEA.HI R6, R6, R10, RZ, 0x6 ;  /* 0x0000000a06067211 */ /* 0x000fc600078f30ff */
[----:B------:R1:W5:Y:S01]  /*25a40*/  LDL.LU R10, [R1+0xfb8] ;  /* 0x000fb800010a7983 */ /* 0x0003620000300800 */
[----:B------:R-:W-:Y:S01]  /*25a50*/  VIADD R15, R15, 0x1 ;  /* 0x000000010f0f7836 */ /* 0x000fe20000000000 */
[----:B------:R-:W-:Y:S02]  /*25a60*/  SHF.R.S32.HI R6, RZ, 0x6, R6 ;  /* 0x00000006ff067819 */ /* 0x000fe40000011406 */
[----:B------:R1:W-:Y:S02]  /*25a70*/  LDGSTS.E [R5+0x63f00], desc[UR16][R8.64], P0 ;  /* 0x63f0000008057fae */ /* 0x0003e40008121850 */
[----:B------:R-:W-:Y:S02]  /*25a80*/  ISETP.NE.U32.AND P0, PT, R15, R6, PT ;  /* 0x000000060f00720c */ /* 0x000fe40003f05070 */
[----:B------:R-:W0:Y:S11]  /*25a90*/  LDGDEPBAR ;  /* 0x00000000000079af */ /* 0x000e360000000000 */
[----:B-1----:R-:W-:Y:S05]  /*25aa0*/  @P0 BRA `(.L_x_1) ;  /* 0xffffff0c00b40947 */ /* 0x002fea000383ffff */
.L_x_0:
[----:B-----5:R-:W-:Y:S01]  /*25ab0*/  STL [R1+0xfcc], R12 ;  /* 0x000fcc0c01007387 */ /* 0x020fe20000100800 */
[----:B------:R-:W-:-:S04]  /*25ac0*/  DEPBAR.LE SB0, 0x0 ;  /* 0x000080000000791a */ /* 0x000fc80000000000 */
[----:B------:R-:W2:Y:S01]  /*25ad0*/  LDL.LU R16, [R1+0x400] ;  /* 0x0004000001107983 */ /* 0x000ea20000300800 */
[----:B------:R-:W1:Y:S01]  /*25ae0*/  LDC R15, c[0x0][0x244] ;  /* 0x00009100ff0f7b82 */ /* 0x000e620000000800 */
[----:B------:R-:W-:Y:S01]  /*25af0*/  IADD3 R3, R10, 0x1, RZ ;  /* 0x000000010a037810 */ /* 0x000fe20007ffe0ff */
[----:B------:R-:W-:Y:S01]  /*25b00*/  ULDC UR4, c[0x0][0x22c] ;  /* 0x00008b0000047ab9 */ /* 0x000fe20000000800 */
[----:B------:R-:W2:Y:S01]  /*25b10*/  LDL.LU R17, [R1+0x408] ;  /* 0x0004080001117983 */ /* 0x000ea20000300800 */
[----:B------:R-:W-:Y:S01]  /*25b20*/  ULDC UR5, c[0x0][0x22c] ;  /* 0x00008b0000057ab9 */ /* 0x000fe20000000800 */
[----:B------:R-:W-:Y:S01]  /*25b30*/  ISETP.GE.AND P3, PT, R3, UR4, PT ;  /* 0x0000000403007c0c */ /* 0x000fe2000bf66270 */
[----:B------:R-:W-:Y:S01]  /*25b40*/  ULDC.64 UR6, c[0x0][0x220] ;  /* 0x0000880000067ab9 */ /* 0x000fe20000000a00 */
[----:B------:R-:W2:Y:S01]  /*25b50*/  LDL.LU R18, [R1+0x300] ;  /* 0x0003000001127983 */ /* 0x000ea20000300800 */
[----:B------:R-:W-:Y:S01]  /*25b60*/  ULDC.64 UR26, c[0x0][0x228] ;  /* 0x00008a00001a7ab9 */ /* 0x000fe20000000a00 */
[----:B------:R-:W-:Y:S01]  /*25b70*/  ULDC UR28, c[0x0][0x248] ;  /* 0x00009200001c7ab9 */ /* 0x000fe20000000800 */
[----:B------:R-:W-:Y:S01]  /*25b80*/  ULDC.64 UR10, c[0x0][0x228] ;  /* 0x00008a00000a7ab9 */ /* 0x000fe20000000a00 */
[----:B------:R-:W2:Y:S01]  /*25b90*/  LDL.LU R19, [R1+0x308] ;  /* 0x0003080001137983 */ /* 0x000ea20000300800 */
[----:B------:R-:W-:Y:S01]  /*25ba0*/  ULDC.64 UR8, c[0x0][0x228] ;  /* 0x00008a0000087ab9 */ /* 0x000fe20000000a00 */
[----:B------:R-:W-:Y:S01]  /*25bb0*/  ULDC.64 UR22, c[0x0][0x228] ;  /* 0x00008a0000167ab9 */ /* 0x000fe20000000a00 */
[----:B------:R-:W-:Y:S01]  /*25bc0*/  ULDC.64 UR20, c[0x0][0x228] ;  /* 0x00008a0000147ab9 */ /* 0x000fe20000000a00 */
[----:B------:R-:W3:Y:S01]  /*25bd0*/  S2R R5, SR_TID.X ;  /* 0x0000000000057919 */ /* 0x000ee20000002100 */
[----:B------:R-:W-:Y:S01]  /*25be0*/  ULDC.64 UR18, c[0x0][0x228] ;  /* 0x00008a0000127ab9 */ /* 0x000fe20000000a00 */
[----:B------:R-:W-:Y:S01]  /*25bf0*/  ULDC.64 UR14, c[0x0][0x228] ;  /* 0x00008a00000e7ab9 */ /* 0x000fe20000000a00 */
[----:B------:R-:W-:Y:S01]  /*25c00*/  ULDC.64 UR24, c[0x0][0x228] ;  /* 0x00008a0000187ab9 */ /* 0x000fe20000000a00 */
[----:B------:R-:W4:Y:S01]  /*25c10*/  S2R R252, SR_TID.X ;  /* 0x0000000000fc7919 */ /* 0x000f220000002100 */
[C---:B---3--:R-:W-:Y:S01]  /*25c20*/  IMAD.SHL.U32 R0, R5.reuse, 0x40, RZ ;  /* 0x0000004005007824 */ /* 0x048fe200078e00ff */
[C---:B------:R-:W-:Y:S01]  /*25c30*/  SHF.L.U32 R2, R5.reuse, 0x4, RZ ;  /* 0x0000000405027819 */ /* 0x040fe200000006ff */
[----:B------:R-:W-:Y:S01]  /*25c40*/  IMAD.SHL.U32 R4, R5, 0x8, RZ ;  /* 0x0000000805047824 */ /* 0x000fe200078e00ff */
[----:B----4-:R-:W-:-:S02]  /*25c50*/  LOP3.LUT R252, R252, 0x7f, RZ, 0xc0, !PT ;  /* 0x0000007ffcfc7812 */ /* 0x010fc400078ec0ff */
[----:B------:R-:W-:Y:S02]  /*25c60*/  LOP3.LUT R2, R2, 0xf0, RZ, 0xc0, !PT ;  /* 0x000000f002027812 */ /* 0x000fe400078ec0ff */
[----:B------:R-:W-:Y:S02]  /*25c70*/  LOP3.LUT R0, R0, 0x400, RZ, 0xc0, !PT ;  /* 0x0000040000007812 */ /* 0x000fe400078ec0ff */
[----:B------:R-:W-:Y:S02]  /*25c80*/  LOP3.LUT R4, R4, 0x300, RZ, 0xc0, !PT ;  /* 0x0000030004047812 */ /* 0x000fe400078ec0ff */
[----:B------:R-:W-:Y:S01]  /*25c90*/  IADD3 R0, R0, UR12, R2 ;  /* 0x0000000c00007c10 */ /* 0x000fe2000fffe002 */
[----:B------:R-:W-:Y:S01]  /*25ca0*/  VIADD R2, R10, 0x2 ;  /* 0x000000020a027836 */ /* 0x000fe20000000000 */
[----:B------:R-:W-:Y:S01]  /*25cb0*/  LEA R252, R252, UR12, 0x4 ;  /* 0x0000000cfcfc7c11 */ /* 0x000fe2000f8e20ff */
[----:B------:R-:W-:Y:S02]  /*25cc0*/  BAR.SYNC.DEFER_BLOCKING 0x0 ;  /* 0x0000000000007b1d */ /* 0x000fe40000010000 */
[----:B------:R-:W-:Y:S01]  /*25cd0*/  IMAD.IADD R0, R4, 0x1, R0 ;  /* 0x0000000104007824 */ /* 0x000fe200078e0200 */
[----:B------:R-:W-:Y:S01]  /*25ce0*/  ISETP.GE.AND P2, PT, R2, UR5, PT ;  /* 0x0000000502007c0c */ /* 0x000fe2000bf46270 */
[----:B-1----:R-:W-:-:S02]  /*25cf0*/  IMAD R9, R11, R15, RZ ;  /* 0x0000000f0b097224 */ /* 0x002fc400078e02ff */
[----:B------:R-:W-:Y:S01]  /*25d00*/  ULDC.64 UR4, c[0x0][0x228] ;  /* 0x00008a0000047ab9 */ /* 0x000fe20000000a00 */
[----:B------:R-:W-:Y:S01]  /*25d10*/  IMAD R246, R10, UR28, RZ ;  /* 0x0000001c0af67c24 */ /* 0x000fe2000f8e02ff */
[----:B------:R-:W3:Y:S01]  /*25d20*/  LDL.LU R4, [R1+0x200] ;  /* 0x0002000001047983 */ /* 0x000ee20000300800 */
[----:B------:R-:W-:-:S03]  /*25d30*/  ULDC.64 UR12, c[0x0][0x228] ;  /* 0x00008a00000c7ab9 */ /* 0x000fc60000000a00 */
[----:B------:R-:W3:Y:S04]  /*25d40*/  LDL.LU R5, [R1+0x208] ;  /* 0x0002080001057983 */ /* 0x000ee80000300800 */
[----:B------:R-:W3:Y:S04]  /*25d50*/  LDL.LU R6, [R1+0x100] ;  /* 0x0001000001067983 */ /* 0x000ee80000300800 */
[----:B------:R-:W3:Y:S04]  /*25d60*/  LDL.LU R7, [R1+0x108] ;  /* 0x0001080001077983 */ /* 0x000ee80000300800 */
[----:B--2---:R-:W-:Y:S01]  /*25d70*/  STSM.16.M88.4 [R0], R16 ;  /* 0x0000001000007844 */ /* 0x004fe20000000200 */
[----:B------:R-:W-:Y:S06]  /*25d80*/  BAR.SYNC.DEFER_BLOCKING 0x0 ;  /* 0x0000000000007b1d */ /* 0x000fec0000010000 */
[----:B------:R-:W1:Y:S02]  /*25d90*/  LDS.128 R20, [R252] ;  /* 0x00000000fc147984 */ /* 0x000e640000000c00 */
[----:B------:R-:W-:Y:S06]  /*25da0*/  BAR.SYNC.DEFER_BLOCKING 0x0 ;  /* 0x0000000000007b1d */ /* 0x000fec0000010000 */
[----:B-1----:R-:W-:Y:S04]  /*25db0*/  STL [R1+0x504], R21 ;  /* 0x0005041501007387 */ /* 0x002fe80000100800 */
[----:B------:R-:W-:Y:S04]  /*25dc0*/  STL.64 [R1+0x508], R22 ;  /* 0x0005081601007387 */ /* 0x000fe80000100a00 */
[----:B------:R-:W2:Y:S04]  /*25dd0*/  LDL.LU R16, [R1] ;  /* 0x0000000001107983 */ /* 0x000ea80000300800 */
[----:B------:R-:W2:Y:S04]  /*25de0*/  LDL.LU R17, [R1+0x8] ;  /* 0x0000080001117983 */ /* 0x000ea80000300800 */
[----:B---3--:R-:W-:Y:S01]  /*25df0*/  STSM.16.M88.4 [R0], R4 ;  /* 0x0000000400007844 */ /* 0x008fe20000000200 */
[----:B------:R-:W-:Y:S01]  /*25e00*/  MOV R12, R20 ;  /* 0x00000014000c7202 */ /* 0x000fe20000000f00 */
[----:B------:R-:W-:Y:S01]  /*25e10*/  BAR.SYNC.DEFER_BLOCKING 0x0 ;  /* 0x0000000000007b1d */ /* 0x000fe20000010000 */
[----:B------:R-:W-:-:S02]  /*25e20*/  IMAD.MOV.U32 R18, RZ, RZ, R152 ;  /* 0x000000ffff127224 */ /* 0x000fc400078e0098 */
[----:B------:R-:W-:-:S03]  /*25e30*/  IMAD.MOV.U32 R19, RZ, RZ, R154 ;  /* 0x000000ffff137224 */ /* 0x000fc600078e009a */
[----:B------:R-:W1:Y:S02]  /*25e40*/  LDS.128 R20, [R252] ;  /* 0x00000000fc147984 */ /* 0x000e640000000c00 */
[----:B------:R-:W-:Y:S06]  /*25e50*/  BAR.SYNC.DEFER_BLOCKING 0x0 ;  /* 0x0000000000007b1d */ /* 0x000fec0000010000 */
[----:B-1----:R-:W-:Y:S04]  /*25e60*/  STL [R1+0x524], R21 ;  /* 0x0005241501007387 */ /* 0x002fe80000100800 */
[----:B------:R-:W-:Y:S04]  /*25e70*/  STL.64 [R1+0x528], R22 ;  /* 0x0005281601007387 */ /* 0x000fe80000100a00 */
[----:B--2---:R-:W-:Y:S01]  /*25e80*/  STSM.16.M88.4 [R0], R16 ;  /* 0x0000001000007844 */ /* 0x004fe20000000200 */
[----:B------:R-:W-:Y:S06]  /*25e90*/  BAR.SYNC.DEFER_BLOCKING 0x0 ;  /* 0x0000000000007b1d */ /* 0x000fec0000010000 */
[----:B------:R-:W1:Y:S04]  /*25ea0*/  LDS.128 R16, [R252] ;  /* 0x00000000fc107984 */ /* 0x000e680000000c00 */
[----:B-1----:R1:W-:Y:S04]  /*25eb0*/  STL.64 [R1+0x510], R16 ;  /* 0x0005101001007387 */ /* 0x0023e80000100a00 */
[----:B------:R2:W-:Y:S04]  /*25ec0*/  STL.64 [R1+0x518], R18 ;  /* 0x0005181201007387 */ /* 0x0005e80000100a00 */
[----:B-1----:R-:W3:Y:S04]  /*25ed0*/  LDL.LU R16, [R1+0x404] ;  /* 0x0004040001107983 */ /* 0x002ee80000300800 */
[----:B------:R-:W3:Y:S04]  /*25ee0*/  LDL.LU R17, [R1+0x40c] ;  /* 0x00040c0001117983 */ /* 0x000ee80000300800 */
[----:B--2---:R-:W3:Y:S04]  /*25ef0*/  LDL.LU R18, [R1+0x304] ;  /* 0x0003040001127983 */ /* 0x004ee80000300800 */
[----:B------:R-:W3:Y:S01]  /*25f00*/  LDL.LU R19, [R1+0x30c] ;  /* 0x00030c0001137983 */ /* 0x000ee20000300800 */
[----:B------:R-:W-:Y:S01]  /*25f10*/  BAR.SYNC.DEFER_BLOCKING 0x0 ;  /* 0x0000000000007b1d */ /* 0x000fe20000010000 */
[----:B------:R-:W-:Y:S01]  /*25f20*/  MOV R4, R88 ;  /* 0x0000005800047202 */ /* 0x000fe20000000f00 */
[----:B------:R-:W-:Y:S01]  /*25f30*/  IMAD.MOV.U32 R5, RZ, RZ, R90 ;  /* 0x000000ffff057224 */ /* 0x000fe200078e005a */
[----:B------:R-:W-:Y:S01]  /*25f40*/  MOV R7, R26 ;  /* 0x0000001a00077202 */ /* 0x000fe20000000f00 */
[----:B------:R-:W-:-:S05]  /*25f50*/  IMAD.MOV.U32 R6, RZ, RZ, R24 ;  /* 0x000000ffff067224 */ /* 0x000fca00078e0018 */
[----:B------:R1:W-:Y:S01]  /*25f60*/  STSM.16.M88.4 [R0], R4 ;  /* 0x0000000400007844 */ /* 0x0003e20000000200 */
[----:B------:R-:W-:Y:S01]  /*25f70*/  IMAD.MOV.U32 R247, RZ, RZ, R20 ;  /* 0x000000fffff77224 */ /* 0x000fe200078e0014 */
[----:B------:R-:W-:Y:S06]  /*25f80*/  BAR.SYNC.DEFER_BLOCKING 0x0 ;  /* 0x0000000000007b1d */ /* 0x000fec0000010000 */
[----:B-1----:R-:W2:Y:S04]  /*25f90*/  LDL.LU R4, [R1+0x204] ;  /* 0x0002040001047983 */ /* 0x002ea80000300800 */
[----:B------:R-:W2:Y:S04]  /*25fa0*/  LDL.LU R5, [R1+0x20c] ;  /* 0x00020c0001057983 */ /* 0x000ea80000300800 */
[----:B------:R-:W2:Y:S04]  /*25fb0*/  LDL.LU R6, [R1+0x104] ;  /* 0x0001040001067983 */ /* 0x000ea80000300800 */
[----:B------:R-:W1:Y:S01]  /*25fc0*/  LDS.128 R20, [R252] ;  /* 0x00000000fc147984 */ /* 0x000e620000000c00 */
[----:B------:R-:W-:Y:S06]  /*25fd0*/  BAR.SYNC.DEFER_BLOCKING 0x0 ;  /* 0x0000000000007b1d */ /* 0x000fec0000010000 */
[----:B------:R-:W2:Y:S04]  /*25fe0*/  LDL.LU R7, [R1+0x10c] ;  /* 0x00010c0001077983 */ /* 0x000ea80000300800 */
[----:B-1----:R-:W-:Y:S04]  /*25ff0*/  STL.64 [R1+0x300], R20 ;  /* 0x0003001401007387 */ /* 0x002fe80000100a00 */
[----:B------:R-:W-:Y:S04]  /*26000*/  STL.64 [R1+0x308], R22 ;  /* 0x0003081601007387 */ /* 0x000fe80000100a00 */
[----:B---3--:R-:W-:Y:S01]  /*26010*/  STSM.16.M88.4 [R0], R16 ;  /* 0x0000001000007844 */ /* 0x008fe20000000200 */
[----:B------:R-:W-:Y:S06]  /*26020*/  BAR.SYNC.DEFER_BLOCKING 0x0 ;  /* 0x0000000000007b1d */ /* 0x000fec0000010000 */
[----:B------:R-:W1:Y:S02]  /*26030*/  LDS.128 R16, [R252] ;  /* 0x00000000fc107984 */ /* 0x000e640000000c00 */
[----:B------:R-:W-:Y:S06]  /*26040*/  BAR.SYNC.DEFER_BLOCKING 0x0 ;  /* 0x0000000000007b1d */ /* 0x000fec0000010000 */
[----:B-1----:R1:W-:Y:S04]  /*26050*/  STL.64 [R1+0x200], R16 ;  /* 0x0002001001007387 */ /* 0x0023e80000100a00 */
[----:B------:R3:W-:Y:S04]  /*26060*/  STL.64 [R1+0x208], R18 ;  /* 0x0002081201007387 */ /* 0x0007e80000100a00 */
[----:B-1----:R-:W4:Y:S04]  /*26070*/  LDL.LU R16, [R1+0x4] ;  /* 0x0000040001107983 */ /* 0x002f280000300800 */
[----:B------:R-:W4:Y:S04]  /*26080*/  LDL.LU R17, [R1+0xc] ;  /* 0x00000c0001117983 */ /* 0x000f280000300800 */
[----:B--2---:R-:W-:Y:S01]  /*26090*/  STSM.16.M88.4 [R0], R4 ;  /* 0x0000000400007844 */ /* 0x004fe20000000200 */
[----:B------:R-:W-:Y:S01]  /*260a0*/  BAR.SYNC.DEFER_BLOCKING 0x0 ;  /* 0x0000000000007b1d */ /* 0x000fe20000010000 */
[----:B---3--:R-:W-:Y:S01]  /*260b0*/  IMAD.MOV.U32 R18, RZ, RZ, R153 ;  /* 0x000000ffff127224 */ /* 0x008fe200078e0099 */
[----:B------:R-:W-:-:S04]  /*260c0*/  MOV R19, R155 ;  /* 0x0000009b00137202 */ /* 0x000fc80000000f00 */
[----:B------:R-:W1:Y:S02]  /*260d0*/  LDS.128 R20, [R252] ;  /* 0x00000000fc147984 */ /* 0x000e640000000c00 */
[----:B------:R-:W-:Y:S06]  /*260e0*/  BAR.SYNC.DEFER_BLOCKING 0x0 ;  /* 0x0000000000007b1d */ /* 0x000fec0000010000 */
[----:B-1----:R-:W-:Y:S04]  /*260f0*/  STL.64 [R1+0x100], R20 ;  /* 0x0001001401007387 */ /* 0x002fe80000100a00 */
[----:B------:R-:W-:Y:S04]  /*26100*/  STL.64 [R1+0x108], R22 ;  /* 0x0001081601007387 */ /* 0x000fe80000100a00 */
[----:B----4-:R-:W-:Y:S01]  /*26110*/  STSM.16.M88.4 [R0], R16 ;  /* 0x0000001000007844 */ /* 0x010fe20000000200 */
[----:B------:R-:W-:Y:S06]  /*26120*/  BAR.SYNC.DEFER_BLOCKING 0x0 ;  /* 0x0000000000007b1d */ /* 0x000fec0000010000 */
[----:B------:R-:W1:Y:S04]  /*26130*/  LDS.128 R16, [R252] ;  /* 0x00000000fc107984 */ /* 0x000e680000000c00 */
[----:B-1----:R1:W-:Y:S04]  /*26140*/  STL.64 [R1], R16 ;  /* 0x0000001001007387 */ /* 0x0023e80000100a00 */
[----:B------:R2:W-:Y:S04]  /*26150*/  STL.64 [R1+0x8], R18 ;  /* 0x0000081201007387 */ /* 0x0005e80000100a00 */
[----:B-1----:R-:W3:Y:S04]  /*26160*/  LDL.LU R16, [R1+0x410] ;  /* 0x0004100001107983 */ /* 0x002ee80000300800 */
[----:B------:R-:W3:Y:S04]  /*26170*/  LDL.LU R17, [R1+0x418] ;  /* 0x0004180001117983 */ /* 0x000ee80000300800 */
[----:B--2---:R-:W3:Y:S04]  /*26180*/  LDL.LU R18, [R1+0x310] ;  /* 0x0003100001127983 */ /* 0x004ee80000300800 */
[----:B------:R-:W3:Y:S01]  /*26190*/  LDL.LU R19, [R1+0x318] ;  /* 0x0003180001137983 */ /* 0x000ee20000300800 */
[----:B------:R-:W-:Y:S01]  /*261a0*/  BAR.SYNC.DEFER_BLOCKING 0x0 ;  /* 0x0000000000007b1d */ /* 0x000fe20000010000 */
[----:B------:R-:W-:Y:S01]  /*261b0*/  IMAD.MOV.U32 R4, RZ, RZ, R89 ;  /* 0x000000ffff047224 */ /* 0x000fe200078e0059 */
[----:B------:R-:W-:Y:S01]  /*261c0*/  MOV R6, R25 ;  /* 0x0000001900067202 */ /* 0x000fe20000000f00 */
[----:B------:R-:W-:-:S02]  /*261d0*/  IMAD.MOV.U32 R5, RZ, RZ, R91 ;  /* 0x000000ffff057224 */ /* 0x000fc400078e005b */
[----:B------:R-:W-:-:S05]  /*261e0*/  IMAD.MOV.U32 R7, RZ, RZ, R27 ;  /* 0x000000ffff077224 */ /* 0x000fca00078e001b */
[----:B------:R1:W-:Y:S01]  /*261f0*/  STSM.16.M88.4 [R0], R4 ;  /* 0x0000000400007844 */ /* 0x0003e20000000200 */
[----:B------:R-:W-:Y:S06]  /*26200*/  BAR.SYNC.DEFER_BLOCKING 0x0 ;  /* 0x0000000000007b1d */ /* 0x000fec0000010000 */
[----:B-1----:R-:W2:Y:S04]  /*26210*/  LDL.LU R4, [R1+0x210] ;  /* 0x0002100001047983 */ /* 0x002ea80000300800 */
[----:B------:R-:W2:Y:S04]  /*26220*/  LDL.LU R5, [R1+0x218] ;  /* 0x0002180001057983 */ /* 0x000ea80000300800 */
[----:B------:R-:W2:Y:S04]  /*26230*/  LDL.LU R6, [R1+0x110] ;  /* 0x0001100001067983 */ /* 0x000ea80000300800 */
[----:B------:R-:W1:Y:S01]  /*26240*/  LDS.128 R248, [R252] ;  /* 0x00000000fcf87984 */ /* 0x000e620000000c00 */
[----:B------:R-:W-:Y:S06]  /*26250*/  BAR.SYNC.DEFER_BLOCKING 0x0 ;  /* 0x0000000000007b1d */ /* 0x000fec0000010000 */
[----:B------:R-:W2:Y:S04]  /*26260*/  LDL.LU R7, [R1+0x118] ;  /* 0x0001180001077983 */ /* 0x000ea80000300800 */
[----:B-1----:R-:W-:Y:S04]  /*26270*/  STL [R1+0xfc8], R249 ;  /* 0x000fc8f901007387 */ /* 0x002fe80000100800 */
[----:B------:R-:W-:Y:S04]  /*26280*/  STL [R1+0xfc4], R250 ;  /* 0x000fc4fa01007387 */ /* 0x000fe80000100800 */
[----:B------:R-:W-:Y:S04]  /*26290*/  STL [R1+0xfc0], R251 ;  /* 0x000fc0fb01007387 */ /* 0x000fe80000100800 */
        /* <DEDUP_REMOVED lines=635> */
[----:B------:R-:W2:Y:S04]  /*28a50*/  LDL.LU R7, [R1+0x198] ;  /* 0x0001980001077983 */ /* 0x000ea80000300800 */
[----:B------:R-:W1:Y:S01]  /*28a60*/  LDS.128 R240, [R252] ;  /* 0x00000000fcf07984 */ /* 0x000e620000000c00 */
[----:B------:R-:W-:Y:S06]  /*28a70*/  BAR.SYNC.DEFER_BLOCKING 0x0 ;  /* 0x0000000000007b1d */ /* 0x000fec0000010000 */
[----:B-1----:R-:W-:Y:S04]  /*28a80*/  STL [R1+0xfbc], R242 ;  /* 0x000fbcf201007387 */ /* 0x002fe80000100800 */
[----:B------:R-:W-:Y:S04]  /*28a90*/  STL [R1+0xfb8], R243 ;  /* 0x000fb8f301007387 */ /* 0x000fe80000100800 */
[----:B---3--:R1:W-:Y:S01]  /*28aa0*/  STSM.16.M88.4 [R0], R16 ;  /* 0x0000001000007844 */ /* 0x0083e20000000200 */
[----:B------:R-:W-:Y:S06]  /*28ab0*/  BAR.SYNC.DEFER_BLOCKING 0x0 ;  /* 0x0000000000007b1d */ /* 0x000fec0000010000 */
[----:B-1----:R-:W3:Y:S04]  /*28ac0*/  LDL.LU R16, [R1+0x90] ;  /* 0x0000900001107983 */ /* 0x002ee80000300800 */
[----:B------:R-:W3:Y:S04]  /*28ad0*/  LDL.LU R17, [R1+0x98] ;  /* 0x0000980001117983 */ /* 0x000ee80000300800 */
[----:B------:R-:W1:Y:S01]  /*28ae0*/  LDS.128 R236, [R252] ;  /* 0x00000000fcec7984 */ /* 0x000e620000000c00 */
[----:B------:R-:W-:Y:S06]  /*28af0*/  BAR.SYNC.DEFER_BLOCKING 0x0 ;  /* 0x0000000000007b1d */ /* 0x000fec0000010000 */
[----:B--2---:R2:W-:Y:S02]  /*28b00*/  STSM.16.M88.4 [R0], R4 ;  /* 0x0000000400007844 */ /* 0x0045e40000000200 */
[----:B------:R-:W-:Y:S01]  /*28b10*/  BAR.SYNC.DEFER_BLOCKING 0x0 ;  /* 0x0000000000007b1d */ /* 0x000fe20000010000 */
[----:B------:R-:W-:Y:S01]  /*28b20*/  IMAD.MOV.U32 R18, RZ, RZ, R188 ;  /* 0x000000ffff127224 */ /* 0x000fe200078e00bc */
[----:B------:R-:W-:-:S04]  /*28b30*/  MOV R19, R190 ;  /* 0x000000be00137202 */ /* 0x000fc80000000f00 */
[----:B------:R-:W4:Y:S02]  /*28b40*/  LDS.128 R232, [R252] ;  /* 0x00000000fce87984 */ /* 0x000f240000000c00 */
[----:B------:R-:W-:Y:S01]  /*28b50*/  BAR.SYNC.DEFER_BLOCKING 0x0 ;  /* 0x0000000000007b1d */ /* 0x000fe20000010000 */
[----:B--2---:R-:W-:Y:S01]  /*28b60*/  IMAD.MOV.U32 R4, RZ, RZ, R124 ;  /* 0x000000ffff047224 */ /* 0x004fe200078e007c */
[----:B------:R-:W-:Y:S01]  /*28b70*/  MOV R6, R60 ;  /* 0x0000003c00067202 */ /* 0x000fe20000000f00 */
[----:B------:R-:W-:Y:S02]  /*28b80*/  IMAD.MOV.U32 R5, RZ, RZ, R126 ;  /* 0x000000ffff057224 */ /* 0x000fe400078e007e */
[----:B------:R-:W-:Y:S01]  /*28b90*/  IMAD.MOV.U32 R7, RZ, RZ, R62 ;  /* 0x000000ffff077224 */ /* 0x000fe200078e003e */
[----:B---3--:R-:W-:Y:S02]  /*28ba0*/  STSM.16.M88.4 [R0], R16 ;  /* 0x0000001000007844 */ /* 0x008fe40000000200 */
[----:B------:R-:W-:Y:S06]  /*28bb0*/  BAR.SYNC.DEFER_BLOCKING 0x0 ;  /* 0x0000000000007b1d */ /* 0x000fec0000010000 */
[----:B------:R-:W2:Y:S02]  /*28bc0*/  LDS.128 R224, [R252] ;  /* 0x00000000fce07984 */ /* 0x000ea40000000c00 */
[----:B------:R-:W-:Y:S06]  /*28bd0*/  BAR.SYNC.DEFER_BLOCKING 0x0 ;  /* 0x0000000000007b1d */ /* 0x000fec0000010000 */
[----:B------:R3:W-:Y:S02]  /*28be0*/  STSM.16.M88.4 [R0], R4 ;  /* 0x0000000400007844 */ /* 0x0007e40000000200 */
[----:B------:R-:W-:Y:S06]  /*28bf0*/  BAR.SYNC.DEFER_BLOCKING 0x0 ;  /* 0x0000000000007b1d */ /* 0x000fec0000010000 */
[----:B---3--:R-:W3:Y:S04]  /*28c00*/  LDL.LU R4, [R1+0x494] ;  /* 0x0004940001047983 */ /* 0x008ee80000300800 */
[----:B------:R-:W3:Y:S04]  /*28c10*/  LDL.LU R5, [R1+0x49c] ;  /* 0x00049c0001057983 */ /* 0x000ee80000300800 */
[----:B------:R-:W3:Y:S04]  /*28c20*/  LDL.LU R6, [R1+0x394] ;  /* 0x0003940001067983 */ /* 0x000ee80000300800 */
[----:B------:R-:W3:Y:S04]  /*28c30*/  LDL.LU R7, [R1+0x39c] ;  /* 0x00039c0001077983 */ /* 0x000ee80000300800 */
[----:B------:R-:W4:Y:S04]  /*28c40*/  LDL.LU R16, [R1+0x294] ;  /* 0x0002940001107983 */ /* 0x000f280000300800 */
[----:B------:R-:W4:Y:S04]  /*28c50*/  LDL.LU R17, [R1+0x29c] ;  /* 0x00029c0001117983 */ /* 0x000f280000300800 */
[----:B------:R-:W4:Y:S04]  /*28c60*/  LDL.LU R18, [R1+0x194] ;  /* 0x0001940001127983 */ /* 0x000f280000300800 */
[----:B------:R-:W4:Y:S04]  /*28c70*/  LDL.LU R19, [R1+0x19c] ;  /* 0x00019c0001137983 */ /* 0x000f280000300800 */
[----:B------:R-:W2:Y:S01]  /*28c80*/  LDS.128 R216, [R252] ;  /* 0x00000000fcd87984 */ /* 0x000ea20000000c00 */
[----:B------:R-:W-:Y:S06]  /*28c90*/  BAR.SYNC.DEFER_BLOCKING 0x0 ;  /* 0x0000000000007b1d */ /* 0x000fec0000010000 */
[----:B---3--:R-:W-:Y:S02]  /*28ca0*/  STSM.16.M88.4 [R0], R4 ;  /* 0x0000000400007844 */ /* 0x008fe40000000200 */
[----:B------:R-:W-:Y:S06]  /*28cb0*/  BAR.SYNC.DEFER_BLOCKING 0x0 ;  /* 0x0000000000007b1d */ /* 0x000fec0000010000 */
[----:B------:R-:W3:Y:S02]  /*28cc0*/  LDS.128 R4, [R252] ;  /* 0x00000000fc047984 */ /* 0x000ee40000000c00 */
[----:B------:R-:W-:Y:S06]  /*28cd0*/  BAR.SYNC.DEFER_BLOCKING 0x0 ;  /* 0x0000000000007b1d */ /* 0x000fec0000010000 */
[----:B----4-:R4:W-:Y:S02]  /*28ce0*/  STSM.16.M88.4 [R0], R16 ;  /* 0x0000001000007844 */ /* 0x0109e40000000200 */
[----:B------:R-:W-:Y:S06]  /*28cf0*/  BAR.SYNC.DEFER_BLOCKING 0x0 ;  /* 0x0000000000007b1d */ /* 0x000fec0000010000 */
[----:B----4-:R-:W4:Y:S04]  /*28d00*/  LDL.LU R16, [R1+0x94] ;  /* 0x0000940001107983 */ /* 0x010f280000300800 */
[----:B------:R-:W4:Y:S04]  /*28d10*/  LDL.LU R17, [R1+0x9c] ;  /* 0x00009c0001117983 */ /* 0x000f280000300800 */
[----:B------:R-:W3:Y:S01]  /*28d20*/  LDS.128 R28, [R252] ;  /* 0x00000000fc1c7984 */ /* 0x000ee20000000c00 */
[----:B------:R-:W-:Y:S01]  /*28d30*/  IMAD.MOV.U32 R18, RZ, RZ, R189 ;  /* 0x000000ffff127224 */ /* 0x000fe200078e00bd */
[----:B------:R-:W-:Y:S01]  /*28d40*/  MOV R19, R191 ;  /* 0x000000bf00137202 */ /* 0x000fe20000000f00 */
[----:B------:R-:W-:Y:S01]  /*28d50*/  BAR.SYNC.DEFER_BLOCKING 0x0 ;  /* 0x0000000000007b1d */ /* 0x000fe20000010000 */
[----:B------:R-:W-:Y:S01]  /*28d60*/  IMAD.MOV.U32 R20, RZ, RZ, R125 ;  /* 0x000000ffff147224 */ /* 0x000fe200078e007d */
[----:B------:R-:W-:Y:S01]  /*28d70*/  MOV R22, R61 ;  /* 0x0000003d00167202 */ /* 0x000fe20000000f00 */
[----:B------:R-:W-:-:S02]  /*28d80*/  IMAD.MOV.U32 R21, RZ, RZ, R127 ;  /* 0x000000ffff157224 */ /* 0x000fc400078e007f */
[----:B------:R-:W-:Y:S01]  /*28d90*/  IMAD.MOV.U32 R23, RZ, RZ, R63 ;  /* 0x000000ffff177224 */ /* 0x000fe200078e003f */
[----:B----4-:R-:W-:Y:S02]  /*28da0*/  STSM.16.M88.4 [R0], R16 ;  /* 0x0000001000007844 */ /* 0x010fe40000000200 */
[----:B------:R-:W-:Y:S06]  /*28db0*/  BAR.SYNC.DEFER_BLOCKING 0x0 ;  /* 0x0000000000007b1d */ /* 0x000fec0000010000 */
[----:B------:R-:W4:Y:S02]  /*28dc0*/  LDS.128 R36, [R252] ;  /* 0x00000000fc247984 */ /* 0x000f240000000c00 */
[----:B------:R-:W-:Y:S06]  /*28dd0*/  BAR.SYNC.DEFER_BLOCKING 0x0 ;  /* 0x0000000000007b1d */ /* 0x000fec0000010000 */
[----:B------:R1:W-:Y:S02]  /*28de0*/  STSM.16.M88.4 [R0], R20 ;  /* 0x0000001400007844 */ /* 0x0003e40000000200 */
[----:B------:R-:W-:Y:S06]  /*28df0*/  BAR.SYNC.DEFER_BLOCKING 0x0 ;  /* 0x0000000000007b1d */ /* 0x000fec0000010000 */
[----:B-1----:R-:W2:Y:S04]  /*28e00*/  LDL.LU R20, [R1+0x4a0] ;  /* 0x0004a00001147983 */ /* 0x002ea80000300800 */
[----:B------:R-:W2:Y:S04]  /*28e10*/  LDL.LU R21, [R1+0x4a8] ;  /* 0x0004a80001157983 */ /* 0x000ea80000300800 */
[----:B------:R-:W2:Y:S04]  /*28e20*/  LDL.LU R22, [R1+0x3a0] ;  /* 0x0003a00001167983 */ /* 0x000ea80000300800 */
[----:B------:R-:W2:Y:S04]  /*28e30*/  LDL.LU R23, [R1+0x3a8] ;  /* 0x0003a80001177983 */ /* 0x000ea80000300800 */
[----:B------:R-:W3:Y:S04]  /*28e40*/  LDL.LU R16, [R1+0x2a0] ;  /* 0x0002a00001107983 */ /* 0x000ee80000300800 */
[----:B------:R-:W3:Y:S04]  /*28e50*/  LDL.LU R17, [R1+0x2a8] ;  /* 0x0002a80001117983 */ /* 0x000ee80000300800 */
[----:B------:R-:W3:Y:S04]  /*28e60*/  LDL.LU R18, [R1+0x1a0] ;  /* 0x0001a00001127983 */ /* 0x000ee80000300800 */
[----:B------:R-:W3:Y:S04]  /*28e70*/  LDL.LU R19, [R1+0x1a8] ;  /* 0x0001a80001137983 */ /* 0x000ee80000300800 */
[----:B------:R-:W1:Y:S01]  /*28e80*/  LDS.128 R32, [R252] ;  /* 0x00000000fc207984 */ /* 0x000e620000000c00 */
[----:B------:R-:W-:Y:S06]  /*28e90*/  BAR.SYNC.DEFER_BLOCKING 0x0 ;  /* 0x0000000000007b1d */ /* 0x000fec0000010000 */
[----:B--2---:R-:W-:Y:S02]  /*28ea0*/  STSM.16.M88.4 [R0], R20 ;  /* 0x0000001400007844 */ /* 0x004fe40000000200 */
[----:B------:R-:W-:Y:S06]  /*28eb0*/  BAR.SYNC.DEFER_BLOCKING 0x0 ;  /* 0x0000000000007b1d */ /* 0x000fec0000010000 */
[----:B------:R-:W2:Y:S02]  /*28ec0*/  LDS.128 R24, [R252] ;  /* 0x00000000fc187984 */ /* 0x000ea40000000c00 */
[----:B------:R-:W-:Y:S06]  /*28ed0*/  BAR.SYNC.DEFER_BLOCKING 0x0 ;  /* 0x0000000000007b1d */ /* 0x000fec0000010000 */
[----:B---3--:R3:W-:Y:S02]  /*28ee0*/  STSM.16.M88.4 [R0], R16 ;  /* 0x0000001000007844 */ /* 0x0087e40000000200 */
[----:B------:R-:W-:Y:S06]  /*28ef0*/  BAR.SYNC.DEFER_BLOCKING 0x0 ;  /* 0x0000000000007b1d */ /* 0x000fec0000010000 */
[----:B---3--:R-:W3:Y:S04]  /*28f00*/  LDL.LU R16, [R1+0xa0] ;  /* 0x0000a00001107983 */ /* 0x008ee80000300800 */
[----:B------:R-:W3:Y:S04]  /*28f10*/  LDL.LU R17, [R1+0xa8] ;  /* 0x0000a80001117983 */ /* 0x000ee80000300800 */
[----:B------:R-:W2:Y:S01]  /*28f20*/  LDS.128 R20, [R252] ;  /* 0x00000000fc147984 */ /* 0x000ea20000000c00 */
[----:B------:R-:W-:Y:S01]  /*28f30*/  IMAD.MOV.U32 R18, RZ, RZ, R192 ;  /* 0x000000ffff127224 */ /* 0x000fe200078e00c0 */
[----:B------:R-:W-:Y:S01]  /*28f40*/  MOV R19, R194 ;  /* 0x000000c200137202 */ /* 0x000fe20000000f00 */
[----:B------:R-:W-:Y:S01]  /*28f50*/  BAR.SYNC.DEFER_BLOCKING 0x0 ;  /* 0x0000000000007b1d */ /* 0x000fe20000010000 */
[----:B------:R-:W-:Y:S01]  /*28f60*/  IMAD.MOV.U32 R40, RZ, RZ, R128 ;  /* 0x000000ffff287224 */ /* 0x000fe200078e0080 */
[----:B------:R-:W-:Y:S01]  /*28f70*/  MOV R42, R64 ;  /* 0x00000040002a7202 */ /* 0x000fe20000000f00 */
[----:B------:R-:W-:-:S02]  /*28f80*/  IMAD.MOV.U32 R41, RZ, RZ, R130 ;  /* 0x000000ffff297224 */ /* 0x000fc400078e0082 */
[----:B------:R-:W-:Y:S01]  /*28f90*/  IMAD.MOV.U32 R43, RZ, RZ, R66 ;  /* 0x000000ffff2b7224 */ /* 0x000fe200078e0042 */
[----:B---3--:R-:W-:Y:S02]  /*28fa0*/  STSM.16.M88.4 [R0], R16 ;  /* 0x0000001000007844 */ /* 0x008fe40000000200 */
[----:B------:R-:W-:Y:S06]  /*28fb0*/  BAR.SYNC.DEFER_BLOCKING 0x0 ;  /* 0x0000000000007b1d */ /* 0x000fec0000010000 */
[----:B------:R-:W3:Y:S02]  /*28fc0*/  LDS.128 R16, [R252] ;  /* 0x00000000fc107984 */ /* 0x000ee40000000c00 */
[----:B------:R-:W-:Y:S06]  /*28fd0*/  BAR.SYNC.DEFER_BLOCKING 0x0 ;  /* 0x0000000000007b1d */ /* 0x000fec0000010000 */
[----:B------:R4:W-:Y:S02]  /*28fe0*/  STSM.16.M88.4 [R0], R40 ;  /* 0x0000002800007844 */ /* 0x0009e40000000200 */
[----:B------:R-:W-:Y:S06]  /*28ff0*/  BAR.SYNC.DEFER_BLOCKING 0x0 ;  /* 0x0000000000007b1d */ /* 0x000fec0000010000 */
[----:B----4-:R-:W4:Y:S04]  /*29000*/  LDL.LU R40, [R1+0x4a4] ;  /* 0x0004a40001287983 */ /* 0x010f280000300800 */
[----:B------:R-:W4:Y:S04]  /*29010*/  LDL.LU R41, [R1+0x4ac] ;  /* 0x0004ac0001297983 */ /* 0x000f280000300800 */
[----:B------:R-:W4:Y:S04]  /*29020*/  LDL.LU R42, [R1+0x3a4] ;  /* 0x0003a400012a7983 */ /* 0x000f280000300800 */
[----:B------:R-:W4:Y:S04]  /*29030*/  LDL.LU R43, [R1+0x3ac] ;  /* 0x0003ac00012b7983 */ /* 0x000f280000300800 */
[----:B------:R-:W2:Y:S04]  /*29040*/  LDL.LU R48, [R1+0x2a4] ;  /* 0x0002a40001307983 */ /* 0x000ea80000300800 */
[----:B------:R-:W2:Y:S04]  /*29050*/  LDL.LU R49, [R1+0x2ac] ;  /* 0x0002ac0001317983 */ /* 0x000ea80000300800 */
[----:B------:R-:W2:Y:S04]  /*29060*/  LDL.LU R50, [R1+0x1a4] ;  /* 0x0001a40001327983 */ /* 0x000ea80000300800 */
[----:B------:R-:W2:Y:S04]  /*29070*/  LDL.LU R51, [R1+0x1ac] ;  /* 0x0001ac0001337983 */ /* 0x000ea80000300800 */
[----:B------:R-:W3:Y:S01]  /*29080*/  LDS.128 R44, [R252] ;  /* 0x00000000fc2c7984 */ /* 0x000ee20000000c00 */
[----:B------:R-:W-:Y:S06]  /*29090*/  BAR.SYNC.DEFER_BLOCKING 0x0 ;  /* 0x0000000000007b1d */ /* 0x000fec0000010000 */
[----:B----4-:R-:W-:Y:S02]  /*290a0*/  STSM.16.M88.4 [R0], R40 ;  /* 0x0000002800007844 */ /* 0x010fe40000000200 */
[----:B------:R-:W-:Y:S06]  /*290b0*/  BAR.SYNC.DEFER_BLOCKING 0x0 ;  /* 0x0000000000007b1d */ /* 0x000fec0000010000 */
[----:B------:R-:W4:Y:S02]  /*290c0*/  LDS.128 R40, [R252] ;  /* 0x00000000fc287984 */ /* 0x000f240000000c00 */
[----:B------:R-:W-:Y:S06]  /*290d0*/  BAR.SYNC.DEFER_BLOCKING 0x0 ;  /* 0x0000000000007b1d */ /* 0x000fec0000010000 */
[----:B--2---:R2:W-:Y:S02]  /*290e0*/  STSM.16.M88.4 [R0], R48 ;  /* 0x0000003000007844 */ /* 0x0045e40000000200 */
[----:B------:R-:W-:Y:S06]  /*290f0*/  BAR.SYNC.DEFER_BLOCKING 0x0 ;  /* 0x0000000000007b1d */ /* 0x000fec0000010000 */
[----:B--2---:R-:W2:Y:S04]  /*29100*/  LDL.LU R48, [R1+0xa4] ;  /* 0x0000a40001307983 */ /* 0x004ea80000300800 */
[----:B------:R-:W2:Y:S01]  /*29110*/  LDL.LU R49, [R1+0xac] ;  /* 0x0000ac0001317983 */ /* 0x000ea20000300800 */
[----:B------:R-:W-:Y:S01]  /*29120*/  IMAD.MOV.U32 R50, RZ, RZ, R193 ;  /* 0x000000ffff327224 */ /* 0x000fe200078e00c1 */
[----:B------:R-:W-:-:S02]  /*29130*/  MOV R51, R195 ;  /* 0x000000c300337202 */ /* 0x000fc40000000f00 */
[----:B------:R-:W3:Y:S04]  /*29140*/  LDL.LU R56, [R1+0x4b0] ;  /* 0x0004b00001387983 */ /* 0x000ee80000300800 */
[----:B------:R-:W4:Y:S01]  /*29150*/  LDS.128 R88, [R252] ;  /* 0x00000000fc587984 */ /* 0x000f220000000c00 */
[----:B------:R-:W-:Y:S06]  /*29160*/  BAR.SYNC.DEFER_BLOCKING 0x0 ;  /* 0x0000000000007b1d */ /* 0x000fec0000010000 */
[----:B------:R-:W3:Y:S04]  /*29170*/  LDL.LU R57, [R1+0x4b8] ;  /* 0x0004b80001397983 */ /* 0x000ee80000300800 */
[----:B------:R-:W3:Y:S04]  /*29180*/  LDL.LU R58, [R1+0x3b0] ;  /* 0x0003b000013a7983 */ /* 0x000ee80000300800 */
[----:B------:R-:W3:Y:S01]  /*29190*/  LDL.LU R59, [R1+0x3b8] ;  /* 0x0003b800013b7983 */ /* 0x000ee20000300800 */
[----:B------:R-:W-:Y:S01]  /*291a0*/  MOV R54, R65 ;  /* 0x0000004100367202 */ /* 0x000fe20000000f00 */
[----:B------:R-:W-:-:S02]  /*291b0*/  IMAD.MOV.U32 R55, RZ, RZ, R67 ;  /* 0x000000ffff377224 */ /* 0x000fc400078e0043 */
[----:B------:R-:W-:Y:S02]  /*291c0*/  IMAD.MOV.U32 R52, RZ, RZ, R129 ;  /* 0x000000ffff347224 */ /* 0x000fe400078e0081 */
[----:B------:R-:W-:Y:S01]  /*291d0*/  IMAD.MOV.U32 R53, RZ, RZ, R131 ;  /* 0x000000ffff357224 */ /* 0x000fe200078e0083 */
[----:B--2---:R-:W-:Y:S01]  /*291e0*/  STSM.16.M88.4 [R0], R48 ;  /* 0x0000003000007844 */ /* 0x004fe20000000200 */
[----:B------:R-:W-:Y:S06]  /*291f0*/  BAR.SYNC.DEFER_BLOCKING 0x0 ;  /* 0x0000000000007b1d */ /* 0x000fec0000010000 */
[----:B------:R-:W2:Y:S02]  /*29200*/  LDS.128 R64, [R252] ;  /* 0x00000000fc407984 */ /* 0x000ea40000000c00 */
[----:B------:R-:W-:Y:S06]  /*29210*/  BAR.SYNC.DEFER_BLOCKING 0x0 ;  /* 0x0000000000007b1d */ /* 0x000fec0000010000 */
[----:B------:R1:W-:Y:S02]  /*29220*/  STSM.16.M88.4 [R0], R52 ;  /* 0x0000003400007844 */ /* 0x0003e40000000200 */
[----:B------:R-:W-:Y:S06]  /*29230*/  BAR.SYNC.DEFER_BLOCKING 0x0 ;  /* 0x0000000000007b1d */ /* 0x000fec0000010000 */
[----:B-1----:R-:W4:Y:S04]  /*29240*/  LDL.LU R52, [R1+0x2b0] ;  /* 0x0002b00001347983 */ /* 0x002f280000300800 */
[----:B------:R-:W4:Y:S04]  /*29250*/  LDL.LU R53, [R1+0x2b8] ;  /* 0x0002b80001357983 */ /* 0x000f280000300800 */
[----:B------:R-:W4:Y:S04]  /*29260*/  LDL.LU R54, [R1+0x1b0] ;  /* 0x0001b00001367983 */ /* 0x000f280000300800 */
[----:B------:R-:W4:Y:S04]  /*29270*/  LDL.LU R55, [R1+0x1b8] ;  /* 0x0001b80001377983 */ /* 0x000f280000300800 */
[----:B------:R-:W1:Y:S01]  /*29280*/  LDS.128 R60, [R252] ;  /* 0x00000000fc3c7984 */ /* 0x000e620000000c00 */
        /* <DEDUP_REMOVED lines=23> */
[----:B--2---:R-:W2:Y:S04]  /*29400*/  LDL.LU R92, [R1+0x4b4] ;  /* 0x0004b400015c7983 */ /* 0x004ea80000300800 */
[----:B------:R-:W2:Y:S04]  /*29410*/  LDL.LU R93, [R1+0x4bc] ;  /* 0x0004bc00015d7983 */ /* 0x000ea80000300800 */
[----:B------:R-:W2:Y:S04]  /*29420*/  LDL.LU R94, [R1+0x3b4] ;  /* 0x0003b400015e7983 */ /* 0x000ea80000300800 */
[----:B------:R-:W2:Y:S04]  /*29430*/  LDL.LU R95, [R1+0x3bc] ;  /* 0x0003bc00015f7983 */ /* 0x000ea80000300800 */
[----:B------:R-:W3:Y:S04]  /*29440*/  LDL.LU R100, [R1+0x2b4] ;  /* 0x0002b40001647983 */ /* 0x000ee80000300800 */
[----:B------:R-:W3:Y:S04]  /*29450*/  LDL.LU R101, [R1+0x2bc] ;  /* 0x0002bc0001657983 */ /* 0x000ee80000300800 */
[----:B------:R-:W3:Y:S04]  /*29460*/  LDL.LU R102, [R1+0x1b4] ;  /* 0x0001b40001667983 */ /* 0x000ee80000300800 */
[----:B------:R-:W3:Y:S04]  /*29470*/  LDL.LU R103, [R1+0x1bc] ;  /* 0x0001bc0001677983 */ /* 0x000ee80000300800 */
[----:B------:R-:W4:Y:S01]  /*29480*/  LDS.128 R96, [R252] ;  /* 0x00000000fc607984 */ /* 0x000f220000000c00 */
[----:B------:R-:W-:Y:S06]  /*29490*/  BAR.SYNC.DEFER_BLOCKING 0x0 ;  /* 0x0000000000007b1d */ /* 0x000fec0000010000 */
[----:B--2---:R-:W-:Y:S02]  /*294a0*/  STSM.16.M88.4 [R0], R92 ;  /* 0x0000005c00007844 */ /* 0x004fe40000000200 */
[----:B------:R-:W-:Y:S06]  /*294b0*/  BAR.SYNC.DEFER_BLOCKING 0x0 ;  /* 0x0000000000007b1d */ /* 0x000fec0000010000 */
[----:B------:R-:W2:Y:S02]  /*294c0*/  LDS.128 R92, [R252] ;  /* 0x00000000fc5c7984 */ /* 0x000ea40000000c00 */
[----:B------:R-:W-:Y:S06]  /*294d0*/  BAR.SYNC.DEFER_BLOCKING 0x0 ;  /* 0x0000000000007b1d */ /* 0x000fec0000010000 */
[----:B---3--:R3:W-:Y:S01]  /*294e0*/  STSM.16.M88.4 [R0], R100 ;  /* 0x0000006400007844 */ /* 0x0087e20000000200 */
[----:B------:R-:W-:Y:S01]  /*294f0*/  MOV R106, R69 ;  /* 0x00000045006a7202 */ /* 0x000fe20000000f00 */
[----:B------:R-:W-:Y:S01]  /*29500*/  IMAD.MOV.U32 R107, RZ, RZ, R71 ;  /* 0x000000ffff6b7224 */ /* 0x000fe200078e0047 */
[----:B------:R-:W-:Y:S06]  /*29510*/  BAR.SYNC.DEFER_BLOCKING 0x0 ;  /* 0x0000000000007b1d */ /* 0x000fec0000010000 */
[----:B---3--:R-:W3:Y:S04]  /*29520*/  LDL.LU R100, [R1+0xb4] ;  /* 0x0000b40001647983 */ /* 0x008ee80000300800 */
[----:B------:R-:W3:Y:S04]  /*29530*/  LDL.LU R101, [R1+0xbc] ;  /* 0x0000bc0001657983 */ /* 0x000ee80000300800 */
[----:B------:R-:W4:Y:S04]  /*29540*/  LDL.LU R68, [R1+0x4c0] ;  /* 0x0004c00001447983 */ /* 0x000f280000300800 */
[----:B------:R-:W4:Y:S04]  /*29550*/  LDL.LU R69, [R1+0x4c8] ;  /* 0x0004c80001457983 */ /* 0x000f280000300800 */
[----:B------:R-:W4:Y:S04]  /*29560*/  LDL.LU R70, [R1+0x3c0] ;  /* 0x0003c00001467983 */ /* 0x000f280000300800 */
[----:B------:R-:W4:Y:S04]  /*29570*/  LDL.LU R71, [R1+0x3c8] ;  /* 0x0003c80001477983 */ /* 0x000f280000300800 */
[----:B------:R-:W2:Y:S01]  /*29580*/  LDS.128 R116, [R252] ;  /* 0x00000000fc747984 */ /* 0x000ea20000000c00 */
[----:B------:R-:W-:Y:S01]  /*29590*/  IMAD.MOV.U32 R102, RZ, RZ, R197 ;  /* 0x000000ffff667224 */ /* 0x000fe200078e00c5 */
[----:B------:R-:W-:Y:S01]  /*295a0*/  MOV R103, R199 ;  /* 0x000000c700677202 */ /* 0x000fe20000000f00 */
[----:B------:R-:W-:Y:S01]  /*295b0*/  BAR.SYNC.DEFER_BLOCKING 0x0 ;  /* 0x0000000000007b1d */ /* 0x000fe20000010000 */
[----:B------:R-:W-:-:S02]  /*295c0*/  IMAD.MOV.U32 R104, RZ, RZ, R133 ;  /* 0x000000ffff687224 */ /* 0x000fc400078e0085 */
[----:B------:R-:W-:-:S03]  /*295d0*/  IMAD.MOV.U32 R105, RZ, RZ, R135 ;  /* 0x000000ffff697224 */ /* 0x000fc600078e0087 */
[----:B---3--:R3:W-:Y:S02]  /*295e0*/  STSM.16.M88.4 [R0], R100 ;  /* 0x0000006400007844 */ /* 0x0087e40000000200 */
[----:B------:R-:W-:Y:S06]  /*295f0*/  BAR.SYNC.DEFER_BLOCKING 0x0 ;  /* 0x0000000000007b1d */ /* 0x000fec0000010000 */
[----:B---3--:R-:W3:Y:S04]  /*29600*/  LDL.LU R100, [R1+0x2c0] ;  /* 0x0002c00001647983 */ /* 0x008ee80000300800 */
[----:B------:R-:W3:Y:S04]  /*29610*/  LDL.LU R101, [R1+0x2c8] ;  /* 0x0002c80001657983 */ /* 0x000ee80000300800 */
[----:B------:R-:W3:Y:S04]  /*29620*/  LDL.LU R102, [R1+0x1c0] ;  /* 0x0001c00001667983 */ /* 0x000ee80000300800 */
[----:B------:R-:W3:Y:S04]  /*29630*/  LDL.LU R103, [R1+0x1c8] ;  /* 0x0001c80001677983 */ /* 0x000ee80000300800 */
[----:B------:R-:W2:Y:S01]  /*29640*/  LDS.128 R112, [R252] ;  /* 0x00000000fc707984 */ /* 0x000ea20000000c00 */
[----:B------:R-:W-:Y:S06]  /*29650*/  BAR.SYNC.DEFER_BLOCKING 0x0 ;  /* 0x0000000000007b1d */ /* 0x000fec0000010000 */
[----:B------:R-:W-:Y:S02]  /*29660*/  STSM.16.M88.4 [R0], R104 ;  /* 0x0000006800007844 */ /* 0x000fe40000000200 */
[----:B------:R-:W-:Y:S06]  /*29670*/  BAR.SYNC.DEFER_BLOCKING 0x0 ;  /* 0x0000000000007b1d */ /* 0x000fec0000010000 */
[----:B------:R-:W2:Y:S02]  /*29680*/  LDS.128 R108, [R252] ;  /* 0x00000000fc6c7984 */ /* 0x000ea40000000c00 */
[----:B------:R-:W-:Y:S06]  /*29690*/  BAR.SYNC.DEFER_BLOCKING 0x0 ;  /* 0x0000000000007b1d */ /* 0x000fec0000010000 */
[----:B----4-:R-:W-:Y:S02]  /*296a0*/  STSM.16.M88.4 [R0], R68 ;  /* 0x0000004400007844 */ /* 0x010fe40000000200 */
[----:B------:R-:W-:Y:S06]  /*296b0*/  BAR.SYNC.DEFER_BLOCKING 0x0 ;  /* 0x0000000000007b1d */ /* 0x000fec0000010000 */
[----:B------:R-:W4:Y:S02]  /*296c0*/  LDS.128 R68, [R252] ;  /* 0x00000000fc447984 */ /* 0x000f240000000c00 */
[----:B------:R-:W-:Y:S06]  /*296d0*/  BAR.SYNC.DEFER_BLOCKING 0x0 ;  /* 0x0000000000007b1d */ /* 0x000fec0000010000 */
[----:B---3--:R3:W-:Y:S02]  /*296e0*/  STSM.16.M88.4 [R0], R100 ;  /* 0x0000006400007844 */ /* 0x0087e40000000200 */
[----:B------:R-:W-:Y:S06]  /*296f0*/  BAR.SYNC.DEFER_BLOCKING 0x0 ;  /* 0x0000000000007b1d */ /* 0x000fec0000010000 */
[----:B---3--:R-:W3:Y:S04]  /*29700*/  LDL.LU R100, [R1+0xc0] ;  /* 0x0000c00001647983 */ /* 0x008ee80000300800 */
[----:B------:R-:W3:Y:S04]  /*29710*/  LDL.LU R101, [R1+0xc8] ;  /* 0x0000c80001657983 */ /* 0x000ee80000300800 */
[----:B------:R-:W4:Y:S01]  /*29720*/  LDS.128 R104, [R252] ;  /* 0x00000000fc687984 */ /* 0x000f220000000c00 */
        /* <DEDUP_REMOVED lines=13> */
[----:B-1----:R-:W2:Y:S04]  /*29800*/  LDL.LU R120, [R1+0x4c4] ;  /* 0x0004c40001787983 */ /* 0x002ea80000300800 */
[----:B------:R-:W2:Y:S04]  /*29810*/  LDL.LU R121, [R1+0x4cc] ;  /* 0x0004cc0001797983 */ /* 0x000ea80000300800 */
[----:B------:R-:W2:Y:S04]  /*29820*/  LDL.LU R122, [R1+0x3c4] ;  /* 0x0003c400017a7983 */ /* 0x000ea80000300800 */
[----:B------:R-:W2:Y:S04]  /*29830*/  LDL.LU R123, [R1+0x3cc] ;  /* 0x0003cc00017b7983 */ /* 0x000ea80000300800 */
[----:B------:R-:W4:Y:S04]  /*29840*/  LDL.LU R128, [R1+0x2c4] ;  /* 0x0002c40001807983 */ /* 0x000f280000300800 */
[----:B------:R-:W4:Y:S04]  /*29850*/  LDL.LU R129, [R1+0x2cc] ;  /* 0x0002cc0001817983 */ /* 0x000f280000300800 */
[----:B------:R-:W4:Y:S04]  /*29860*/  LDL.LU R130, [R1+0x1c4] ;  /* 0x0001c40001827983 */ /* 0x000f280000300800 */
[----:B------:R-:W4:Y:S04]  /*29870*/  LDL.LU R131, [R1+0x1cc] ;  /* 0x0001cc0001837983 */ /* 0x000f280000300800 */
[----:B------:R-:W3:Y:S04]  /*29880*/  LDL.LU R132, [R1+0xc4] ;  /* 0x0000c40001847983 */ /* 0x000ee80000300800 */
[----:B------:R-:W3:Y:S04]  /*29890*/  LDL.LU R133, [R1+0xcc] ;  /* 0x0000cc0001857983 */ /* 0x000ee80000300800 */
[----:B------:R-:W1:Y:S01]  /*298a0*/  LDS.128 R124, [R252] ;  /* 0x00000000fc7c7984 */ /* 0x000e620000000c00 */
[----:B------:R-:W-:Y:S01]  /*298b0*/  BAR.SYNC.DEFER_BLOCKING 0x0 ;  /* 0x0000000000007b1d */ /* 0x000fe20000010000 */
[----:B------:R-:W-:Y:S01]  /*298c0*/  IMAD.MOV.U32 R134, RZ, RZ, R201 ;  /* 0x000000ffff867224 */ /* 0x000fe200078e00c9 */
[----:B------:R-:W-:-:S02]  /*298d0*/  MOV R135, R203 ;  /* 0x000000cb00877202 */ /* 0x000fc40000000f00 */
[----:B------:R-:W-:Y:S01]  /*298e0*/  MOV R154, R73 ;  /* 0x00000049009a7202 */ /* 0x000fe20000000f00 */
[----:B------:R-:W-:Y:S01]  /*298f0*/  IMAD.MOV.U32 R155, RZ, RZ, R75 ;  /* 0x000000ffff9b7224 */ /* 0x000fe200078e004b */
[----:B------:R-:W3:Y:S04]  /*29900*/  LDL.LU R72, [R1+0x4d0] ;  /* 0x0004d00001487983 */ /* 0x000ee80000300800 */
[----:B------:R-:W3:Y:S04]  /*29910*/  LDL.LU R73, [R1+0x4d8] ;  /* 0x0004d80001497983 */ /* 0x000ee80000300800 */
[----:B------:R-:W3:Y:S04]  /*29920*/  LDL.LU R74, [R1+0x3d0] ;  /* 0x0003d000014a7983 */ /* 0x000ee80000300800 */
[----:B------:R-:W3:Y:S01]  /*29930*/  LDL.LU R75, [R1+0x3d8] ;  /* 0x0003d800014b7983 */ /* 0x000ee20000300800 */
[----:B------:R-:W-:-:S02]  /*29940*/  IMAD.MOV.U32 R152, RZ, RZ, R137 ;  /* 0x000000ffff987224 */ /* 0x000fc400078e0089 */
[----:B------:R-:W-:Y:S01]  /*29950*/  IMAD.MOV.U32 R153, RZ, RZ, R139 ;  /* 0x000000ffff997224 */ /* 0x000fe200078e008b */
[----:B--2---:R-:W-:Y:S01]  /*29960*/  STSM.16.M88.4 [R0], R120 ;  /* 0x0000007800007844 */ /* 0x004fe20000000200 */
[----:B------:R-:W-:Y:S06]  /*29970*/  BAR.SYNC.DEFER_BLOCKING 0x0 ;  /* 0x0000000000007b1d */ /* 0x000fec0000010000 */
[----:B------:R-:W2:Y:S02]  /*29980*/  LDS.128 R120, [R252] ;  /* 0x00000000fc787984 */ /* 0x000ea40000000c00 */
[----:B------:R-:W-:Y:S06]  /*29990*/  BAR.SYNC.DEFER_BLOCKING 0x0 ;  /* 0x0000000000007b1d */ /* 0x000fec0000010000 */
[----:B----4-:R-:W-:Y:S02]  /*299a0*/  STSM.16.M88.4 [R0], R128 ;  /* 0x0000008000007844 */ /* 0x010fe40000000200 */
[----:B------:R-:W-:Y:S06]  /*299b0*/  BAR.SYNC.DEFER_BLOCKING 0x0 ;  /* 0x0000000000007b1d */ /* 0x000fec0000010000 */
[----:B------:R-:W4:Y:S02]  /*299c0*/  LDS.128 R128, [R252] ;  /* 0x00000000fc807984 */ /* 0x000f240000000c00 */
[----:B------:R-:W-:Y:S06]  /*299d0*/  BAR.SYNC.DEFER_BLOCKING 0x0 ;  /* 0x0000000000007b1d */ /* 0x000fec0000010000 */
        /* <DEDUP_REMOVED lines=12> */
[----:B------:R-:W1:Y:S01]  /*29aa0*/  LDS.128 R132, [R252] ;  /* 0x00000000fc847984 */ /* 0x000e620000000c00 */
[----:B------:R-:W-:Y:S06]  /*29ab0*/  BAR.SYNC.DEFER_BLOCKING 0x0 ;  /* 0x0000000000007b1d */ /* 0x000fec0000010000 */
[----:B------:R-:W-:Y:S02]  /*29ac0*/  STSM.16.M88.4 [R0], R72 ;  /* 0x0000004800007844 */ /* 0x000fe40000000200 */
[----:B------:R-:W-:Y:S06]  /*29ad0*/  BAR.SYNC.DEFER_BLOCKING 0x0 ;  /* 0x0000000000007b1d */ /* 0x000fec0000010000 */
[----:B------:R-:W1:Y:S02]  /*29ae0*/  LDS.128 R72, [R252] ;  /* 0x00000000fc487984 */ /* 0x000e640000000c00 */
[----:B------:R-:W-:Y:S01]  /*29af0*/  BAR.SYNC.DEFER_BLOCKING 0x0 ;  /* 0x0000000000007b1d */ /* 0x000fe20000010000 */
[----:B------:R-:W-:Y:S01]  /*29b00*/  IMAD.MOV.U32 R162, RZ, RZ, R204 ;  /* 0x000000ffffa27224 */ /* 0x000fe200078e00cc */
[----:B------:R-:W-:-:S04]  /*29b10*/  MOV R163, R206 ;  /* 0x000000ce00a37202 */ /* 0x000fc80000000f00 */
[----:B--2---:R2:W-:Y:S02]  /*29b20*/  STSM.16.M88.4 [R0], R152 ;  /* 0x0000009800007844 */ /* 0x0045e40000000200 */
[----:B------:R-:W-:Y:S06]  /*29b30*/  BAR.SYNC.DEFER_BLOCKING 0x0 ;  /* 0x0000000000007b1d */ /* 0x000fec0000010000 */
[----:B------:R-:W1:Y:S02]  /*29b40*/  LDS.128 R156, [R252] ;  /* 0x00000000fc9c7984 */ /* 0x000e640000000c00 */
[----:B------:R-:W-:Y:S06]  /*29b50*/  BAR.SYNC.DEFER_BLOCKING 0x0 ;  /* 0x0000000000007b1d */ /* 0x000fec0000010000 */
[----:B----4-:R-:W-:Y:S02]  /*29b60*/  STSM.16.M88.4 [R0], R160 ;  /* 0x000000a000007844 */ /* 0x010fe40000000200 */
[----:B------:R-:W-:Y:S01]  /*29b70*/  BAR.SYNC.DEFER_BLOCKING 0x0 ;  /* 0x0000000000007b1d */ /* 0x000fe20000010000 */
[----:B--2---:R-:W-:Y:S01]  /*29b80*/  IMAD.MOV.U32 R152, RZ, RZ, R140 ;  /* 0x000000ffff987224 */ /* 0x004fe200078e008c */
[----:B------:R-:W-:Y:S01]  /*29b90*/  MOV R154, R76 ;  /* 0x0000004c009a7202 */ /* 0x000fe20000000f00 */
[----:B------:R-:W-:-:S03]  /*29ba0*/  IMAD.MOV.U32 R153, RZ, RZ, R142 ;  /* 0x000000ffff997224 */ /* 0x000fc600078e008e */
[----:B------:R-:W2:Y:S01]  /*29bb0*/  LDS.128 R160, [R252] ;  /* 0x00000000fca07984 */ /* 0x000ea20000000c00 */
[----:B------:R-:W-:Y:S01]  /*29bc0*/  IMAD.MOV.U32 R155, RZ, RZ, R78 ;  /* 0x000000ffff9b7224 */ /* 0x000fe200078e004e */
[----:B------:R-:W-:Y:S06]  /*29bd0*/  BAR.SYNC.DEFER_BLOCKING 0x0 ;  /* 0x0000000000007b1d */ /* 0x000fec0000010000 */
[----:B------:R4:W-:Y:S02]  /*29be0*/  STSM.16.M88.4 [R0], R152 ;  /* 0x0000009800007844 */ /* 0x0009e40000000200 */
[----:B------:R-:W-:Y:S06]  /*29bf0*/  BAR.SYNC.DEFER_BLOCKING 0x0 ;  /* 0x0000000000007b1d */ /* 0x000fec0000010000 */
[----:B----4-:R-:W4:Y:S04]  /*29c00*/  LDL.LU R152, [R1+0x4d4] ;  /* 0x0004d40001987983 */ /* 0x010f280000300800 */
[----:B------:R-:W4:Y:S04]  /*29c10*/  LDL.LU R153, [R1+0x4dc] ;  /* 0x0004dc0001997983 */ /* 0x000f280000300800 */
[----:B------:R-:W4:Y:S04]  /*29c20*/  LDL.LU R154, [R1+0x3d4] ;  /* 0x0003d400019a7983 */ /* 0x000f280000300800 */
[----:B------:R-:W4:Y:S04]  /*29c30*/  LDL.LU R155, [R1+0x3dc] ;  /* 0x0003dc00019b7983 */ /* 0x000f280000300800 */
[----:B------:R-:W3:Y:S04]  /*29c40*/  LDL.LU R164, [R1+0x2d4] ;  /* 0x0002d40001a47983 */ /* 0x000ee80000300800 */
[----:B------:R-:W3:Y:S04]  /*29c50*/  LDL.LU R165, [R1+0x2dc] ;  /* 0x0002dc0001a57983 */ /* 0x000ee80000300800 */
[----:B------:R-:W3:Y:S04]  /*29c60*/  LDL.LU R166, [R1+0x1d4] ;  /* 0x0001d40001a67983 */ /* 0x000ee80000300800 */
[----:B------:R-:W3:Y:S04]  /*29c70*/  LDL.LU R167, [R1+0x1dc] ;  /* 0x0001dc0001a77983 */ /* 0x000ee80000300800 */
[----:B------:R-:W2:Y:S01]  /*29c80*/  LDS.128 R168, [R252] ;  /* 0x00000000fca87984 */ /* 0x000ea20000000c00 */
        /* <DEDUP_REMOVED lines=13> */
[----:B------:R-:W2:Y:S04]  /*29d60*/  LDL.LU R188, [R1+0x4e0] ;  /* 0x0004e00001bc7983 */ /* 0x000ea80000300800 */
[----:B------:R-:W2:Y:S04]  /*29d70*/  LDL.LU R189, [R1+0x4e8] ;  /* 0x0004e80001bd7983 */ /* 0x000ea80000300800 */
[----:B------:R-:W2:Y:S04]  /*29d80*/  LDL.LU R190, [R1+0x3e0] ;  /* 0x0003e00001be7983 */ /* 0x000ea80000300800 */
[----:B------:R-:W2:Y:S04]  /*29d90*/  LDL.LU R191, [R1+0x3e8] ;  /* 0x0003e80001bf7983 */ /* 0x000ea80000300800 */
[----:B------:R-:W4:Y:S04]  /*29da0*/  LDL.LU R76, [R1+0x2e0] ;  /* 0x0002e000014c7983 */ /* 0x000f280000300800 */
[----:B------:R-:W4:Y:S04]  /*29db0*/  LDL.LU R77, [R1+0x2e8] ;  /* 0x0002e800014d7983 */ /* 0x000f280000300800 */
[----:B------:R-:W4:Y:S04]  /*29dc0*/  LDL.LU R78, [R1+0x1e0] ;  /* 0x0001e000014e7983 */ /* 0x000f280000300800 */
[----:B------:R-:W4:Y:S04]  /*29dd0*/  LDL.LU R79, [R1+0x1e8] ;  /* 0x0001e800014f7983 */ /* 0x000f280000300800 */
[----:B------:R-:W4:Y:S04]  /*29de0*/  LDL.LU R184, [R1+0xe0] ;  /* 0x0000e00001b87983 */ /* 0x000f280000300800 */
[----:B------:R-:W4:Y:S04]  /*29df0*/  LDL.LU R185, [R1+0xe8] ;  /* 0x0000e80001b97983 */ /* 0x000f280000300800 */
[----:B------:R-:W1:Y:S01]  /*29e00*/  LDS.128 R176, [R252] ;  /* 0x00000000fcb07984 */ /* 0x000e620000000c00 */
[----:B------:R-:W-:Y:S01]  /*29e10*/  IMAD.MOV.U32 R166, RZ, RZ, R205 ;  /* 0x000000ffffa67224 */ /* 0x000fe200078e00cd */
[----:B------:R-:W-:Y:S01]  /*29e20*/  MOV R167, R207 ;  /* 0x000000cf00a77202 */ /* 0x000fe20000000f00 */
[----:B------:R-:W-:Y:S01]  /*29e30*/  BAR.SYNC.DEFER_BLOCKING 0x0 ;  /* 0x0000000000007b1d */ /* 0x000fe20000010000 */
[----:B------:R-:W-:Y:S01]  /*29e40*/  IMAD.MOV.U32 R186, RZ, RZ, R208 ;  /* 0x000000ffffba7224 */ /* 0x000fe200078e00d0 */
[----:B------:R-:W-:Y:S01]  /*29e50*/  MOV R187, R210 ;  /* 0x000000d200bb7202 */ /* 0x000fe20000000f00 */
[----:B------:R-:W-:Y:S01]  /*29e60*/  IMAD.MOV.U32 R180, RZ, RZ, R144 ;  /* 0x000000ffffb47224 */ /* 0x000fe200078e0090 */
[----:B------:R-:W-:Y:S01]  /*29e70*/  MOV R182, R80 ;  /* 0x0000005000b67202 */ /* 0x000fe20000000f00 */
[----:B------:R-:W-:-:S02]  /*29e80*/  IMAD.MOV.U32 R181, RZ, RZ, R146 ;  /* 0x000000ffffb57224 */ /* 0x000fc400078e0092 */
[----:B------:R-:W-:Y:S01]  /*29e90*/  IMAD.MOV.U32 R183, RZ, RZ, R82 ;  /* 0x000000ffffb77224 */ /* 0x000fe200078e0052 */
[----:B---3--:R-:W-:Y:S01]  /*29ea0*/  STSM.16.M88.4 [R0], R164 ;  /* 0x000000a400007844 */ /* 0x008fe20000000200 */
[----:B------:R-:W-:Y:S06]  /*29eb0*/  BAR.SYNC.DEFER_BLOCKING 0x0 ;  /* 0x0000000000007b1d */ /* 0x000fec0000010000 */
[----:B------:R-:W3:Y:S02]  /*29ec0*/  LDS.128 R172, [R252] ;  /* 0x00000000fcac7984 */ /* 0x000ee40000000c00 */
[----:B------:R-:W-:Y:S06]  /*29ed0*/  BAR.SYNC.DEFER_BLOCKING 0x0 ;  /* 0x0000000000007b1d */ /* 0x000fec0000010000 */
[----:B------:R-:W-:Y:S02]  /*29ee0*/  STSM.16.M88.4 [R0], R140 ;  /* 0x0000008c00007844 */ /* 0x000fe40000000200 */
[----:B------:R-:W-:Y:S06]  /*29ef0*/  BAR.SYNC.DEFER_BLOCKING 0x0 ;  /* 0x0000000000007b1d */ /* 0x000fec0000010000 */
[----:B------:R-:W3:Y:S02]  /*29f00*/  LDS.128 R164, [R252] ;  /* 0x00000000fca47984 */ /* 0x000ee40000000c00 */
[----:B------:R-:W-:Y:S06]  /*29f10*/  BAR.SYNC.DEFER_BLOCKING 0x0 ;  /* 0x0000000000007b1d */ /* 0x000fec0000010000 */
[----:B--2---:R-:W-:Y:S02]  /*29f20*/  STSM.16.M88.4 [R0], R188 ;  /* 0x000000bc00007844 */ /* 0x004fe40000000200 */
[----:B------:R-:W-:Y:S06]  /*29f30*/  BAR.SYNC.DEFER_BLOCKING 0x0 ;  /* 0x0000000000007b1d */ /* 0x000fec0000010000 */
[----:B------:R-:W2:Y:S02]  /*29f40*/  LDS.128 R140, [R252] ;  /* 0x00000000fc8c7984 */ /* 0x000ea40000000c00 */
[----:B------:R-:W-:Y:S06]  /*29f50*/  BAR.SYNC.DEFER_BLOCKING 0x0 ;  /* 0x0000000000007b1d */ /* 0x000fec0000010000 */
[----:B----4-:R-:W-:Y:S02]  /*29f60*/  STSM.16.M88.4 [R0], R76 ;  /* 0x0000004c00007844 */ /* 0x010fe40000000200 */
[----:B------:R-:W-:Y:S06]  /*29f70*/  BAR.SYNC.DEFER_BLOCKING 0x0 ;  /* 0x0000000000007b1d */ /* 0x000fec0000010000 */
[----:B------:R-:W4:Y:S02]  /*29f80*/  LDS.128 R76, [R252] ;  /* 0x00000000fc4c7984 */ /* 0x000f240000000c00 */
[----:B------:R-:W-:Y:S06]  /*29f90*/  BAR.SYNC.DEFER_BLOCKING 0x0 ;  /* 0x0000000000007b1d */ /* 0x000fec0000010000 */
[----:B------:R-:W-:Y:S02]  /*29fa0*/  STSM.16.M88.4 [R0], R184 ;  /* 0x000000b800007844 */ /* 0x000fe40000000200 */
[----:B------:R-:W-:Y:S06]  /*29fb0*/  BAR.SYNC.DEFER_BLOCKING 0x0 ;  /* 0x0000000000007b1d */ /* 0x000fec0000010000 */
[----:B------:R-:W4:Y:S02]  /*29fc0*/  LDS.128 R184, [R252] ;  /* 0x00000000fcb87984 */ /* 0x000f240000000c00 */
[----:B------:R-:W-:Y:S06]  /*29fd0*/  BAR.SYNC.DEFER_BLOCKING 0x0 ;  /* 0x0000000000007b1d */ /* 0x000fec0000010000 */
[----:B------:R1:W-:Y:S02]  /*29fe0*/  STSM.16.M88.4 [R0], R180 ;  /* 0x000000b400007844 */ /* 0x0003e40000000200 */
[----:B------:R-:W-:Y:S06]  /*29ff0*/  BAR.SYNC.DEFER_BLOCKING 0x0 ;  /* 0x0000000000007b1d */ /* 0x000fec0000010000 */
[----:B-1----:R-:W3:Y:S04]  /*2a000*/  LDL.LU R180, [R1+0x4e4] ;  /* 0x0004e40001b47983 */ /* 0x002ee80000300800 */
[----:B------:R-:W3:Y:S04]  /*2a010*/  LDL.LU R181, [R1+0x4ec] ;  /* 0x0004ec0001b57983 */ /* 0x000ee80000300800 */
[----:B------:R-:W3:Y:S04]  /*2a020*/  LDL.LU R182, [R1+0x3e4] ;  /* 0x0003e40001b67983 */ /* 0x000ee80000300800 */
[----:B------:R-:W3:Y:S04]  /*2a030*/  LDL.LU R183, [R1+0x3ec] ;  /* 0x0003ec0001b77983 */ /* 0x000ee80000300800 */
[----:B------:R-:W2:Y:S04]  /*2a040*/  LDL.LU R188, [R1+0x2e4] ;  /* 0x0002e40001bc7983 */ /* 0x000ea80000300800 */
[----:B------:R-:W2:Y:S04]  /*2a050*/  LDL.LU R189, [R1+0x2ec] ;  /* 0x0002ec0001bd7983 */ /* 0x000ea80000300800 */
[----:B------:R-:W2:Y:S04]  /*2a060*/  LDL.LU R190, [R1+0x1e4] ;  /* 0x0001e40001be7983 */ /* 0x000ea80000300800 */
[----:B------:R-:W2:Y:S04]  /*2a070*/  LDL.LU R191, [R1+0x1ec] ;  /* 0x0001ec0001bf7983 */ /* 0x000ea80000300800 */
[----:B------:R-:W1:Y:S01]  /*2a080*/  LDS.128 R192, [R252] ;  /* 0x00000000fcc07984 */ /* 0x000e620000000c00 */
        /* <DEDUP_REMOVED lines=9> */
[----:B--2---:R2:W-:Y:S02]  /*2a120*/  STSM.16.M88.4 [R0], R188 ;  /* 0x000000bc00007844 */ /* 0x0045e40000000200 */
[----:B------:R-:W-:Y:S06]  /*2a130*/  BAR.SYNC.DEFER_BLOCKING 0x0 ;  /* 0x0000000000007b1d */ /* 0x000fec0000010000 */
[----:B--2---:R-:W2:Y:S04]  /*2a140*/  LDL.LU R188, [R1+0xe4] ;  /* 0x0000e40001bc7983 */ /* 0x004ea80000300800 */
[----:B------:R-:W2:Y:S01]  /*2a150*/  LDL.LU R189, [R1+0xec] ;  /* 0x0000ec0001bd7983 */ /* 0x000ea20000300800 */
[----:B------:R-:W-:Y:S01]  /*2a160*/  IMAD.MOV.U32 R190, RZ, RZ, R209 ;  /* 0x000000ffffbe7224 */ /* 0x000fe200078e00d1 */
[----:B------:R-:W-:-:S02]  /*2a170*/  MOV R191, R211 ;  /* 0x000000d300bf7202 */ /* 0x000fc40000000f00 */
[----:B------:R-:W4:Y:S04]  /*2a180*/  LDL.LU R208, [R1+0x4f0] ;  /* 0x0004f00001d07983 */ /* 0x000f280000300800 */
[----:B------:R-:W4:Y:S04]  /*2a190*/  LDL.LU R209, [R1+0x4f8] ;  /* 0x0004f80001d17983 */ /* 0x000f280000300800 */
[----:B------:R-:W4:Y:S04]  /*2a1a0*/  LDL.LU R210, [R1+0x3f0] ;  /* 0x0003f00001d27983 */ /* 0x000f280000300800 */
[----:B------:R-:W4:Y:S04]  /*2a1b0*/  LDL.LU R211, [R1+0x3f8] ;  /* 0x0003f80001d37983 */ /* 0x000f280000300800 */
        /* <DEDUP_REMOVED lines=26> */
[----:B------:R-:W4:Y:S01]  /*2a360*/  LDS.128 R144, [R252] ;  /* 0x00000000fc907984 */ /* 0x000f220000000c00 */
[----:B------:R-:W-:Y:S01]  /*2a370*/  IMAD.MOV.U32 R82, RZ, RZ, R212 ;  /* 0x000000ffff527224 */ /* 0x000fe200078e00d4 */
[----:B------:R-:W-:Y:S01]  /*2a380*/  MOV R83, R214 ;  /* 0x000000d600537202 */ /* 0x000fe20000000f00 */
[----:B------:R-:W-:Y:S06]  /*2a390*/  BAR.SYNC.DEFER_BLOCKING 0x0 ;  /* 0x0000000000007b1d */ /* 0x000fec0000010000 */
[----:B---3--:R3:W-:Y:S02]  /*2a3a0*/  STSM.16.M88.4 [R0], R80 ;  /* 0x0000005000007844 */ /* 0x0087e40000000200 */
[----:B------:R-:W-:Y:S06]  /*2a3b0*/  BAR.SYNC.DEFER_BLOCKING 0x0 ;  /* 0x0000000000007b1d */ /* 0x000fec0000010000 */
[----:B------:R-:W4:Y:S01]  /*2a3c0*/  LDS.128 R220, [R252] ;  /* 0x00000000fcdc7984 */ /* 0x000f220000000c00 */
[----:B---3--:R-:W-:Y:S01]  /*2a3d0*/  IMAD.MOV.U32 R80, RZ, RZ, R148 ;  /* 0x000000ffff507224 */ /* 0x008fe200078e0094 */
[----:B------:R-:W-:Y:S01]  /*2a3e0*/  MOV R82, R84 ;  /* 0x0000005400527202 */ /* 0x000fe20000000f00 */
[----:B------:R-:W-:-:S02]  /*2a3f0*/  IMAD.MOV.U32 R81, RZ, RZ, R150 ;  /* 0x000000ffff517224 */ /* 0x000fc400078e0096 */
[----:B------:R-:W-:Y:S01]  /*2a400*/  IMAD.MOV.U32 R83, RZ, RZ, R86 ;  /* 0x000000ffff537224 */ /* 0x000fe200078e0056 */
[----:B------:R-:W-:Y:S06]  /*2a410*/  BAR.SYNC.DEFER_BLOCKING 0x0 ;  /* 0x0000000000007b1d */ /* 0x000fec0000010000 */
[----:B------:R-:W-:Y:S02]  /*2a420*/  STSM.16.M88.4 [R0], R80 ;  /* 0x0000005000007844 */ /* 0x000fe40000000200 */
[----:B------:R-:W-:Y:S06]  /*2a430*/  BAR.SYNC.DEFER_BLOCKING 0x0 ;  /* 0x0000000000007b1d */ /* 0x000fec0000010000 */
[----:B------:R-:W3:Y:S02]  /*2a440*/  LDS.128 R80, [R252] ;  /* 0x00000000fc507984 */ /* 0x000ee40000000c00 */
[----:B------:R-:W-:Y:S06]  /*2a450*/  BAR.SYNC.DEFER_BLOCKING 0x0 ;  /* 0x0000000000007b1d */ /* 0x000fec0000010000 */
[----:B--2---:R2:W-:Y:S02]  /*2a460*/  STSM.16.M88.4 [R0], R208 ;  /* 0x000000d000007844 */ /* 0x0045e40000000200 */
[----:B------:R-:W-:Y:S06]  /*2a470*/  BAR.SYNC.DEFER_BLOCKING 0x0 ;  /* 0x0000000000007b1d */ /* 0x000fec0000010000 */
[----:B--2---:R-:W2:Y:S04]  /*2a480*/  LDL.LU R208, [R1+0x2f4] ;  /* 0x0002f40001d07983 */ /* 0x004ea80000300800 */
[----:B------:R-:W2:Y:S04]  /*2a490*/  LDL.LU R209, [R1+0x2fc] ;  /* 0x0002fc0001d17983 */ /* 0x000ea80000300800 */
[----:B------:R-:W2:Y:S04]  /*2a4a0*/  LDL.LU R210, [R1+0x1f4] ;  /* 0x0001f40001d27983 */ /* 0x000ea80000300800 */
[----:B------:R-:W2:Y:S04]  /*2a4b0*/  LDL.LU R211, [R1+0x1fc] ;  /* 0x0001fc0001d37983 */ /* 0x000ea80000300800 */
[----:B------:R-:W3:Y:S01]  /*2a4c0*/  LDS.128 R228, [R252] ;  /* 0x00000000fce47984 */ /* 0x000ee20000000c00 */
[----:B------:R-:W-:Y:S06]  /*2a4d0*/  BAR.SYNC.DEFER_BLOCKING 0x0 ;  /* 0x0000000000007b1d */ /* 0x000fec0000010000 */
[----:B--2---:R2:W-:Y:S04]  /*2a4e0*/  STSM.16.M88.4 [R0], R208 ;  /* 0x000000d000007844 */ /* 0x0045e80000000200 */
[----:B--2---:R-:W2:Y:S04]  /*2a4f0*/  LDL.LU R208, [R1+0xf4] ;  /* 0x0000f40001d07983 */ /* 0x004ea80000300800 */
[----:B------:R-:W2:Y:S01]  /*2a500*/  LDL.LU R209, [R1+0xfc] ;  /* 0x0000fc0001d17983 */ /* 0x000ea20000300800 */
[----:B------:R-:W-:Y:S01]  /*2a510*/  MOV R210, R213 ;  /* 0x000000d500d27202 */ /* 0x000fe20000000f00 */
[----:B------:R-:W-:Y:S01]  /*2a520*/  IMAD.MOV.U32 R211, RZ, RZ, R215 ;  /* 0x000000ffffd37224 */ /* 0x000fe200078e00d7 */
[----:B------:R-:W-:Y:S01]  /*2a530*/  BAR.SYNC.DEFER_BLOCKING 0x0 ;  /* 0x0000000000007b1d */ /* 0x000fe20000010000 */
[----:B------:R-:W-:Y:S01]  /*2a540*/  MOV R148, R149 ;  /* 0x0000009500947202 */ /* 0x000fe20000000f00 */
[----:B------:R-:W-:Y:S01]  /*2a550*/  IMAD.MOV.U32 R150, RZ, RZ, R85 ;  /* 0x000000ffff967224 */ /* 0x000fe200078e0055 */
[----:B------:R-:W-:-:S03]  /*2a560*/  ISETP.GE.AND P1, PT, R11, UR4, PT ;  /* 0x000000040b007c0c */ /* 0x000fc6000bf26270 */
[----:B------:R-:W4:Y:S04]  /*2a570*/  LDL.LU R249, [R1+0x510] ;  /* 0x0005100001f97983 */ /* 0x000f280000300800 */
[----:B------:R-:W3:Y:S01]  /*2a580*/  LDS.128 R212, [R252] ;  /* 0x00000000fcd47984 */ /* 0x000ee20000000c00 */
[----:B------:R-:W-:Y:S01]  /*2a590*/  BAR.SYNC.DEFER_BLOCKING 0x0 ;  /* 0x0000000000007b1d */ /* 0x000fe20000010000 */
[----:B------:R-:W-:Y:S01]  /*2a5a0*/  IMAD.MOV.U32 R149, RZ, RZ, R151 ;  /* 0x000000ffff957224 */ /* 0x000fe200078e0097 */
[----:B------:R-:W-:Y:S02]  /*2a5b0*/  MOV R151, R87 ;  /* 0x0000005700977202 */ /* 0x000fe40000000f00 */
[----:B------:R-:W-:Y:S02]  /*2a5c0*/  ISETP.LT.AND P1, PT, R10, UR27, !P1 ;  /* 0x0000001b0a007c0c */ /* 0x000fe4000cf21270 */
[----:B------:R-:W3:Y:S04]  /*2a5d0*/  LDL.LU R243, [R1+0x200] ;  /* 0x0002000001f37983 */ /* 0x000ee80000300800 */
[----:B------:R-:W3:Y:S04]  /*2a5e0*/  LDL.LU R251, [R1+0x100] ;  /* 0x0001000001fb7983 */ /* 0x000ee80000300800 */
[----:B------:R-:W3:Y:S04]  /*2a5f0*/  LDL.LU R242, [R1+0x4] ;  /* 0x0000040001f27983 */ /* 0x000ee80000300800 */
[----:B--2---:R2:W-:Y:S01]  /*2a600*/  STSM.16.M88.4 [R0], R208 ;  /* 0x000000d000007844 */ /* 0x0045e20000000200 */
[----:B------:R-:W-:Y:S06]  /*2a610*/  BAR.SYNC.DEFER_BLOCKING 0x0 ;  /* 0x0000000000007b1d */ /* 0x000fec0000010000 */
[----:B------:R-:W1:Y:S02]  /*2a620*/  LDS.128 R84, [R252] ;  /* 0x00000000fc547984 */ /* 0x000e640000000c00 */
[----:B------:R-:W-:Y:S01]  /*2a630*/  BAR.SYNC.DEFER_BLOCKING 0x0 ;  /* 0x0000000000007b1d */ /* 0x000fe20000010000 */
[----:B--2---:R-:W-:-:S04]  /*2a640*/  LEA R208, P5, R9, UR6, 0x2 ;  /* 0x0000000609d07c11 */ /* 0x004fc8000f8a10ff */
[----:B------:R-:W-:Y:S01]  /*2a650*/  LEA.HI.X.SX32 R209, R9, UR7, 0x2, P5 ;  /* 0x0000000709d17c11 */ /* 0x000fe2000a8f16ff */
[----:B------:R-:W-:Y:S02]  /*2a660*/  STSM.16.M88.4 [R0], R148 ;  /* 0x0000009400007844 */ /* 0x000fe40000000200 */
[----:B------:R-:W-:Y:S01]  /*2a670*/  IMAD.WIDE R210, R246, 0x4, R208 ;  /* 0x00000004f6d27825 */ /* 0x000fe200078e02d0 */
[----:B------:R-:W-:Y:S06]  /*2a680*/  BAR.SYNC.DEFER_BLOCKING 0x0 ;  /* 0x0000000000007b1d */ /* 0x000fec0000010000 */
[----:B------:R2:W-:Y:S04]  /*2a690*/  @P1 STG.E desc[UR16][R210.64], R12 ;  /* 0x0000000cd2001986 */ /* 0x0005e8000c101910 */
[----:B--2---:R-:W2:Y:S01]  /*2a6a0*/  LDL.LU R12, [R1+0xfcc] ;  /* 0x000fcc00010c7983 */ /* 0x004ea20000300800 */
[C---:B------:R-:W-:Y:S01]  /*2a6b0*/  IMAD R3, R15.reuse, 0x80, R9 ;  /* 0x000000800f037824 */ /* 0x040fe200078e0209 */
[----:B------:R-:W-:Y:S01]  /*2a6c0*/  ISETP.GE.AND P0, PT, R10, UR5, PT ;  /* 0x000000050a007c0c */ /* 0x000fe2000bf06270 */
[----:B------:R-:W-:Y:S01]  /*2a6d0*/  ULDC.64 UR4, c[0x0][0x228] ;  /* 0x00008a0000047ab9 */ /* 0x000fe20000000a00 */
[----:B------:R-:W3:Y:S01]  /*2a6e0*/  LDL.LU R250, [R1] ;  /* 0x0000000001fa7983 */ /* 0x000ee20000300800 */
[----:B------:R-:W-:-:S04]  /*2a6f0*/  IMAD R2, R15, 0x80, R3 ;  /* 0x000000800f027824 */ /* 0x000fc800078e0203 */
[----:B------:R-:W-:Y:S01]  /*2a700*/  IMAD R0, R15, 0x80, R2 ;  /* 0x000000800f007824 */ /* 0x000fe200078e0202 */
[----:B------:R-:W-:-:S04]  /*2a710*/  LEA R8, P4, R3, UR6, 0x2 ;  /* 0x0000000603087c11 */ /* 0x000fc8000f8810ff */
[----:B------:R-:W-:Y:S02]  /*2a720*/  LEA R148, P5, R0, UR6, 0x2 ;  /* 0x0000000600947c11 */ /* 0x000fe4000f8a10ff */
[----:B------:R-:W-:Y:S02]  /*2a730*/  LEA.HI.X.SX32 R9, R3, UR7, 0x2, P4 ;  /* 0x0000000703097c11 */ /* 0x000fe4000a0f16ff */
[----:B------:R-:W-:Y:S02]  /*2a740*/  LEA R150, P4, R2, UR6, 0x2 ;  /* 0x0000000602967c11 */ /* 0x000fe4000f8810ff */
[----:B------:R-:W-:Y:S01]  /*2a750*/  LEA.HI.X.SX32 R149, R0, UR7, 0x2, P5 ;  /* 0x0000000700957c11 */ /* 0x000fe2000a8f16ff */
[----:B------:R-:W-:Y:S01]  /*2a760*/  VIADD R0, R10, 0x3 ;  /* 0x000000030a007836 */ /* 0x000fe20000000000 */
[----:B------:R-:W-:Y:S01]  /*2a770*/  ISETP.LT.AND P6, PT, R14, UR4, !P0 ;  /* 0x000000040e007c0c */ /* 0x000fe2000c7c1270 */
[----:B------:R-:W-:Y:S01]  /*2a780*/  ULDC UR4, c[0x0][0x22c] ;  /* 0x00008b0000047ab9 */ /* 0x000fe20000000800 */
[----:B------:R-:W-:-:S02]  /*2a790*/  LEA.HI.X.SX32 R151, R2, UR7, 0x2, P4 ;  /* 0x0000000702977c11 */ /* 0x000fc4000a0f16ff */
[----:B--2---:R-:W-:Y:S01]  /*2a7a0*/  ISETP.LT.AND P1, PT, R12, UR10, !P0 ;  /* 0x0000000a0c007c0c */ /* 0x004fe2000c721270 */
[----:B------:R-:W-:Y:S01]  /*2a7b0*/  IMAD.WIDE R244, R246, 0x4, R8 ;  /* 0x00000004f6f47825 */ /* 0x000fe200078e0208 */
[----:B------:R-:W-:Y:S01]  /*2a7c0*/  ISETP.LT.AND P4, PT, R13, UR12, !P0 ;  /* 0x0000000c0d007c0c */ /* 0x000fe2000c781270 */
[----:B------:R-:W-:Y:S01]  /*2a7d0*/  ULDC.64 UR6, c[0x0][0x228] ;  /* 0x00008a0000067ab9 */ /* 0x000fe20000000a00 */
[----:B------:R-:W-:Y:S01]  /*2a7e0*/  ISETP.GE.AND P0, PT, R0, UR4, PT ;  /* 0x0000000400007c0c */ /* 0x000fe2000bf06270 */
[C---:B------:R-:W-:Y:S01]  /*2a7f0*/  IMAD.WIDE R2, R246.reuse, 0x4, R150 ;  /* 0x00000004f6027825 */ /* 0x040fe200078e0296 */
[----:B------:R-:W2:Y:S01]  /*2a800*/  LDL.LU R0, [R1+0x300] ;  /* 0x0003000001007983 */ /* 0x000ea20000300800 */
[----:B------:R-:W-:Y:S01]  /*2a810*/  ISETP.LT.AND P5, PT, R11, UR8, !P3 ;  /* 0x000000080b007c0c */ /* 0x000fe2000dfa1270 */
[----:B------:R-:W-:Y:S01]  /*2a820*/  ULDC UR4, c[0x0][0x22c] ;  /* 0x00008b0000047ab9 */ /* 0x000fe20000000800 */
[----:B------:R-:W-:Y:S01]  /*2a830*/  IADD3 R15, R246, UR28, RZ ;  /* 0x0000001cf60f7c10 */ /* 0x000fe2000fffe0ff */
[----:B------:R1:W-:Y:S01]  /*2a840*/  @P6 STG.E desc[UR16][R244.64], R247 ;  /* 0x000000f7f4006986 */ /* 0x0003e2000c101910 */
[----:B------:R-:W-:Y:S01]  /*2a850*/  ISETP.LT.AND P6, PT, R14, UR6, !P3 ;  /* 0x000000060e007c0c */ /* 0x000fe2000dfc1270 */
[----:B------:R-:W-:Y:S01]  /*2a860*/  IMAD.WIDE R210, R246, 0x4, R148 ;  /* 0x00000004f6d27825 */ /* 0x000fe200078e0294 */
[----:B------:R-:W-:Y:S01]  /*2a870*/  ULDC UR6, c[0x0][0x228] ;  /* 0x00008a0000067ab9 */ /* 0x000fe20000000800 */
[----:B------:R-:W-:Y:S01]  /*2a880*/  ULDC UR8, c[0x0][0x228] ;  /* 0x00008a0000087ab9 */ /* 0x000fe20000000800 */
[----:B----4-:R4:W-:Y:S01]  /*2a890*/  @P4 STG.E desc[UR16][R2.64], R249 ;  /* 0x000000f902004986 */ /* 0x0109e2000c101910 */
[----:B------:R-:W-:Y:S01]  /*2a8a0*/  ISETP.LT.AND P4, PT, R13, UR22, !P3 ;  /* 0x000000160d007c0c */ /* 0x000fe2000df81270 */
[----:B------:R-:W-:Y:S01]  /*2a8b0*/  ULDC UR10, c[0x0][0x228] ;  /* 0x00008a00000a7ab9 */ /* 0x000fe20000000800 */
[----:B------:R-:W-:Y:S01]  /*2a8c0*/  ULDC UR12, c[0x0][0x228] ;  /* 0x00008a00000c7ab9 */ /* 0x000fe20000000800 */
[----:B-1----:R-:W-:-:S04]  /*2a8d0*/  IMAD.WIDE R244, R15, 0x4, R208 ;  /* 0x000000040ff47825 */ /* 0x002fc800078e02d0 */
[----:B----4-:R-:W-:Y:S01]  /*2a8e0*/  VIADD R2, R10, 0x4 ;  /* 0x000000040a027836 */ /* 0x010fe20000000000 */
[----:B------:R-:W4:Y:S01]  /*2a8f0*/  LDL.LU R249, [R1+0xfc8] ;  /* 0x000fc80001f97983 */ /* 0x000f220000300800 */
[----:B------:R-:W-:-:S03]  /*2a900*/  IMAD.WIDE R246, R15, 0x4, R8 ;  /* 0x000000040ff67825 */ /* 0x000fc600078e0208 */
[----:B--2---:R1:W-:Y:S01]  /*2a910*/  @P1 STG.E desc[UR16][R210.64], R0 ;  /* 0x00000000d2001986 */ /* 0x0043e2000c101910 */
[----:B------:R-:W-:Y:S01]  /*2a920*/  ISETP.GE.AND P1, PT, R2, UR4, PT ;  /* 0x0000000402007c0c */ /* 0x000fe2000bf26270 */
[----:B------:R-:W-:Y:S01]  /*2a930*/  IMAD.WIDE R2, R15, 0x4, R150 ;  /* 0x000000040f027825 */ /* 0x000fe200078e0296 */
[----:B------:R-:W-:Y:S01]  /*2a940*/  ISETP.LT.AND P3, PT, R12, UR20, !P3 ;  /* 0x000000140c007c0c */ /* 0x000fe2000df61270 */
[----:B---3--:R2:W-:Y:S01]  /*2a950*/  @P5 STG.E desc[UR16][R244.64], R243 ;  /* 0x000000f3f4005986 */ /* 0x0085e2000c101910 */
[----:B------:R-:W-:-:S03]  /*2a960*/  ULDC UR4, c[0x0][0x228] ;  /* 0x00008a0000047ab9 */ /* 0x000fc60000000800 */
[----:B------:R3:W-:Y:S01]  /*2a970*/  @P6 STG.E desc[UR16][R246.64], R251 ;  /* 0x000000fbf6006986 */ /* 0x0007e2000c101910 */
[----:B-1----:R-:W-:-:S03]  /*2a980*/  VIADD R0, R15, UR28 ;  /* 0x0000001c0f007c36 */ /* 0x002fc60008000000 */
[----:B------:R1:W-:Y:S01]  /*2a990*/  @P4 STG.E desc[UR16][R2.64], R250 ;  /* 0x000000fa02004986 */ /* 0x0003e2000c101910 */
[----:B------:R-:W-:-:S03]  /*2a9a0*/  IMAD.WIDE R210, R15, 0x4, R148 ;  /* 0x000000040fd27825 */ /* 0x000fc600078e0294 */
[----:B--2---:R-:W2:Y:S04]  /*2a9b0*/  LDL.LU R243, [R1+0x514] ;  /* 0x0005140001f37983 */ /* 0x004ea80000300800 */
[----:B---3--:R-:W3:Y:S04]  /*2a9c0*/  LDL.LU R251, [R1+0x304] ;  /* 0x0003040001fb7983 */ /* 0x008ee80000300800 */
[----:B------:R-:W4:Y:S04]  /*2a9d0*/  LDL.LU R15, [R1+0x524] ;  /* 0x00052400010f7983 */ /* 0x000f280000300800 */
[----:B-1----:R-:W3:Y:S04]  /*2a9e0*/  LDL.LU R250, [R1+0xfc4] ;  /* 0x000fc40001fa7983 */ /* 0x002ee80000300800 */
[----:B------:R-:W2:Y:S01]  /*2a9f0*/  LDL.LU R3, [R1+0x504] ;  /* 0x0005040001037983 */ /* 0x000ea20000300800 */
[----:B------:R-:W-:-:S02]  /*2aa00*/  ISETP.LT.AND P5, PT, R11, UR18, !P2 ;  /* 0x000000120b007c0c */ /* 0x000fc4000d7a1270 */
[----:B------:R-:W-:Y:S02]  /*2aa10*/  ISETP.LT.AND P6, PT, R14, UR14, !P2 ;  /* 0x0000000e0e007c0c */ /* 0x000fe4000d7c1270 */
[----:B------:R-:W-:Y:S01]  /*2aa20*/  ISETP.LT.AND P4, PT, R13, UR24, !P2 ;  /* 0x000000180d007c0c */ /* 0x000fe2000d781270 */
[C---:B------:R-:W-:Y:S01]  /*2aa30*/  IMAD.WIDE R244, R0.reuse, 0x4, R208 ;  /* 0x0000000400f47825 */ /* 0x040fe200078e02d0 */
[----:B------:R1:W-:Y:S03]  /*2aa40*/  @P3 STG.E desc[UR16][R210.64], R248 ;  /* 0x000000f8d2003986 */ /* 0x0003e6000c101910 */
[----:B------:R-:W-:-:S04]  /*2aa50*/  IMAD.WIDE R246, R0, 0x4, R8 ;  /* 0x0000000400f67825 */ /* 0x000fc800078e0208 */
[----:B-1----:R-:W-:Y:S01]  /*2aa60*/  VIADD R248, R10, 0x5 ;  /* 0x000000050af87836 */ /* 0x002fe20000000000 */
[----:B--2---:R1:W-:Y:S01]  /*2aa70*/  @P5 STG.E desc[UR16][R244.64], R3 ;  /* 0x00000003f4005986 */ /* 0x0043e2000c101910 */
[----:B------:R-:W-:Y:S01]  /*2aa80*/  ISETP.LT.AND P5, PT, R14, UR4, !P0 ;  /* 0x000000040e007c0c */ /* 0x000fe2000c7a1270 */
[----:B------:R-:W-:Y:S02]  /*2aa90*/  ULDC UR4, c[0x0][0x22c] ;  /* 0x00008b0000047ab9 */ /* 0x000fe40000000800 */
[----:B----4-:R2:W-:Y:S01]  /*2aaa0*/  @P6 STG.E desc[UR16][R246.64], R15 ;  /* 0x0000000ff6006986 */ /* 0x0105e2000c101910 */
[C---:B-1----:R-:W-:Y:S01]  /*2aab0*/  IMAD.WIDE R2, R0.reuse, 0x4, R150 ;  /* 0x0000000400027825 */ /* 0x042fe200078e0296 */
[----:B--2---:R-:W-:-:S04]  /*2aac0*/  IADD3 R15, R0, UR28, RZ ;  /* 0x0000001c000f7c10 */ /* 0x004fc8000fffe0ff */
[----:B------:R1:W-:Y:S01]  /*2aad0*/  @P4 STG.E desc[UR16][R2.64], R243 ;  /* 0x000000f302004986 */ /* 0x0003e2000c101910 */
[----:B------:R-:W-:Y:S01]  /*2aae0*/  ISETP.GE.AND P4, PT, R248, UR4, PT ;  /* 0x00000004f8007c0c */ /* 0x000fe2000bf86270 */
[----:B------:R-:W-:Y:S02]  /*2aaf0*/  ULDC UR4, c[0x0][0x228] ;  /* 0x00008a0000047ab9 */ /* 0x000fe40000000800 */
[----:B-1----:R-:W2:Y:S01]  /*2ab00*/  LDL.LU R243, [R1+0x518] ;  /* 0x0005180001f37983 */ /* 0x002ea20000300800 */
[----:B------:R-:W-:-:S03]  /*2ab10*/  IMAD.WIDE R2, R0, 0x4, R148 ;  /* 0x0000000400027825 */ /* 0x000fc600078e0294 */
[----:B------:R-:W4:Y:S04]  /*2ab20*/  LDL.LU R0, [R1+0x104] ;  /* 0x0001040001007983 */ /* 0x000f280000300800 */
[----:B------:R-:W2:Y:S01]  /*2ab30*/  LDL.LU R248, [R1+0x204] ;  /* 0x0002040001f87983 */ /* 0x000ea20000300800 */
[----:B------:R-:W-:Y:S01]  /*2ab40*/  ISETP.LT.AND P3, PT, R11, UR26, !P0 ;  /* 0x0000001a0b007c0c */ /* 0x000fe2000c761270 */
[----:B------:R-:W-:Y:S02]  /*2ab50*/  ULDC.64 UR26, c[0x0][0x228] ;  /* 0x00008a00001a7ab9 */ /* 0x000fe40000000a00 */
[----:B------:R-:W-:Y:S01]  /*2ab60*/  ISETP.LT.AND P2, PT, R12, UR26, !P2 ;  /* 0x0000001a0c007c0c */ /* 0x000fe2000d741270 */
[----:B------:R-:W-:Y:S01]  /*2ab70*/  IMAD.WIDE R210, R15, 0x4, R208 ;  /* 0x000000040fd27825 */ /* 0x000fe200078e02d0 */
[----:B------:R-:W-:Y:S01]  /*2ab80*/  ISETP.LT.AND P6, PT, R13, UR6, !P0 ;  /* 0x000000060d007c0c */ /* 0x000fe2000c7c1270 */
[----:B------:R-:W-:-:S02]  /*2ab90*/  ULDC UR6, c[0x0][0x228] ;  /* 0x00008a0000067ab9 */ /* 0x000fc40000000800 */
[----:B------:R-:W-:-:S08]  /*2aba0*/  IMAD.WIDE R244, R15, 0x4, R8 ;  /* 0x000000040ff47825 */ /* 0x000fd000078e0208 */
[----:B---3--:R1:W-:Y:S01]  /*2abb0*/  @P2 STG.E desc[UR16][R2.64], R251 ;  /* 0x000000fb02002986 */ /* 0x0083e2000c101910 */
[----:B------:R-:W-:-:S04]  /*2abc0*/  IMAD.WIDE R246, R15, 0x4, R150 ;  /* 0x000000040ff67825 */ /* 0x000fc800078e0296 */
[----:B-1----:R-:W-:Y:S01]  /*2abd0*/  VIADD R2, R10, 0x6 ;  /* 0x000000060a027836 */ /* 0x002fe20000000000 */
[----:B------:R-:W3:Y:S04]  /*2abe0*/  LDL.LU R251, [R1+0xfc0] ;  /* 0x000fc00001fb7983 */ /* 0x000ee80000300800 */
[----:B--2---:R-:W-:Y:S01]  /*2abf0*/  @P3 STG.E desc[UR16][R210.64], R248 ;  /* 0x000000f8d2003986 */ /* 0x004fe2000c101910 */
[----:B------:R-:W-:Y:S01]  /*2ac00*/  ISETP.LT.AND P3, PT, R12, UR4, !P0 ;  /* 0x000000040c007c0c */ /* 0x000fe2000c761270 */
[----:B------:R-:W-:Y:S02]  /*2ac10*/  ULDC UR4, c[0x0][0x22c] ;  /* 0x00008b0000047ab9 */ /* 0x000fe40000000800 */
[----:B------:R-:W-:Y:S01]  /*2ac20*/  ISETP.GE.AND P2, PT, R2, UR4, PT ;  /* 0x0000000402007c0c */ /* 0x000fe2000bf46270 */
[----:B------:R-:W-:Y:S01]  /*2ac30*/  IMAD.WIDE R2, R15, 0x4, R148 ;  /* 0x000000040f027825 */ /* 0x000fe200078e0294 */
[----:B----4-:R1:W-:Y:S01]  /*2ac40*/  @P5 STG.E desc[UR16][R244.64], R0 ;  /* 0x00000000f4005986 */ /* 0x0103e2000c101910 */
[----:B------:R-:W-:Y:S01]  /*2ac50*/  ISETP.LT.AND P0, PT, R11, UR6, !P1 ;  /* 0x000000060b007c0c */ /* 0x000fe2000cf01270 */
[----:B------:R-:W-:Y:S01]  /*2ac60*/  ULDC UR4, c[0x0][0x22c] ;  /* 0x00008b0000047ab9 */ /* 0x000fe20000000800 */
[----:B-1----:R-:W-:Y:S01]  /*2ac70*/  IADD3 R0, R15, UR28, RZ ;  /* 0x0000001c0f007c10 */ /* 0x002fe2000fffe0ff */
[----:B------:R1:W-:Y:S01]  /*2ac80*/  @P6 STG.E desc[UR16][R246.64], R242 ;  /* 0x000000f2f6006986 */ /* 0x0003e2000c101910 */
[----:B------:R-:W-:Y:S01]  /*2ac90*/  ISETP.LT.AND P5, PT, R14, UR8, !P1 ;  /* 0x000000080e007c0c */ /* 0x000fe2000cfa1270 */
[----:B------:R-:W-:Y:S01]  /*2aca0*/  VIADD R248, R10, 0x7 ;  /* 0x000000070af87836 */ /* 0x000fe20000000000 */
[----:B------:R-:W-:Y:S01]  /*2acb0*/  ULDC UR6, c[0x0][0x228] ;  /* 0x00008a0000067ab9 */ /* 0x000fe20000000800 */
[----:B------:R2:W-:Y:S04]  /*2acc0*/  @P3 STG.E desc[UR16][R2.64], R249 ;  /* 0x000000f902003986 */ /* 0x0005e8000c101910 */
[----:B-1----:R-:W4:Y:S01]  /*2acd0*/  LDL.LU R242, [R1+0x208] ;  /* 0x0002080001f27983 */ /* 0x002f220000300800 */
[----:B------:R-:W-:Y:S01]  /*2ace0*/  ISETP.LT.AND P6, PT, R13, UR10, !P1 ;  /* 0x0000000a0d007c0c */ /* 0x000fe2000cfc1270 */
[----:B------:R-:W-:-:S04]  /*2acf0*/  IMAD.WIDE R210, R0, 0x4, R208 ;  /* 0x0000000400d27825 */ /* 0x000fc800078e02d0 */
[C---:B------:R-:W-:Y:S01]  /*2ad00*/  IMAD.WIDE R244, R0.reuse, 0x4, R8 ;  /* 0x0000000400f47825 */ /* 0x040fe200078e0208 */
[----:B------:R-:W3:Y:S03]  /*2ad10*/  LDL.LU R15, [R1+0x528] ;  /* 0x00052800010f7983 */ /* 0x000ee60000300800 */
[----:B------:R-:W-:Y:S01]  /*2ad20*/  IMAD.WIDE R246, R0, 0x4, R150 ;  /* 0x0000000400f67825 */ /* 0x000fe200078e0296 */
[----:B--2---:R-:W2:Y:S01]  /*2ad30*/  LDL.LU R3, [R1+0x508] ;  /* 0x0005080001037983 */ /* 0x004ea20000300800 */
[----:B------:R-:W-:Y:S01]  /*2ad40*/  ISETP.GE.AND P3, PT, R248, UR4, PT ;  /* 0x00000004f8007c0c */ /* 0x000fe2000bf66270 */
[----:B------:R-:W-:Y:S01]  /*2ad50*/  ULDC UR4, c[0x0][0x228] ;  /* 0x00008a0000047ab9 */ /* 0x000fe20000000800 */
[----:B------:R-:W-:Y:S01]  /*2ad60*/  ULDC UR8, c[0x0][0x228] ;  /* 0x00008a0000087ab9 */ /* 0x000fe20000000800 */
[----:B------:R-:W4:Y:S01]  /*2ad70*/  LDL.LU R249, [R1+0x308] ;  /* 0x0003080001f97983 */ /* 0x000f220000300800 */
[----:B------:R-:W-:-:S03]  /*2ad80*/  ULDC UR10, c[0x0][0x228] ;  /* 0x00008a00000a7ab9 */ /* 0x000fc60000000800 */
[----:B------:R-:W4:Y:S01]  /*2ad90*/  LDL.LU R248, [R1+0x8] ;  /* 0x0000080001f87983 */ /* 0x000f220000300800 */
[----:B------:R-:W-:Y:S01]  /*2ada0*/  ISETP.LT.AND P1, PT, R12, UR4, !P1 ;  /* 0x000000040c007c0c */ /* 0x000fe2000cf21270 */
[----:B------:R-:W-:Y:S02]  /*2adb0*/  ULDC UR4, c[0x0][0x228] ;  /* 0x00008a0000047ab9 */ /* 0x000fe40000000800 */
[----:B--2---:R-:W-:Y:S04]  /*2adc0*/  @P0 STG.E desc[UR16][R210.64], R3 ;  /* 0x00000003d2000986 */ /* 0x004fe8000c101910 */
[----:B---3--:R-:W-:Y:S04]  /*2add0*/  @P5 STG.E desc[UR16][R244.64], R15 ;  /* 0x0000000ff4005986 */ /* 0x008fe8000c101910 */
[----:B------:R1:W-:Y:S04]  /*2ade0*/  @P6 STG.E desc[UR16][R246.64], R243 ;  /* 0x000000f3f6006986 */ /* 0x0003e8000c101910 */
[----:B-1----:R-:W2:Y:S04]  /*2adf0*/  LDL.LU R247, [R1+0x108] ;  /* 0x0001080001f77983 */ /* 0x002ea80000300800 */
[----:B------:R-:W3:Y:S01]  /*2ae00*/  LDL.LU R243, [R1+0x50c] ;  /* 0x00050c0001f37983 */ /* 0x000ee20000300800 */
[----:B------:R-:W-:-:S02]  /*2ae10*/  ISETP.LT.AND P0, PT, R11, UR4, !P4 ;  /* 0x000000040b007c0c */ /* 0x000fc4000e701270 */
[C---:B------:R-:W-:Y:S01]  /*2ae20*/  IADD3 R15, R0.reuse, UR28, RZ ;  /* 0x0000001c000f7c10 */ /* 0x040fe2000fffe0ff */
[----:B------:R-:W-:Y:S01]  /*2ae30*/  IMAD.WIDE R2, R0, 0x4, R148 ;  /* 0x0000000400027825 */ /* 0x000fe200078e0294 */
[----:B------:R-:W-:Y:S01]  /*2ae40*/  ULDC UR4, c[0x0][0x228] ;  /* 0x00008a0000047ab9 */ /* 0x000fe20000000800 */
[----:B------:R-:W-:Y:S01]  /*2ae50*/  ISETP.LT.AND P6, PT, R14, UR6, !P4 ;  /* 0x000000060e007c0c */ /* 0x000fe2000e7c1270 */
[----:B------:R-:W-:Y:S01]  /*2ae60*/  ULDC UR6, c[0x0][0x228] ;  /* 0x00008a0000067ab9 */ /* 0x000fe20000000800 */
[----:B------:R-:W-:Y:S01]  /*2ae70*/  VIADD R244, R10, 0x8 ;  /* 0x000000080af47836 */ /* 0x000fe20000000000 */
[----:B------:R-:W-:Y:S01]  /*2ae80*/  ISETP.LT.AND P5, PT, R13, UR4, !P4 ;  /* 0x000000040d007c0c */ /* 0x000fe2000e7a1270 */
[----:B------:R-:W-:Y:S01]  /*2ae90*/  IMAD.WIDE R210, R15, 0x4, R208 ;  /* 0x000000040fd27825 */ /* 0x000fe200078e02d0 */
[----:B------:R-:W-:Y:S01]  /*2aea0*/  ULDC UR4, c[0x0][0x22c] ;  /* 0x00008b0000047ab9 */ /* 0x000fe20000000800 */
[----:B----4-:R1:W-:Y:S01]  /*2aeb0*/  @P1 STG.E desc[UR16][R2.64], R249 ;  /* 0x000000f902001986 */ /* 0x0103e2000c101910 */
[----:B------:R-:W-:Y:S01]  /*2aec0*/  ISETP.GE.AND P1, PT, R244, UR4, PT ;  /* 0x00000004f4007c0c */ /* 0x000fe2000bf26270 */
[----:B------:R-:W-:Y:S01]  /*2aed0*/  ULDC UR4, c[0x0][0x228] ;  /* 0x00008a0000047ab9 */ /* 0x000fe20000000800 */
[----:B------:R-:W-:Y:S01]  /*2aee0*/  ISETP.LT.AND P4, PT, R12, UR8, !P4 ;  /* 0x000000080c007c0c */ /* 0x000fe2000e781270 */
[----:B------:R4:W-:Y:S01]  /*2aef0*/  @P0 STG.E desc[UR16][R210.64], R242 ;  /* 0x000000f2d2000986 */ /* 0x0009e2000c101910 */
[----:B------:R-:W-:Y:S01]  /*2af00*/  ISETP.LT.AND P0, PT, R11, UR4, !P2 ;  /* 0x000000040b007c0c */ /* 0x000fe2000d701270 */
[----:B------:R-:W-:Y:S01]  /*2af10*/  IMAD.WIDE R244, R15, 0x4, R148 ;  /* 0x000000040ff47825 */ /* 0x000fe200078e0294 */
[----:B------:R-:W-:Y:S01]  /*2af20*/  ULDC UR4, c[0x0][0x228] ;  /* 0x00008a0000047ab9 */ /* 0x000fe20000000800 */
[----:B------:R-:W-:-:S02]  /*2af30*/  ULDC UR8, c[0x0][0x228] ;  /* 0x00008a0000087ab9 */ /* 0x000fc40000000800 */
[C---:B-1----:R-:W-:Y:S01]  /*2af40*/  IMAD.WIDE R2, R15.reuse, 0x4, R8 ;  /* 0x000000040f027825 */ /* 0x042fe200078e0208 */
[----:B------:R-:W3:Y:S03]  /*2af50*/  LDL.LU R249, [R1+0x51c] ;  /* 0x00051c0001f97983 */ /* 0x000ee60000300800 */
[C---:B----4-:R-:W-:Y:S01]  /*2af60*/  IMAD.WIDE R210, R15.reuse, 0x4, R150 ;  /* 0x000000040fd27825 */ /* 0x050fe200078e0296 */
[----:B------:R-:W4:Y:S03]  /*2af70*/  LDL.LU R242, [R1+0x20c] ;  /* 0x00020c0001f27983 */ /* 0x000f260000300800 */
[----:B------:R-:W-:-:S05]  /*2af80*/  VIADD R15, R15, UR28 ;  /* 0x0000001c0f0f7c36 */ /* 0x000fca0008000000 */
[C---:B------:R-:W-:Y:S01]  /*2af90*/  IADD3 R0, R15.reuse, UR28, RZ ;  /* 0x0000001c0f007c10 */ /* 0x040fe2000fffe0ff */
[----:B--2---:R1:W-:Y:S04]  /*2afa0*/  @P6 STG.E desc[UR16][R2.64], R247 ;  /* 0x000000f702006986 */ /* 0x0043e8000c101910 */
[----:B------:R2:W-:Y:S04]  /*2afb0*/  @P5 STG.E desc[UR16][R210.64], R248 ;  /* 0x000000f8d2005986 */ /* 0x0005e8000c101910 */
[----:B------:R3:W-:Y:S01]  /*2afc0*/  @P4 STG.E desc[UR16][R244.64], R250 ;  /* 0x000000faf4004986 */ /* 0x0007e2000c101910 */
[----:B-1----:R-:W-:Y:S01]  /*2afd0*/  IMAD.WIDE R2, R15, 0x4, R208 ;  /* 0x000000040f027825 */ /* 0x002fe200078e02d0 */
[----:B------:R-:W-:Y:S01]  /*2afe0*/  ISETP.LT.AND P4, PT, R14, UR4, !P2 ;  /* 0x000000040e007c0c */ /* 0x000fe2000d781270 */
[----:B------:R-:W-:-:S02]  /*2aff0*/  ULDC UR4, c[0x0][0x22c] ;  /* 0x00008b0000047ab9 */ /* 0x000fc40000000800 */
[----:B--2---:R-:W-:Y:S01]  /*2b000*/  VIADD R248, R10, 0x9 ;  /* 0x000000090af87836 */ /* 0x004fe20000000000 */
[----:B---3--:R1:W-:Y:S01]  /*2b010*/  @P0 STG.E desc[UR16][R2.64], R243 ;  /* 0x000000f302000986 */ /* 0x0083e2000c101910 */
[----:B------:R-:W-:-:S03]  /*2b020*/  IMAD.WIDE R210, R15, 0x4, R150 ;  /* 0x000000040fd27825 */ /* 0x000fc600078e0296 */
[----:B------:R-:W2:Y:S01]  /*2b030*/  LDL.LU R250, [R1+0x10c] ;  /* 0x00010c0001fa7983 */ /* 0x000ea20000300800 */
[C---:B------:R-:W-:Y:S01]  /*2b040*/  IMAD.WIDE R244, R15.reuse, 0x4, R148 ;  /* 0x000000040ff47825 */ /* 0x040fe200078e0294 */
[----:B------:R-:W-:Y:S01]  /*2b050*/  ISETP.GE.AND P0, PT, R248, UR4, PT ;  /* 0x00000004f8007c0c */ /* 0x000fe2000bf06270 */
[----:B------:R-:W-:Y:S01]  /*2b060*/  ULDC UR4, c[0x0][0x228] ;  /* 0x00008a0000047ab9 */ /* 0x000fe20000000800 */
[----:B-1----:R-:W3:Y:S01]  /*2b070*/  LDL.LU R243, [R1+0xc] ;  /* 0x00000c0001f37983 */ /* 0x002ee20000300800 */
[----:B------:R-:W-:-:S03]  /*2b080*/  IMAD.WIDE R2, R15, 0x4, R8 ;  /* 0x000000040f027825 */ /* 0x000fc600078e0208 */
[----:B------:R-:W4:Y:S04]  /*2b090*/  LDL.LU R15, [R1+0x30c] ;  /* 0x00030c00010f7983 */ /* 0x000f280000300800 */
[----:B------:R-:W2:Y:S01]  /*2b0a0*/  LDL.LU R248, [R1+0x52c] ;  /* 0x00052c0001f87983 */ /* 0x000ea20000300800 */
[----:B------:R-:W-:Y:S01]  /*2b0b0*/  ISETP.LT.AND P5, PT, R13, UR6, !P2 ;  /* 0x000000060d007c0c */ /* 0x000fe2000d7a1270 */
[----:B------:R-:W-:Y:S01]  /*2b0c0*/  IMAD.WIDE R246, R0, 0x4, R208 ;  /* 0x0000000400f67825 */ /* 0x000fe200078e02d0 */
[----:B------:R-:W-:Y:S01]  /*2b0d0*/  ISETP.LT.AND P2, PT, R12, UR8, !P2 ;  /* 0x000000080c007c0c */ /* 0x000fe2000d741270 */
[----:B------:R-:W-:Y:S01]  /*2b0e0*/  ULDC UR6, c[0x0][0x228] ;  /* 0x00008a0000067ab9 */ /* 0x000fe20000000800 */
[----:B------:R-:W-:Y:S01]  /*2b0f0*/  ISETP.LT.AND P6, PT, R11, UR10, !P3 ;  /* 0x0000000a0b007c0c */ /* 0x000fe2000dfc1270 */
[----:B------:R-:W-:Y:S01]  /*2b100*/  ULDC UR8, c[0x0][0x228] ;  /* 0x00008a0000087ab9 */ /* 0x000fe20000000800 */
[----:B------:R-:W-:Y:S01]  /*2b110*/  ULDC UR10, c[0x0][0x228] ;  /* 0x00008a00000a7ab9 */ /* 0x000fe20000000800 */
[----:B--2---:R1:W-:Y:S06]  /*2b120*/  @P4 STG.E desc[UR16][R2.64], R248 ;  /* 0x000000f802004986 */ /* 0x0043ec000c101910 */
[----:B------:R2:W-:Y:S04]  /*2b130*/  @P5 STG.E desc[UR16][R210.64], R249 ;  /* 0x000000f9d2005986 */ /* 0x0005e8000c101910 */
[----:B----4-:R-:W-:Y:S04]  /*2b140*/  @P2 STG.E desc[UR16][R244.64], R15 ;  /* 0x0000000ff4002986 */ /* 0x010fe8000c101910 */
[----:B-1----:R-:W4:Y:S04]  /*2b150*/  LDL.LU R248, [R1+0x550] ;  /* 0x0005500001f87983 */ /* 0x002f280000300800 */
[----:B--2---:R-:W2:Y:S04]  /*2b160*/  LDL.LU R249, [R1+0x530] ;  /* 0x0005300001f97983 */ /* 0x004ea80000300800 */
[----:B------:R1:W-:Y:S04]  /*2b170*/  @P6 STG.E desc[UR16][R246.64], R242 ;  /* 0x000000f2f6006986 */ /* 0x0003e8000c101910 */
[----:B-1----:R-:W2:Y:S01]  /*2b180*/  LDL.LU R242, [R1+0x540] ;  /* 0x0005400001f27983 */ /* 0x002ea20000300800 */
[----:B------:R-:W-:Y:S01]  /*2b190*/  ISETP.LT.AND P2, PT, R14, UR4, !P3 ;  /* 0x000000040e007c0c */ /* 0x000fe2000df41270 */
[----:B------:R-:W-:-:S02]  /*2b1a0*/  ULDC UR4, c[0x0][0x228] ;  /* 0x00008a0000047ab9 */ /* 0x000fc40000000800 */
[----:B------:R-:W-:Y:S01]  /*2b1b0*/  ISETP.LT.AND P4, PT, R13, UR4, !P3 ;  /* 0x000000040d007c0c */ /* 0x000fe2000df81270 */
[----:B------:R-:W-:Y:S01]  /*2b1c0*/  IMAD.WIDE R2, R0, 0x4, R8 ;  /* 0x0000000400027825 */ /* 0x000fe200078e0208 */
[----:B------:R-:W-:Y:S01]  /*2b1d0*/  ISETP.LT.AND P3, PT, R12, UR6, !P3 ;  /* 0x000000060c007c0c */ /* 0x000fe2000df61270 */
[----:B------:R-:W-:Y:S02]  /*2b1e0*/  ULDC UR4, c[0x0][0x22c] ;  /* 0x00008b0000047ab9 */ /* 0x000fe40000000800 */
[----:B------:R-:W-:Y:S02]  /*2b1f0*/  VIADD R244, R10, 0xa ;  /* 0x0000000a0af47836 */ /* 0x000fe40000000000 */
[----:B------:R-:W-:Y:S01]  /*2b200*/  IMAD.WIDE R210, R0, 0x4, R150 ;  /* 0x0000000400d27825 */ /* 0x000fe200078e0296 */
[----:B------:R-:W-:Y:S01]  /*2b210*/  ISETP.LT.AND P5, PT, R11, UR8, !P1 ;  /* 0x000000080b007c0c */ /* 0x000fe2000cfa1270 */
[----:B------:R-:W-:Y:S01]  /*2b220*/  ULDC UR6, c[0x0][0x228] ;  /* 0x00008a0000067ab9 */ /* 0x000fe20000000800 */
[----:B------:R1:W-:Y:S01]  /*2b230*/  @P2 STG.E desc[UR16][R2.64], R250 ;  /* 0x000000fa02002986 */ /* 0x0003e2000c101910 */
[----:B------:R-:W-:Y:S01]  /*2b240*/  ISETP.GE.AND P2, PT, R244, UR4, PT ;  /* 0x00000004f4007c0c */ /* 0x000fe2000bf46270 */
[----:B------:R-:W-:Y:S01]  /*2b250*/  ULDC UR4, c[0x0][0x228] ;  /* 0x00008a0000047ab9 */ /* 0x000fe20000000800 */
[----:B------:R-:W-:Y:S01]  /*2b260*/  ISETP.LT.AND P6, PT, R14, UR10, !P1 ;  /* 0x0000000a0e007c0c */ /* 0x000fe2000cfc1270 */
[----:B---3--:R3:W-:Y:S01]  /*2b270*/  @P4 STG.E desc[UR16][R210.64], R243 ;  /* 0x000000f3d2004986 */ /* 0x0087e2000c101910 */
[C---:B------:R-:W-:Y:S01]  /*2b280*/  VIADD R15, R0.reuse, UR28 ;  /* 0x0000001c000f7c36 */ /* 0x040fe20008000000 */
[----:B------:R-:W-:Y:S01]  /*2b290*/  ISETP.LT.AND P4, PT, R13, UR4, !P1 ;  /* 0x000000040d007c0c */ /* 0x000fe2000cf81270 */
[----:B------:R-:W-:Y:S01]  /*2b2a0*/  ULDC UR4, c[0x0][0x228] ;  /* 0x00008a0000047ab9 */ /* 0x000fe20000000800 */
[----:B------:R-:W-:Y:S01]  /*2b2b0*/  ULDC UR8, c[0x0][0x228] ;  /* 0x00008a0000087ab9 */ /* 0x000fe20000000800 */
[----:B-1----:R-:W-:Y:S01]  /*2b2c0*/  IMAD.WIDE R2, R0, 0x4, R148 ;  /* 0x0000000400027825 */ /* 0x002fe200078e0294 */
[----:B------:R-:W2:Y:S01]  /*2b2d0*/  LDL.LU R250, [R1+0x110] ;  /* 0x0001100001fa7983 */ /* 0x000ea20000300800 */
[----:B------:R-:W-:-:S02]  /*2b2e0*/  ULDC UR10, c[0x0][0x228] ;  /* 0x00008a00000a7ab9 */ /* 0x000fc40000000800 */
[C---:B---3--:R-:W-:Y:S01]  /*2b2f0*/  IMAD.WIDE R210, R15.reuse, 0x4, R208 ;  /* 0x000000040fd27825 */ /* 0x048fe200078e02d0 */
[----:B------:R1:W-:Y:S03]  /*2b300*/  @P3 STG.E desc[UR16][R2.64], R251 ;  /* 0x000000fb02003986 */ /* 0x0003e6000c101910 */
[C---:B------:R-:W-:Y:S01]  /*2b310*/  IMAD.WIDE R244, R15.reuse, 0x4, R8 ;  /* 0x000000040ff47825 */ /* 0x040fe200078e0208 */
[----:B------:R-:W3:Y:S01]  /*2b320*/  LDL.LU R243, [R1+0x10] ;  /* 0x0000100001f37983 */ /* 0x000ee20000300800 */
[----:B------:R-:W-:Y:S01]  /*2b330*/  ISETP.LT.AND P1, PT, R12, UR4, !P1 ;  /* 0x000000040c007c0c */ /* 0x000fe2000cf21270 */
[----:B------:R-:W-:Y:S01]  /*2b340*/  ULDC UR4, c[0x0][0x22c] ;  /* 0x00008b0000047ab9 */ /* 0x000fe20000000800 */
[C---:B-1----:R-:W-:Y:S01]  /*2b350*/  IMAD.WIDE R2, R15.reuse, 0x4, R150 ;  /* 0x000000040f027825 */ /* 0x042fe200078e0296 */
[----:B------:R-:W3:Y:S01]  /*2b360*/  LDL.LU R251, [R1+0x554] ;  /* 0x0005540001fb7983 */ /* 0x000ee20000300800 */
[----:B------:R-:W-:-:S03]  /*2b370*/  IADD3 R0, R15, UR28, RZ ;  /* 0x0000001c0f007c10 */ /* 0x000fc6000fffe0ff */
[----:B----4-:R1:W-:Y:S04]  /*2b380*/  @P5 STG.E desc[UR16][R210.64], R248 ;  /* 0x000000f8d2005986 */ /* 0x0103e8000c101910 */
[----:B--2---:R2:W-:Y:S01]  /*2b390*/  @P6 STG.E desc[UR16][R244.64], R249 ;  /* 0x000000f9f4006986 */ /* 0x0045e2000c101910 */
[----:B-1----:R-:W-:-:S03]  /*2b3a0*/  VIADD R248, R10, 0xb ;  /* 0x0000000b0af87836 */ /* 0x002fc60000000000 */
[----:B--2---:R-:W2:Y:S04]  /*2b3b0*/  LDL.LU R249, [R1+0x534] ;  /* 0x0005340001f97983 */ /* 0x004ea80000300800 */
[----:B------:R1:W-:Y:S01]  /*2b3c0*/  @P4 STG.E desc[UR16][R2.64], R242 ;  /* 0x000000f202004986 */ /* 0x0003e2000c101910 */
[----:B------:R-:W-:Y:S02]  /*2b3d0*/  ISETP.GE.AND P4, PT, R248, UR4, PT ;  /* 0x00000004f8007c0c */ /* 0x000fe4000bf86270 */
[----:B------:R-:W-:Y:S02]  /*2b3e0*/  ISETP.LT.AND P3, PT, R11, UR6, !P0 ;  /* 0x000000060b007c0c */ /* 0x000fe4000c761270 */
[----:B------:R-:W-:Y:S01]  /*2b3f0*/  ISETP.LT.AND P5, PT, R14, UR8, !P0 ;  /* 0x000000080e007c0c */ /* 0x000fe2000c7a1270 */
[C---:B------:R-:W-:Y:S01]  /*2b400*/  IMAD.WIDE R210, R0.reuse, 0x4, R208 ;  /* 0x0000000400d27825 */ /* 0x040fe200078e02d0 */
[----:B------:R-:W-:Y:S01]  /*2b410*/  ISETP.LT.AND P6, PT, R13, UR10, !P0 ;  /* 0x0000000a0d007c0c */ /* 0x000fe2000c7c1270 */
[----:B------:R-:W-:Y:S01]  /*2b420*/  ULDC UR4, c[0x0][0x228] ;  /* 0x00008a0000047ab9 */ /* 0x000fe20000000800 */
[----:B------:R-:W-:Y:S01]  /*2b430*/  ULDC UR6, c[0x0][0x228] ;  /* 0x00008a0000067ab9 */ /* 0x000fe20000000800 */
[----:B------:R-:W-:Y:S01]  /*2b440*/  IMAD.WIDE R244, R0, 0x4, R8 ;  /* 0x0000000400f47825 */ /* 0x000fe200078e0208 */
[----:B------:R-:W-:Y:S01]  /*2b450*/  ULDC UR8, c[0x0][0x228] ;  /* 0x00008a0000087ab9 */ /* 0x000fe20000000800 */
[----:B-1----:R-:W4:Y:S01]  /*2b460*/  LDL.LU R242, [R1+0x544] ;  /* 0x0005440001f27983 */ /* 0x002f220000300800 */
[----:B------:R-:W-:Y:S01]  /*2b470*/  ULDC UR10, c[0x0][0x228] ;  /* 0x00008a00000a7ab9 */ /* 0x000fe20000000800 */
[----:B------:R-:W-:-:S02]  /*2b480*/  IMAD.WIDE R2, R15, 0x4, R148 ;  /* 0x000000040f027825 */ /* 0x000fc400078e0294 */
[----:B------:R-:W3:Y:S04]  /*2b490*/  LDL.LU R15, [R1+0x310] ;  /* 0x00031000010f7983 */ /* 0x000ee80000300800 */
[----:B------:R-:W2:Y:S01]  /*2b4a0*/  LDL.LU R248, [R1+0x400] ;  /* 0x0004000001f87983 */ /* 0x000ea20000300800 */
[----:B------:R-:W-:-:S03]  /*2b4b0*/  IMAD.WIDE R246, R0, 0x4, R150 ;  /* 0x0000000400f67825 */ /* 0x000fc600078e0296 */
[----:B--2---:R1:W-:Y:S04]  /*2b4c0*/  @P1 STG.E desc[UR16][R2.64], R248 ;  /* 0x000000f802001986 */ /* 0x0043e8000c101910 */
[----:B---3--:R2:W-:Y:S01]  /*2b4d0*/  @P3 STG.E desc[UR16][R210.64], R15 ;  /* 0x0000000fd2003986 */ /* 0x0085e2000c101910 */
[----:B------:R-:W-:Y:S01]  /*2b4e0*/  ISETP.LT.AND P3, PT, R12, UR4, !P0 ;  /* 0x000000040c007c0c */ /* 0x000fe2000c761270 */
[----:B------:R-:W-:Y:S02]  /*2b4f0*/  ULDC UR4, c[0x0][0x22c] ;  /* 0x00008b0000047ab9 */ /* 0x000fe40000000800 */
[----:B------:R3:W-:Y:S01]  /*2b500*/  @P5 STG.E desc[UR16][R244.64], R250 ;  /* 0x000000faf4005986 */ /* 0x0007e2000c101910 */
[----:B-1----:R-:W-:-:S03]  /*2b510*/  VIADD R2, R10, 0xc ;  /* 0x0000000c0a027836 */ /* 0x002fc60000000000 */
[----:B------:R1:W-:Y:S01]  /*2b520*/  @P6 STG.E desc[UR16][R246.64], R243 ;  /* 0x000000f3f6006986 */ /* 0x0003e2000c101910 */
[----:B--2---:R-:W-:Y:S02]  /*2b530*/  IADD3 R15, R0, UR28, RZ ;  /* 0x0000001c000f7c10 */ /* 0x004fe4000fffe0ff */
[----:B------:R-:W-:Y:S01]  /*2b540*/  ISETP.GE.AND P1, PT, R2, UR4, PT ;  /* 0x0000000402007c0c */ /* 0x000fe2000bf26270 */
[----:B------:R-:W-:Y:S01]  /*2b550*/  IMAD.WIDE R2, R0, 0x4, R148 ;  /* 0x0000000400027825 */ /* 0x000fe200078e0294 */
[----:B---3--:R-:W2:Y:S01]  /*2b560*/  LDL.LU R250, [R1+0x404] ;  /* 0x0004040001fa7983 */ /* 0x008ea20000300800 */
[----:B------:R-:W-:Y:S01]  /*2b570*/  ISETP.LT.AND P0, PT, R11, UR6, !P2 ;  /* 0x000000060b007c0c */ /* 0x000fe2000d701270 */
[----:B------:R-:W-:Y:S01]  /*2b580*/  ULDC UR4, c[0x0][0x22c] ;  /* 0x00008b0000047ab9 */ /* 0x000fe20000000800 */
[----:B------:R-:W-:Y:S02]  /*2b590*/  ISETP.LT.AND P5, PT, R14, UR8, !P2 ;  /* 0x000000080e007c0c */ /* 0x000fe4000d7a1270 */
[----:B------:R-:W-:Y:S01]  /*2b5a0*/  ISETP.LT.AND P6, PT, R13, UR10, !P2 ;  /* 0x0000000a0d007c0c */ /* 0x000fe2000d7c1270 */
[----:B-1----:R-:W3:Y:S01]  /*2b5b0*/  LDL.LU R243, [R1+0x314] ;  /* 0x0003140001f37983 */ /* 0x002ee20000300800 */
[----:B------:R-:W-:Y:S01]  /*2b5c0*/  VIADD R248, R10, 0xd ;  /* 0x0000000d0af87836 */ /* 0x000fe20000000000 */
[----:B------:R-:W-:Y:S01]  /*2b5d0*/  ULDC UR6, c[0x0][0x228] ;  /* 0x00008a0000067ab9 */ /* 0x000fe20000000800 */
[C---:B------:R-:W-:Y:S01]  /*2b5e0*/  IMAD.WIDE R210, R15.reuse, 0x4, R208 ;  /* 0x000000040fd27825 */ /* 0x040fe200078e02d0 */
[----:B------:R-:W4:Y:S01]  /*2b5f0*/  LDL.LU R0, [R1+0x210] ;  /* 0x0002100001007983 */ /* 0x000f220000300800 */
[----:B------:R-:W-:Y:S01]  /*2b600*/  ULDC UR8, c[0x0][0x228] ;  /* 0x00008a0000087ab9 */ /* 0x000fe20000000800 */
[----:B------:R-:W-:Y:S01]  /*2b610*/  ULDC UR10, c[0x0][0x228] ;  /* 0x00008a00000a7ab9 */ /* 0x000fe20000000800 */
[----:B------:R-:W-:-:S04]  /*2b620*/  IMAD.WIDE R244, R15, 0x4, R8 ;  /* 0x000000040ff47825 */ /* 0x000fc800078e0208 */
[----:B------:R-:W-:Y:S01]  /*2b630*/  IMAD.WIDE R246, R15, 0x4, R150 ;  /* 0x000000040ff67825 */ /* 0x000fe200078e0296 */
[----:B----4-:R-:W-:Y:S01]  /*2b640*/  @P3 STG.E desc[UR16][R2.64], R0 ;  /* 0x0000000002003986 */ /* 0x010fe2000c101910 */
[----:B------:R-:W-:Y:S01]  /*2b650*/  ISETP.GE.AND P3, PT, R248, UR4, PT ;  /* 0x00000004f8007c0c */ /* 0x000fe2000bf66270 */
[----:B------:R-:W-:Y:S02]  /*2b660*/  ULDC UR4, c[0x0][0x228] ;  /* 0x00008a0000047ab9 */ /* 0x000fe40000000800 */
[----:B------:R-:W-:Y:S04]  /*2b670*/  @P0 STG.E desc[UR16][R210.64], R251 ;  /* 0x000000fbd2000986 */ /* 0x000fe8000c101910 */
[----:B------:R1:W-:Y:S04]  /*2b680*/  @P5 STG.E desc[UR16][R244.64], R249 ;  /* 0x000000f9f4005986 */ /* 0x0003e8000c101910 */
[----:B------:R-:W4:Y:S04]  /*2b690*/  LDL.LU R248, [R1+0x14] ;  /* 0x0000140001f87983 */ /* 0x000f280000300800 */
[----:B------:R2:W-:Y:S04]  /*2b6a0*/  @P6 STG.E desc[UR16][R246.64], R242 ;  /* 0x000000f2f6006986 */ /* 0x0005e8000c101910 */
[----:B-1----:R-:W4:Y:S04]  /*2b6b0*/  LDL.LU R249, [R1+0x214] ;  /* 0x0002140001f97983 */ /* 0x002f280000300800 */
[----:B--2---:R-:W2:Y:S04]  /*2b6c0*/  LDL.LU R247, [R1+0x114] ;  /* 0x0001140001f77983 */ /* 0x004ea80000300800 */
[----:B------:R-:W4:Y:S01]  /*2b6d0*/  LDL.LU R242, [R1+0x558] ;  /* 0x0005580001f27983 */ /* 0x000f220000300800 */
[----:B------:R-:W-:Y:S01]  /*2b6e0*/  ISETP.LT.AND P2, PT, R12, UR4, !P2 ;  /* 0x000000040c007c0c */ /* 0x000fe2000d741270 */
[----:B------:R-:W-:-:S02]  /*2b6f0*/  ULDC UR4, c[0x0][0x228] ;  /* 0x00008a0000047ab9 */ /* 0x000fc40000000800 */
[----:B------:R-:W-:Y:S02]  /*2b700*/  ISETP.LT.AND P0, PT, R11, UR4, !P4 ;  /* 0x000000040b007c0c */ /* 0x000fe4000e701270 */
[C---:B------:R-:W-:Y:S01]  /*2b710*/  IADD3 R0, R15.reuse, UR28, RZ ;  /* 0x0000001c0f007c10 */ /* 0x040fe2000fffe0ff */
[----:B------:R-:W-:Y:S01]  /*2b720*/  IMAD.WIDE R2, R15, 0x4, R148 ;  /* 0x000000040f027825 */ /* 0x000fe200078e0294 */
[----:B------:R-:W-:Y:S01]  /*2b730*/  ULDC UR4, c[0x0][0x228] ;  /* 0x00008a0000047ab9 */ /* 0x000fe20000000800 */
[----:B------:R-:W-:Y:S01]  /*2b740*/  ISETP.LT.AND P6, PT, R14, UR6, !P4 ;  /* 0x000000060e007c0c */ /* 0x000fe2000e7c1270 */
[----:B------:R-:W4:Y:S01]  /*2b750*/  LDL.LU R251, [R1+0x548] ;  /* 0x0005480001fb7983 */ /* 0x000f220000300800 */
[----:B------:R-:W-:Y:S01]  /*2b760*/  VIADD R244, R10, 0xe ;  /* 0x0000000e0af47836 */ /* 0x000fe20000000000 */
[----:B------:R-:W-:Y:S01]  /*2b770*/  ISETP.LT.AND P5, PT, R13, UR4, !P4 ;  /* 0x000000040d007c0c */ /* 0x000fe2000e7a1270 */
[----:B------:R-:W-:Y:S01]  /*2b780*/  IMAD.WIDE R210, R0, 0x4, R208 ;  /* 0x0000000400d27825 */ /* 0x000fe200078e02d0 */
[----:B------:R-:W-:Y:S01]  /*2b790*/  ULDC UR4, c[0x0][0x22c] ;  /* 0x00008b0000047ab9 */ /* 0x000fe20000000800 */
[----:B------:R1:W-:Y:S01]  /*2b7a0*/  @P2 STG.E desc[UR16][R2.64], R250 ;  /* 0x000000fa02002986 */ /* 0x0003e2000c101910 */
[----:B------:R-:W-:Y:S01]  /*2b7b0*/  ISETP.GE.AND P2, PT, R244, UR4, PT ;  /* 0x00000004f4007c0c */ /* 0x000fe2000bf46270 */
[----:B------:R-:W-:Y:S01]  /*2b7c0*/  ULDC UR4, c[0x0][0x228] ;  /* 0x00008a0000047ab9 */ /* 0x000fe20000000800 */
[----:B------:R-:W-:Y:S01]  /*2b7d0*/  ISETP.LT.AND P4, PT, R12, UR8, !P4 ;  /* 0x000000080c007c0c */ /* 0x000fe2000e781270 */
[----:B---3--:R3:W-:Y:S01]  /*2b7e0*/  @P0 STG.E desc[UR16][R210.64], R243 ;  /* 0x000000f3d2000986 */ /* 0x0087e2000c101910 */
[----:B------:R-:W-:Y:S01]  /*2b7f0*/  ISETP.LT.AND P0, PT, R11, UR4, !P1 ;  /* 0x000000040b007c0c */ /* 0x000fe2000cf01270 */
[C---:B------:R-:W-:Y:S01]  /*2b800*/  VIADD R15, R0.reuse, UR28 ;  /* 0x0000001c000f7c36 */ /* 0x040fe20008000000 */
[----:B------:R-:W-:Y:S01]  /*2b810*/  ULDC UR4, c[0x0][0x228] ;  /* 0x00008a0000047ab9 */ /* 0x000fe20000000800 */
[----:B------:R-:W-:Y:S01]  /*2b820*/  ULDC UR6, c[0x0][0x228] ;  /* 0x00008a0000067ab9 */ /* 0x000fe20000000800 */
[----:B-1----:R-:W-:Y:S01]  /*2b830*/  IMAD.WIDE R2, R0, 0x4, R8 ;  /* 0x0000000400027825 */ /* 0x002fe200078e0208 */
[----:B------:R-:W4:Y:S01]  /*2b840*/  LDL.LU R250, [R1+0x408] ;  /* 0x0004080001fa7983 */ /* 0x000f220000300800 */
[----:B------:R-:W-:-:S02]  /*2b850*/  ULDC UR8, c[0x0][0x228] ;  /* 0x00008a0000087ab9 */ /* 0x000fc40000000800 */
[C---:B---3--:R-:W-:Y:S01]  /*2b860*/  IMAD.WIDE R210, R0.reuse, 0x4, R150 ;  /* 0x0000000400d27825 */ /* 0x048fe200078e0296 */
[----:B------:R-:W3:Y:S03]  /*2b870*/  LDL.LU R243, [R1+0x318] ;  /* 0x0003180001f37983 */ /* 0x000ee60000300800 */
[----:B------:R-:W-:Y:S01]  /*2b880*/  IMAD.WIDE R244, R0, 0x4, R148 ;  /* 0x0000000400f47825 */ /* 0x000fe200078e0294 */
[C---:B------:R-:W-:Y:S01]  /*2b890*/  IADD3 R0, R15.reuse, UR28, RZ ;  /* 0x0000001c0f007c10 */ /* 0x040fe2000fffe0ff */
[----:B--2---:R1:W-:Y:S04]  /*2b8a0*/  @P6 STG.E desc[UR16][R2.64], R247 ;  /* 0x000000f702006986 */ /* 0x0043e8000c101910 */
[----:B----4-:R2:W-:Y:S04]  /*2b8b0*/  @P5 STG.E desc[UR16][R210.64], R248 ;  /* 0x000000f8d2005986 */ /* 0x0105e8000c101910 */
[----:B------:R4:W-:Y:S01]  /*2b8c0*/  @P4 STG.E desc[UR16][R244.64], R249 ;  /* 0x000000f9f4004986 */ /* 0x0009e2000c101910 */
[----:B-1----:R-:W-:-:S04]  /*2b8d0*/  IMAD.WIDE R2, R15, 0x4, R208 ;  /* 0x000000040f027825 */ /* 0x002fc800078e02d0 */
[C---:B--2---:R-:W-:Y:S01]  /*2b8e0*/  IMAD.WIDE R210, R15.reuse, 0x4, R150 ;  /* 0x000000040fd27825 */ /* 0x044fe200078e0296 */
[----:B------:R1:W-:Y:S03]  /*2b8f0*/  @P0 STG.E desc[UR16][R2.64], R242 ;  /* 0x000000f202000986 */ /* 0x0003e6000c101910 */
[C---:B----4-:R-:W-:Y:S01]  /*2b900*/  IMAD.WIDE R244, R15.reuse, 0x4, R148 ;  /* 0x000000040ff47825 */ /* 0x050fe200078e0294 */
[----:B------:R-:W2:Y:S04]  /*2b910*/  LDL.LU R249, [R1+0x118] ;  /* 0x0001180001f97983 */ /* 0x000ea80000300800 */
[----:B-1----:R-:W4:Y:S01]  /*2b920*/  LDL.LU R242, [R1+0x18] ;  /* 0x0000180001f27983 */ /* 0x002f220000300800 */
[----:B------:R-:W-:-:S03]  /*2b930*/  IMAD.WIDE R2, R15, 0x4, R8 ;  /* 0x000000040f027825 */ /* 0x000fc600078e0208 */
[----:B------:R-:W3:Y:S01]  /*2b940*/  LDL.LU R15, [R1+0x538] ;  /* 0x00053800010f7983 */ /* 0x000ee20000300800 */
[----:B------:R-:W-:Y:S02]  /*2b950*/  ISETP.LT.AND P4, PT, R14, UR4, !P1 ;  /* 0x000000040e007c0c */ /* 0x000fe4000cf81270 */
[----:B------:R-:W-:Y:S01]  /*2b960*/  ISETP.LT.AND P6, PT, R11, UR10, !P3 ;  /* 0x0000000a0b007c0c */ /* 0x000fe2000dfc1270 */
[----:B------:R-:W-:Y:S01]  /*2b970*/  VIADD R248, R10, 0xf ;  /* 0x0000000f0af87836 */ /* 0x000fe20000000000 */
[----:B------:R-:W-:Y:S01]  /*2b980*/  ISETP.LT.AND P5, PT, R13, UR6, !P1 ;  /* 0x000000060d007c0c */ /* 0x000fe2000cfa1270 */
[----:B------:R-:W-:Y:S01]  /*2b990*/  IMAD.WIDE R246, R0, 0x4, R208 ;  /* 0x0000000400f67825 */ /* 0x000fe200078e02d0 */
[----:B------:R-:W-:Y:S01]  /*2b9a0*/  ISETP.LT.AND P1, PT, R12, UR8, !P1 ;  /* 0x000000080c007c0c */ /* 0x000fe2000cf21270 */
[----:B------:R-:W-:Y:S01]  /*2b9b0*/  ULDC UR4, c[0x0][0x22c] ;  /* 0x00008b0000047ab9 */ /* 0x000fe20000000800 */
[----:B------:R-:W-:Y:S01]  /*2b9c0*/  ULDC UR6, c[0x0][0x228] ;  /* 0x00008a0000067ab9 */ /* 0x000fe20000000800 */
[----:B------:R-:W-:Y:S01]  /*2b9d0*/  ISETP.GE.AND P0, PT, R248, UR4, PT ;  /* 0x00000004f8007c0c */ /* 0x000fe2000bf06270 */
[----:B------:R-:W-:Y:S01]  /*2b9e0*/  ULDC UR4, c[0x0][0x228] ;  /* 0x00008a0000047ab9 */ /* 0x000fe20000000800 */
[----:B------:R-:W4:Y:S01]  /*2b9f0*/  LDL.LU R248, [R1+0x55c] ;  /* 0x00055c0001f87983 */ /* 0x000f220000300800 */
[----:B------:R-:W-:Y:S01]  /*2ba00*/  ULDC UR8, c[0x0][0x228] ;  /* 0x00008a0000087ab9 */ /* 0x000fe20000000800 */
[----:B------:R-:W-:-:S02]  /*2ba10*/  ULDC UR10, c[0x0][0x228] ;  /* 0x00008a00000a7ab9 */ /* 0x000fc40000000800 */
[----:B---3--:R-:W-:Y:S04]  /*2ba20*/  @P4 STG.E desc[UR16][R2.64], R15 ;  /* 0x0000000f02004986 */ /* 0x008fe8000c101910 */
[----:B------:R-:W-:Y:S04]  /*2ba30*/  @P5 STG.E desc[UR16][R210.64], R251 ;  /* 0x000000fbd2005986 */ /* 0x000fe8000c101910 */
[----:B------:R1:W-:Y:S04]  /*2ba40*/  @P1 STG.E desc[UR16][R244.64], R250 ;  /* 0x000000faf4001986 */ /* 0x0003e8000c101910 */
[----:B------:R3:W-:Y:S04]  /*2ba50*/  @P6 STG.E desc[UR16][R246.64], R243 ;  /* 0x000000f3f6006986 */ /* 0x0007e8000c101910 */
[----:B-1----:R-:W4:Y:S04]  /*2ba60*/  LDL.LU R250, [R1+0x53c] ;  /* 0x00053c0001fa7983 */ /* 0x002f280000300800 */
[----:B---3--:R-:W3:Y:S04]  /*2ba70*/  LDL.LU R247, [R1+0x218] ;  /* 0x0002180001f77983 */ /* 0x008ee80000300800 */
[----:B------:R-:W3:Y:S01]  /*2ba80*/  LDL.LU R243, [R1+0x54c] ;  /* 0x00054c0001f37983 */ /* 0x000ee20000300800 */
[----:B------:R-:W-:Y:S01]  /*2ba90*/  ISETP.LT.AND P1, PT, R14, UR4, !P3 ;  /* 0x000000040e007c0c */ /* 0x000fe2000df21270 */
[----:B------:R-:W-:-:S02]  /*2baa0*/  ULDC UR4, c[0x0][0x228] ;  /* 0x00008a0000047ab9 */ /* 0x000fc40000000800 */
[----:B------:R-:W-:Y:S01]  /*2bab0*/  ISETP.LT.AND P4, PT, R13, UR4, !P3 ;  /* 0x000000040d007c0c */ /* 0x000fe2000df81270 */
[----:B------:R-:W-:Y:S01]  /*2bac0*/  IMAD.WIDE R210, R0, 0x4, R8 ;  /* 0x0000000400d27825 */ /* 0x000fe200078e0208 */
[----:B------:R-:W-:Y:S01]  /*2bad0*/  ISETP.LT.AND P3, PT, R12, UR6, !P3 ;  /* 0x000000060c007c0c */ /* 0x000fe2000df61270 */
[----:B------:R-:W-:Y:S02]  /*2bae0*/  ULDC UR4, c[0x0][0x22c] ;  /* 0x00008b0000047ab9 */ /* 0x000fe40000000800 */
[----:B------:R-:W-:Y:S01]  /*2baf0*/  VIADD R244, R10, 0x10 ;  /* 0x000000100af47836 */ /* 0x000fe20000000000 */
[----:B------:R-:W-:Y:S01]  /*2bb00*/  ISETP.LT.AND P5, PT, R11, UR8, !P2 ;  /* 0x000000080b007c0c */ /* 0x000fe2000d7a1270 */
[----:B------:R-:W-:Y:S01]  /*2bb10*/  IMAD.WIDE R2, R0, 0x4, R150 ;  /* 0x0000000400027825 */ /* 0x000fe200078e0296 */
[----:B------:R-:W-:Y:S01]  /*2bb20*/  ISETP.LT.AND P6, PT, R14, UR10, !P2 ;  /* 0x0000000a0e007c0c */ /* 0x000fe2000d7c1270 */
[----:B------:R-:W-:Y:S01]  /*2bb30*/  ULDC UR6, c[0x0][0x228] ;  /* 0x00008a0000067ab9 */ /* 0x000fe20000000800 */
[----:B--2---:R1:W-:Y:S01]  /*2bb40*/  @P1 STG.E desc[UR16][R210.64], R249 ;  /* 0x000000f9d2001986 */ /* 0x0043e2000c101910 */
[----:B------:R-:W-:Y:S01]  /*2bb50*/  ISETP.GE.AND P1, PT, R244, UR4, PT ;  /* 0x00000004f4007c0c */ /* 0x000fe2000bf26270 */
[C---:B------:R-:W-:Y:S01]  /*2bb60*/  VIADD R15, R0.reuse, UR28 ;  /* 0x0000001c000f7c36 */ /* 0x040fe20008000000 */
[----:B------:R-:W-:Y:S01]  /*2bb70*/  ULDC UR4, c[0x0][0x228] ;  /* 0x00008a0000047ab9 */ /* 0x000fe20000000800 */
[----:B----4-:R2:W-:Y:S01]  /*2bb80*/  @P4 STG.E desc[UR16][R2.64], R242 ;  /* 0x000000f202004986 */ /* 0x0105e2000c101910 */
[----:B------:R-:W-:Y:S01]  /*2bb90*/  ISETP.LT.AND P4, PT, R13, UR4, !P2 ;  /* 0x000000040d007c0c */ /* 0x000fe2000d781270 */
[----:B------:R-:W-:Y:S01]  /*2bba0*/  IMAD.WIDE R244, R15, 0x4, R8 ;  /* 0x000000040ff47825 */ /* 0x000fe200078e0208 */
[----:B------:R-:W-:Y:S01]  /*2bbb0*/  ULDC UR4, c[0x0][0x228] ;  /* 0x00008a0000047ab9 */ /* 0x000fe20000000800 */
[----:B------:R-:W-:Y:S01]  /*2bbc0*/  ULDC UR8, c[0x0][0x228] ;  /* 0x00008a0000087ab9 */ /* 0x000fe20000000800 */
[----:B------:R-:W-:Y:S01]  /*2bbd0*/  ULDC UR10, c[0x0][0x228] ;  /* 0x00008a00000a7ab9 */ /* 0x000fe20000000800 */
[----:B-1----:R-:W-:-:S04]  /*2bbe0*/  IMAD.WIDE R210, R0, 0x4, R148 ;  /* 0x0000000400d27825 */ /* 0x002fc800078e0294 */
[C---:B--2---:R-:W-:Y:S01]  /*2bbf0*/  IMAD.WIDE R2, R15.reuse, 0x4, R208 ;  /* 0x000000040f027825 */ /* 0x044fe200078e02d0 */
[----:B------:R-:W2:Y:S01]  /*2bc00*/  LDL.LU R242, [R1+0x40c] ;  /* 0x00040c0001f27983 */ /* 0x000ea20000300800 */
[----:B------:R-:W-:-:S03]  /*2bc10*/  IADD3 R0, R15, UR28, RZ ;  /* 0x0000001c0f007c10 */ /* 0x000fc6000fffe0ff */
[----:B------:R-:W4:Y:S04]  /*2bc20*/  LDL.LU R251, [R1+0x11c] ;  /* 0x00011c0001fb7983 */ /* 0x000f280000300800 */
[----:B------:R-:W4:Y:S04]  /*2bc30*/  LDL.LU R249, [R1+0x1c] ;  /* 0x00001c0001f97983 */ /* 0x000f280000300800 */
[----:B---3--:R-:W-:Y:S04]  /*2bc40*/  @P3 STG.E desc[UR16][R210.64], R247 ;  /* 0x000000f7d2003986 */ /* 0x008fe8000c101910 */
[----:B------:R1:W-:Y:S04]  /*2bc50*/  @P5 STG.E desc[UR16][R2.64], R248 ;  /* 0x000000f802005986 */ /* 0x0003e8000c101910 */
[----:B------:R-:W-:Y:S01]  /*2bc60*/  @P6 STG.E desc[UR16][R244.64], R250 ;  /* 0x000000faf4006986 */ /* 0x000fe2000c101910 */
[----:B-1----:R-:W-:-:S05]  /*2bc70*/  IMAD.WIDE R2, R15, 0x4, R150 ;  /* 0x000000040f027825 */ /* 0x002fca00078e0296 */
[----:B------:R1:W-:Y:S04]  /*2bc80*/  @P4 STG.E desc[UR16][R2.64], R243 ;  /* 0x000000f302004986 */ /* 0x0003e8000c101910 */
[----:B-1----:R-:W3:Y:S01]  /*2bc90*/  LDL.LU R243, [R1+0x21c] ;  /* 0x00021c0001f37983 */ /* 0x002ee20000300800 */
[----:B------:R-:W-:-:S03]  /*2bca0*/  IMAD.WIDE R2, R15, 0x4, R148 ;  /* 0x000000040f027825 */ /* 0x000fc600078e0294 */
[----:B------:R-:W3:Y:S04]  /*2bcb0*/  LDL.LU R250, [R1+0x570] ;  /* 0x0005700001fa7983 */ /* 0x000ee80000300800 */
[----:B------:R-:W4:Y:S01]  /*2bcc0*/  LDL.LU R15, [R1+0x31c] ;  /* 0x00031c00010f7983 */ /* 0x000f220000300800 */
[----:B------:R-:W-:Y:S02]  /*2bcd0*/  ISETP.LT.AND P2, PT, R12, UR4, !P2 ;  /* 0x000000040c007c0c */ /* 0x000fe4000d741270 */
[----:B------:R-:W-:Y:S01]  /*2bce0*/  ISETP.LT.AND P3, PT, R11, UR6, !P0 ;  /* 0x000000060b007c0c */ /* 0x000fe2000c761270 */
[----:B------:R-:W-:Y:S01]  /*2bcf0*/  VIADD R248, R10, 0x11 ;  /* 0x000000110af87836 */ /* 0x000fe20000000000 */
[----:B------:R-:W-:Y:S01]  /*2bd00*/  ISETP.LT.AND P5, PT, R14, UR8, !P0 ;  /* 0x000000080e007c0c */ /* 0x000fe2000c7a1270 */
[C---:B------:R-:W-:Y:S01]  /*2bd10*/  IMAD.WIDE R210, R0.reuse, 0x4, R208 ;  /* 0x0000000400d27825 */ /* 0x040fe200078e02d0 */
[----:B------:R-:W-:Y:S01]  /*2bd20*/  ISETP.LT.AND P6, PT, R13, UR10, !P0 ;  /* 0x0000000a0d007c0c */ /* 0x000fe2000c7c1270 */
[----:B------:R-:W-:Y:S01]  /*2bd30*/  ULDC UR4, c[0x0][0x22c] ;  /* 0x00008b0000047ab9 */ /* 0x000fe20000000800 */
[----:B------:R-:W-:Y:S01]  /*2bd40*/  ULDC UR6, c[0x0][0x228] ;  /* 0x00008a0000067ab9 */ /* 0x000fe20000000800 */
[----:B------:R-:W-:Y:S01]  /*2bd50*/  IMAD.WIDE R244, R0, 0x4, R8 ;  /* 0x0000000400f47825 */ /* 0x000fe200078e0208 */
[----:B------:R-:W-:Y:S01]  /*2bd60*/  ISETP.GE.AND P4, PT, R248, UR4, PT ;  /* 0x00000004f8007c0c */ /* 0x000fe2000bf86270 */
[----:B------:R-:W-:Y:S01]  /*2bd70*/  ULDC UR4, c[0x0][0x228] ;  /* 0x00008a0000047ab9 */ /* 0x000fe20000000800 */
[----:B------:R-:W-:Y:S01]  /*2bd80*/  ULDC UR8, c[0x0][0x228] ;  /* 0x00008a0000087ab9 */ /* 0x000fe20000000800 */
[----:B--2---:R1:W-:Y:S01]  /*2bd90*/  @P2 STG.E desc[UR16][R2.64], R242 ;  /* 0x000000f202002986 */ /* 0x0043e2000c101910 */
[----:B------:R-:W-:Y:S01]  /*2bda0*/  IMAD.WIDE R246, R0, 0x4, R150 ;  /* 0x0000000400f67825 */ /* 0x000fe200078e0296 */
[----:B------:R-:W-:-:S03]  /*2bdb0*/  ULDC UR10, c[0x0][0x228] ;  /* 0x00008a00000a7ab9 */ /* 0x000fc60000000800 */
[----:B-1----:R-:W-:Y:S01]  /*2bdc0*/  VIADD R2, R10, 0x12 ;  /* 0x000000120a027836 */ /* 0x002fe20000000000 */
[----:B------:R-:W2:Y:S04]  /*2bdd0*/  LDL.LU R242, [R1+0x560] ;  /* 0x0005600001f27983 */ /* 0x000ea80000300800 */
[----:B----4-:R1:W-:Y:S01]  /*2bde0*/  @P3 STG.E desc[UR16][R210.64], R15 ;  /* 0x0000000fd2003986 */ /* 0x0103e2000c101910 */
[----:B------:R-:W-:Y:S01]  /*2bdf0*/  ISETP.LT.AND P3, PT, R12, UR4, !P0 ;  /* 0x000000040c007c0c */ /* 0x000fe2000c761270 */
[----:B------:R-:W-:Y:S02]  /*2be00*/  ULDC UR4, c[0x0][0x22c] ;  /* 0x00008b0000047ab9 */ /* 0x000fe40000000800 */
[----:B------:R4:W-:Y:S01]  /*2be10*/  @P5 STG.E desc[UR16][R244.64], R251 ;  /* 0x000000fbf4005986 */ /* 0x0009e2000c101910 */
[----:B------:R-:W-:Y:S01]  /*2be20*/  ISETP.GE.AND P2, PT, R2, UR4, PT ;  /* 0x0000000402007c0c */ /* 0x000fe2000bf46270 */
[C---:B------:R-:W-:Y:S01]  /*2be30*/  IMAD.WIDE R2, R0.reuse, 0x4, R148 ;  /* 0x0000000400027825 */ /* 0x040fe200078e0294 */
[----:B-1----:R-:W-:Y:S01]  /*2be40*/  IADD3 R15, R0, UR28, RZ ;  /* 0x0000001c000f7c10 */ /* 0x002fe2000fffe0ff */
[----:B------:R1:W-:Y:S04]  /*2be50*/  @P6 STG.E desc[UR16][R246.64], R249 ;  /* 0x000000f9f6006986 */ /* 0x0003e8000c101910 */
[----:B----4-:R-:W4:Y:S01]  /*2be60*/  LDL.LU R251, [R1+0x410] ;  /* 0x0004100001fb7983 */ /* 0x010f220000300800 */
[----:B------:R-:W-:-:S02]  /*2be70*/  ISETP.LT.AND P0, PT, R11, UR6, !P1 ;  /* 0x000000060b007c0c */ /* 0x000fc4000cf01270 */
[----:B------:R-:W-:Y:S01]  /*2be80*/  ISETP.LT.AND P5, PT, R14, UR8, !P1 ;  /* 0x000000080e007c0c */ /* 0x000fe2000cfa1270 */
[----:B------:R-:W-:Y:S01]  /*2be90*/  VIADD R248, R10, 0x13 ;  /* 0x000000130af87836 */ /* 0x000fe20000000000 */
[----:B------:R-:W-:Y:S01]  /*2bea0*/  ISETP.LT.AND P6, PT, R13, UR10, !P1 ;  /* 0x0000000a0d007c0c */ /* 0x000fe2000cfc1270 */
[C---:B------:R-:W-:Y:S01]  /*2beb0*/  IMAD.WIDE R210, R15.reuse, 0x4, R208 ;  /* 0x000000040fd27825 */ /* 0x040fe200078e02d0 */
[----:B---3--:R3:W-:Y:S01]  /*2bec0*/  @P3 STG.E desc[UR16][R2.64], R243 ;  /* 0x000000f302003986 */ /* 0x0087e2000c101910 */
[----:B------:R-:W-:Y:S01]  /*2bed0*/  ULDC UR4, c[0x0][0x22c] ;  /* 0x00008b0000047ab9 */ /* 0x000fe20000000800 */
[----:B------:R-:W-:Y:S02]  /*2bee0*/  ULDC UR6, c[0x0][0x228] ;  /* 0x00008a0000067ab9 */ /* 0x000fe40000000800 */
[----:B-1----:R-:W4:Y:S01]  /*2bef0*/  LDL.LU R249, [R1+0x320] ;  /* 0x0003200001f97983 */ /* 0x002f220000300800 */
[C---:B------:R-:W-:Y:S01]  /*2bf00*/  IMAD.WIDE R244, R15.reuse, 0x4, R8 ;  /* 0x000000040ff47825 */ /* 0x040fe200078e0208 */
[----:B------:R-:W-:Y:S01]  /*2bf10*/  ULDC UR8, c[0x0][0x228] ;  /* 0x00008a0000087ab9 */ /* 0x000fe20000000800 */
[----:B------:R-:W-:Y:S01]  /*2bf20*/  ULDC UR10, c[0x0][0x228] ;  /* 0x00008a00000a7ab9 */ /* 0x000fe20000000800 */
[----:B------:R-:W2:Y:S01]  /*2bf30*/  LDL.LU R0, [R1+0x580] ;  /* 0x0005800001007983 */ /* 0x000ea20000300800 */
[----:B------:R-:W-:-:S03]  /*2bf40*/  IMAD.WIDE R246, R15, 0x4, R150 ;  /* 0x000000040ff67825 */ /* 0x000fc600078e0296 */
[----:B---3--:R-:W3:Y:S01]  /*2bf50*/  LDL.LU R243, [R1+0x220] ;  /* 0x0002200001f37983 */ /* 0x008ee20000300800 */
[----:B------:R-:W-:Y:S01]  /*2bf60*/  ISETP.GE.AND P3, PT, R248, UR4, PT ;  /* 0x00000004f8007c0c */ /* 0x000fe2000bf66270 */
[----:B------:R-:W-:Y:S02]  /*2bf70*/  ULDC UR4, c[0x0][0x228] ;  /* 0x00008a0000047ab9 */ /* 0x000fe40000000800 */
[----:B------:R-:W3:Y:S01]  /*2bf80*/  LDL.LU R248, [R1+0x120] ;  /* 0x0001200001f87983 */ /* 0x000ee20000300800 */
[----:B------:R-:W-:Y:S01]  /*2bf90*/  ISETP.LT.AND P1, PT, R12, UR4, !P1 ;  /* 0x000000040c007c0c */ /* 0x000fe2000cf21270 */
[----:B------:R-:W-:Y:S01]  /*2bfa0*/  ULDC UR4, c[0x0][0x228] ;  /* 0x00008a0000047ab9 */ /* 0x000fe20000000800 */
[----:B------:R-:W-:Y:S01]  /*2bfb0*/  IMAD.WIDE R2, R15, 0x4, R148 ;  /* 0x000000040f027825 */ /* 0x000fe200078e0294 */
[----:B--2---:R-:W-:Y:S04]  /*2bfc0*/  @P0 STG.E desc[UR16][R210.64], R0 ;  /* 0x00000000d2000986 */ /* 0x004fe8000c101910 */
[----:B------:R1:W-:Y:S04]  /*2bfd0*/  @P5 STG.E desc[UR16][R244.64], R250 ;  /* 0x000000faf4005986 */ /* 0x0003e8000c101910 */
[----:B------:R2:W-:Y:S04]  /*2bfe0*/  @P6 STG.E desc[UR16][R246.64], R242 ;  /* 0x000000f2f6006986 */ /* 0x0005e8000c101910 */
[----:B-1----:R-:W3:Y:S04]  /*2bff0*/  LDL.LU R250, [R1+0x20] ;  /* 0x0000200001fa7983 */ /* 0x002ee80000300800 */
[----:B--2---:R-:W2:Y:S01]  /*2c000*/  LDL.LU R242, [R1+0x584] ;  /* 0x0005840001f27983 */ /* 0x004ea20000300800 */
[----:B------:R-:W-:-:S02]  /*2c010*/  ISETP.LT.AND P0, PT, R11, UR4, !P4 ;  /* 0x000000040b007c0c */ /* 0x000fc4000e701270 */
[----:B------:R-:W-:Y:S01]  /*2c020*/  IADD3 R0, R15, UR28, RZ ;  /* 0x0000001c0f007c10 */ /* 0x000fe2000fffe0ff */
[----:B------:R-:W-:Y:S01]  /*2c030*/  VIADD R244, R10, 0x14 ;  /* 0x000000140af47836 */ /* 0x000fe20000000000 */
[----:B------:R-:W-:Y:S01]  /*2c040*/  ULDC UR4, c[0x0][0x228] ;  /* 0x00008a0000047ab9 */ /* 0x000fe20000000800 */
[----:B------:R-:W-:Y:S01]  /*2c050*/  ISETP.LT.AND P6, PT, R14, UR6, !P4 ;  /* 0x000000060e007c0c */ /* 0x000fe2000e7c1270 */
[----:B----4-:R1:W-:Y:S01]  /*2c060*/  @P1 STG.E desc[UR16][R2.64], R251 ;  /* 0x000000fb02001986 */ /* 0x0103e2000c101910 */
[----:B------:R-:W-:Y:S01]  /*2c070*/  ISETP.LT.AND P5, PT, R13, UR4, !P4 ;  /* 0x000000040d007c0c */ /* 0x000fe2000e7a1270 */
[----:B------:R-:W-:Y:S01]  /*2c080*/  IMAD.WIDE R210, R0, 0x4, R208 ;  /* 0x0000000400d27825 */ /* 0x000fe200078e02d0 */
[----:B------:R-:W-:Y:S01]  /*2c090*/  ULDC UR4, c[0x0][0x22c] ;  /* 0x00008b0000047ab9 */ /* 0x000fe20000000800 */
[----:B------:R-:W-:Y:S01]  /*2c0a0*/  ULDC UR6, c[0x0][0x228] ;  /* 0x00008a0000067ab9 */ /* 0x000fe20000000800 */
[----:B------:R-:W-:Y:S01]  /*2c0b0*/  ISETP.GE.AND P1, PT, R244, UR4, PT ;  /* 0x00000004f4007c0c */ /* 0x000fe2000bf26270 */
[----:B------:R-:W-:Y:S01]  /*2c0c0*/  ULDC UR4, c[0x0][0x228] ;  /* 0x00008a0000047ab9 */ /* 0x000fe20000000800 */
[----:B------:R-:W-:Y:S01]  /*2c0d0*/  ISETP.LT.AND P4, PT, R12, UR8, !P4 ;  /* 0x000000080c007c0c */ /* 0x000fe2000e781270 */
[----:B------:R4:W-:Y:S01]  /*2c0e0*/  @P0 STG.E desc[UR16][R210.64], R249 ;  /* 0x000000f9d2000986 */ /* 0x0009e2000c101910 */
[----:B------:R-:W-:Y:S01]  /*2c0f0*/  ISETP.LT.AND P0, PT, R11, UR4, !P2 ;  /* 0x000000040b007c0c */ /* 0x000fe2000d701270 */
[C---:B------:R-:W-:Y:S01]  /*2c100*/  VIADD R15, R0.reuse, UR28 ;  /* 0x0000001c000f7c36 */ /* 0x040fe20008000000 */
[----:B------:R-:W-:Y:S01]  /*2c110*/  ULDC UR4, c[0x0][0x228] ;  /* 0x00008a0000047ab9 */ /* 0x000fe20000000800 */
[----:B-1----:R-:W-:Y:S01]  /*2c120*/  IMAD.WIDE R2, R0, 0x4, R8 ;  /* 0x0000000400027825 */ /* 0x002fe200078e0208 */
[----:B------:R-:W2:Y:S01]  /*2c130*/  LDL.LU R251, [R1+0x574] ;  /* 0x0005740001fb7983 */ /* 0x000ea20000300800 */
[----:B------:R-:W-:-:S02]  /*2c140*/  ULDC UR8, c[0x0][0x228] ;  /* 0x00008a0000087ab9 */ /* 0x000fc40000000800 */
[C---:B------:R-:W-:Y:S01]  /*2c150*/  IMAD.WIDE R244, R0.reuse, 0x4, R148 ;  /* 0x0000000400f47825 */ /* 0x040fe200078e0294 */
[----:B---3--:R1:W-:Y:S03]  /*2c160*/  @P6 STG.E desc[UR16][R2.64], R243 ;  /* 0x000000f302006986 */ /* 0x0083e6000c101910 */
[----:B----4-:R-:W-:Y:S01]  /*2c170*/  IMAD.WIDE R210, R0, 0x4, R150 ;  /* 0x0000000400d27825 */ /* 0x010fe200078e0296 */
[----:B------:R-:W3:Y:S01]  /*2c180*/  LDL.LU R249, [R1+0x564] ;  /* 0x0005640001f97983 */ /* 0x000ee20000300800 */
[----:B------:R-:W-:-:S03]  /*2c190*/  IADD3 R0, R15, UR28, RZ ;  /* 0x0000001c0f007c10 */ /* 0x000fc6000fffe0ff */
[----:B------:R4:W-:Y:S01]  /*2c1a0*/  @P5 STG.E desc[UR16][R210.64], R248 ;  /* 0x000000f8d2005986 */ /* 0x0009e2000c101910 */
[----:B-1----:R-:W-:-:S03]  /*2c1b0*/  IMAD.WIDE R2, R15, 0x4, R208 ;  /* 0x000000040f027825 */ /* 0x002fc600078e02d0 */
[----:B------:R-:W3:Y:S01]  /*2c1c0*/  LDL.LU R243, [R1+0x324] ;  /* 0x0003240001f37983 */ /* 0x000ee20000300800 */
[----:B----4-:R-:W-:-:S03]  /*2c1d0*/  IMAD.WIDE R210, R15, 0x4, R150 ;  /* 0x000000040fd27825 */ /* 0x010fc600078e0296 */
[----:B------:R1:W-:Y:S04]  /*2c1e0*/  @P4 STG.E desc[UR16][R244.64], R250 ;  /* 0x000000faf4004986 */ /* 0x0003e8000c101910 */
[----:B--2---:R2:W-:Y:S04]  /*2c1f0*/  @P0 STG.E desc[UR16][R2.64], R242 ;  /* 0x000000f202000986 */ /* 0x0045e8000c101910 */
[----:B-1----:R-:W4:Y:S01]  /*2c200*/  LDL.LU R250, [R1+0x224] ;  /* 0x0002240001fa7983 */ /* 0x002f220000300800 */
[----:B------:R-:W-:-:S03]  /*2c210*/  IMAD.WIDE R244, R15, 0x4, R148 ;  /* 0x000000040ff47825 */ /* 0x000fc600078e0294 */
[----:B--2---:R-:W2:Y:S01]  /*2c220*/  LDL.LU R242, [R1+0x124] ;  /* 0x0001240001f27983 */ /* 0x004ea20000300800 */
[----:B------:R-:W-:-:S03]  /*2c230*/  IMAD.WIDE R2, R15, 0x4, R8 ;  /* 0x000000040f027825 */ /* 0x000fc600078e0208 */
[----:B------:R-:W4:Y:S01]  /*2c240*/  LDL.LU R15, [R1+0x414] ;  /* 0x00041400010f7983 */ /* 0x000f220000300800 */
[----:B------:R-:W-:Y:S01]  /*2c250*/  ISETP.LT.AND P4, PT, R14, UR4, !P2 ;  /* 0x000000040e007c0c */ /* 0x000fe2000d781270 */
[----:B------:R-:W-:Y:S01]  /*2c260*/  VIADD R248, R10, 0x15 ;  /* 0x000000150af87836 */ /* 0x000fe20000000000 */
[----:B------:R-:W-:Y:S01]  /*2c270*/  ISETP.LT.AND P5, PT, R13, UR6, !P2 ;  /* 0x000000060d007c0c */ /* 0x000fe2000d7a1270 */
[----:B------:R-:W-:Y:S01]  /*2c280*/  ULDC UR4, c[0x0][0x22c] ;  /* 0x00008b0000047ab9 */ /* 0x000fe20000000800 */
[----:B------:R-:W-:Y:S02]  /*2c290*/  ISETP.LT.AND P2, PT, R12, UR8, !P2 ;  /* 0x000000080c007c0c */ /* 0x000fe4000d741270 */
[----:B------:R-:W-:Y:S01]  /*2c2a0*/  ISETP.LT.AND P6, PT, R11, UR10, !P3 ;  /* 0x0000000a0b007c0c */ /* 0x000fe2000dfc1270 */
[----:B------:R-:W-:Y:S01]  /*2c2b0*/  IMAD.WIDE R246, R0, 0x4, R208 ;  /* 0x0000000400f67825 */ /* 0x000fe200078e02d0 */
[----:B------:R-:W-:Y:S01]  /*2c2c0*/  ISETP.GE.AND P0, PT, R248, UR4, PT ;  /* 0x00000004f8007c0c */ /* 0x000fe2000bf06270 */
[----:B------:R-:W-:Y:S01]  /*2c2d0*/  ULDC UR4, c[0x0][0x228] ;  /* 0x00008a0000047ab9 */ /* 0x000fe20000000800 */
[----:B------:R-:W2:Y:S01]  /*2c2e0*/  LDL.LU R248, [R1+0x24] ;  /* 0x0000240001f87983 */ /* 0x000ea20000300800 */
[----:B------:R-:W-:Y:S01]  /*2c2f0*/  ULDC UR6, c[0x0][0x228] ;  /* 0x00008a0000067ab9 */ /* 0x000fe20000000800 */
[----:B------:R-:W-:Y:S01]  /*2c300*/  ULDC UR8, c[0x0][0x228] ;  /* 0x00008a0000087ab9 */ /* 0x000fe20000000800 */
[----:B------:R-:W-:Y:S01]  /*2c310*/  ULDC UR10, c[0x0][0x228] ;  /* 0x00008a00000a7ab9 */ /* 0x000fe20000000800 */
[----:B------:R1:W-:Y:S04]  /*2c320*/  @P4 STG.E desc[UR16][R2.64], R251 ;  /* 0x000000fb02004986 */ /* 0x0003e8000c101910 */
[----:B---3--:R3:W-:Y:S04]  /*2c330*/  @P5 STG.E desc[UR16][R210.64], R249 ;  /* 0x000000f9d2005986 */ /* 0x0087e8000c101910 */
[----:B-1----:R-:W2:Y:S04]  /*2c340*/  LDL.LU R251, [R1+0x588] ;  /* 0x0005880001fb7983 */ /* 0x002ea80000300800 */
[----:B---3--:R-:W3:Y:S04]  /*2c350*/  LDL.LU R249, [R1+0x578] ;  /* 0x0005780001f97983 */ /* 0x008ee80000300800 */
[----:B----4-:R-:W-:Y:S04]  /*2c360*/  @P2 STG.E desc[UR16][R244.64], R15 ;  /* 0x0000000ff4002986 */ /* 0x010fe8000c101910 */
[----:B------:R1:W-:Y:S04]  /*2c370*/  @P6 STG.E desc[UR16][R246.64], R243 ;  /* 0x000000f3f6006986 */ /* 0x0003e8000c101910 */
[----:B-1----:R-:W4:Y:S01]  /*2c380*/  LDL.LU R243, [R1+0x568] ;  /* 0x0005680001f37983 */ /* 0x002f220000300800 */
        /* <DEDUP_REMOVED lines=11> */
[----:B------:R1:W-:Y:S01]  /*2c440*/  @P2 STG.E desc[UR16][R210.64], R250 ;  /* 0x000000fad2002986 */ /* 0x0003e2000c101910 */
[----:B------:R-:W-:Y:S01]  /*2c450*/  ISETP.GE.AND P2, PT, R244, UR4, PT ;  /* 0x00000004f4007c0c */ /* 0x000fe2000bf46270 */
[C---:B------:R-:W-:Y:S01]  /*2c460*/  VIADD R15, R0.reuse, UR28 ;  /* 0x0000001c000f7c36 */ /* 0x040fe20008000000 */
[----:B------:R-:W-:Y:S01]  /*2c470*/  ULDC UR4, c[0x0][0x228] ;  /* 0x00008a0000047ab9 */ /* 0x000fe20000000800 */
[----:B--2---:R2:W-:Y:S01]  /*2c480*/  @P4 STG.E desc[UR16][R2.64], R242 ;  /* 0x000000f202004986 */ /* 0x0045e2000c101910 */
[----:B------:R-:W-:Y:S01]  /*2c490*/  ISETP.LT.AND P4, PT, R13, UR4, !P1 ;  /* 0x000000040d007c0c */ /* 0x000fe2000cf81270 */
[C---:B------:R-:W-:Y:S01]  /*2c4a0*/  IMAD.WIDE R244, R15.reuse, 0x4, R8 ;  /* 0x000000040ff47825 */ /* 0x040fe200078e0208 */
[----:B------:R-:W-:Y:S01]  /*2c4b0*/  ULDC UR4, c[0x0][0x228] ;  /* 0x00008a0000047ab9 */ /* 0x000fe20000000800 */
[----:B------:R-:W-:Y:S01]  /*2c4c0*/  ULDC UR8, c[0x0][0x228] ;  /* 0x00008a0000087ab9 */ /* 0x000fe20000000800 */
[----:B------:R-:W-:Y:S01]  /*2c4d0*/  ULDC UR10, c[0x0][0x228] ;  /* 0x00008a00000a7ab9 */ /* 0x000fe20000000800 */
[----:B-1----:R-:W-:Y:S01]  /*2c4e0*/  IMAD.WIDE R210, R0, 0x4, R148 ;  /* 0x0000000400d27825 */ /* 0x002fe200078e0294 */
[----:B------:R-:W4:Y:S03]  /*2c4f0*/  LDL.LU R250, [R1+0x228] ;  /* 0x0002280001fa7983 */ /* 0x000f260000300800 */
[----:B--2---:R-:W-:Y:S01]  /*2c500*/  IMAD.WIDE R2, R15, 0x4, R208 ;  /* 0x000000040f027825 */ /* 0x004fe200078e02d0 */
[----:B------:R1:W-:Y:S04]  /*2c510*/  @P3 STG.E desc[UR16][R210.64], R248 ;  /* 0x000000f8d2003986 */ /* 0x0003e8000c101910 */
[----:B------:R2:W-:Y:S01]  /*2c520*/  @P5 STG.E desc[UR16][R2.64], R251 ;  /* 0x000000fb02005986 */ /* 0x0005e2000c101910 */
[----:B------:R-:W-:Y:S01]  /*2c530*/  ISETP.LT.AND P1, PT, R12, UR4, !P1 ;  /* 0x000000040c007c0c */ /* 0x000fe2000cf21270 */
[----:B------:R-:W-:-:S02]  /*2c540*/  ULDC UR4, c[0x0][0x22c] ;  /* 0x00008b0000047ab9 */ /* 0x000fc40000000800 */
[----:B------:R-:W4:Y:S01]  /*2c550*/  LDL.LU R242, [R1+0x128] ;  /* 0x0001280001f27983 */ /* 0x000f220000300800 */
[----:B-1----:R-:W-:Y:S02]  /*2c560*/  VIADD R248, R10, 0x17 ;  /* 0x000000170af87836 */ /* 0x002fe40000000000 */
[C---:B--2---:R-:W-:Y:S01]  /*2c570*/  IMAD.WIDE R2, R15.reuse, 0x4, R150 ;  /* 0x000000040f027825 */ /* 0x044fe200078e0296 */
[----:B---3--:R1:W-:Y:S01]  /*2c580*/  @P6 STG.E desc[UR16][R244.64], R249 ;  /* 0x000000f9f4006986 */ /* 0x0083e2000c101910 */
[----:B------:R-:W-:-:S03]  /*2c590*/  IADD3 R0, R15, UR28, RZ ;  /* 0x0000001c0f007c10 */ /* 0x000fc6000fffe0ff */
[----:B------:R-:W2:Y:S04]  /*2c5a0*/  LDL.LU R251, [R1+0x58c] ;  /* 0x00058c0001fb7983 */ /* 0x000ea80000300800 */
[----:B-1----:R-:W3:Y:S04]  /*2c5b0*/  LDL.LU R249, [R1+0x57c] ;  /* 0x00057c0001f97983 */ /* 0x002ee80000300800 */
[----:B----4-:R1:W-:Y:S01]  /*2c5c0*/  @P4 STG.E desc[UR16][R2.64], R243 ;  /* 0x000000f302004986 */ /* 0x0103e2000c101910 */
[----:B------:R-:W-:Y:S02]  /*2c5d0*/  ISETP.GE.AND P4, PT, R248, UR4, PT ;  /* 0x00000004f8007c0c */ /* 0x000fe4000bf86270 */
[----:B------:R-:W-:-:S02]  /*2c5e0*/  ISETP.LT.AND P3, PT, R11, UR6, !P0 ;  /* 0x000000060b007c0c */ /* 0x000fc4000c761270 */
[----:B------:R-:W-:Y:S02]  /*2c5f0*/  ISETP.LT.AND P5, PT, R14, UR8, !P0 ;  /* 0x000000080e007c0c */ /* 0x000fe4000c7a1270 */
[----:B------:R-:W-:Y:S01]  /*2c600*/  ISETP.LT.AND P6, PT, R13, UR10, !P0 ;  /* 0x0000000a0d007c0c */ /* 0x000fe2000c7c1270 */
[C---:B------:R-:W-:Y:S01]  /*2c610*/  IMAD.WIDE R210, R0.reuse, 0x4, R208 ;  /* 0x0000000400d27825 */ /* 0x040fe200078e02d0 */
[----:B------:R-:W-:Y:S01]  /*2c620*/  ULDC UR4, c[0x0][0x228] ;  /* 0x00008a0000047ab9 */ /* 0x000fe20000000800 */
[----:B------:R-:W-:Y:S01]  /*2c630*/  ULDC UR6, c[0x0][0x228] ;  /* 0x00008a0000067ab9 */ /* 0x000fe20000000800 */
[----:B------:R-:W-:Y:S01]  /*2c640*/  ULDC UR8, c[0x0][0x228] ;  /* 0x00008a0000087ab9 */ /* 0x000fe20000000800 */
[----:B-1----:R-:W4:Y:S01]  /*2c650*/  LDL.LU R243, [R1+0x56c] ;  /* 0x00056c0001f37983 */ /* 0x002f220000300800 */
[----:B------:R-:W-:Y:S01]  /*2c660*/  IMAD.WIDE R2, R15, 0x4, R148 ;  /* 0x000000040f027825 */ /* 0x000fe200078e0294 */
[----:B------:R-:W-:Y:S02]  /*2c670*/  ULDC UR10, c[0x0][0x228] ;  /* 0x00008a00000a7ab9 */ /* 0x000fe40000000800 */
[----:B------:R-:W2:Y:S04]  /*2c680*/  LDL.LU R15, [R1+0x328] ;  /* 0x00032800010f7983 */ /* 0x000ea80000300800 */
[----:B------:R-:W3:Y:S01]  /*2c690*/  LDL.LU R248, [R1+0x418] ;  /* 0x0004180001f87983 */ /* 0x000ee20000300800 */
[----:B------:R-:W-:-:S04]  /*2c6a0*/  IMAD.WIDE R244, R0, 0x4, R8 ;  /* 0x0000000400f47825 */ /* 0x000fc800078e0208 */
[----:B------:R-:W-:Y:S01]  /*2c6b0*/  IMAD.WIDE R246, R0, 0x4, R150 ;  /* 0x0000000400f67825 */ /* 0x000fe200078e0296 */
[----:B---3--:R1:W-:Y:S04]  /*2c6c0*/  @P1 STG.E desc[UR16][R2.64], R248 ;  /* 0x000000f802001986 */ /* 0x0083e8000c101910 */
[----:B--2---:R2:W-:Y:S01]  /*2c6d0*/  @P3 STG.E desc[UR16][R210.64], R15 ;  /* 0x0000000fd2003986 */ /* 0x0045e2000c101910 */
        /* <DEDUP_REMOVED lines=71> */
[----:B------:R-:W-:Y:S01]  /*2cb50*/  ISETP.LT.AND P4, PT, R14, UR4, !P1 ;  /* 0x000000040e007c0c */ /* 0x000fe2000cf81270 */
[----:B------:R-:W-:Y:S01]  /*2cb60*/  VIADD R248, R10, 0x1b ;  /* 0x0000001b0af87836 */ /* 0x000fe20000000000 */
[----:B------:R-:W-:Y:S01]  /*2cb70*/  ISETP.LT.AND P5, PT, R13, UR6, !P1 ;  /* 0x000000060d007c0c */ /* 0x000fe2000cfa1270 */
[----:B------:R-:W-:Y:S01]  /*2cb80*/  ULDC UR4, c[0x0][0x22c] ;  /* 0x00008b0000047ab9 */ /* 0x000fe20000000800 */
[----:B------:R-:W-:Y:S01]  /*2cb90*/  ISETP.LT.AND P1, PT, R12, UR8, !P1 ;  /* 0x000000080c007c0c */ /* 0x000fe2000cf21270 */
[----:B------:R-:W-:Y:S01]  /*2cba0*/  IMAD.WIDE R246, R0, 0x4, R208 ;  /* 0x0000000400f67825 */ /* 0x000fe200078e02d0 */
[----:B------:R-:W-:Y:S01]  /*2cbb0*/  ISETP.GE.AND P0, PT, R248, UR4, PT ;  /* 0x00000004f8007c0c */ /* 0x000fe2000bf06270 */
[----:B------:R-:W-:Y:S01]  /*2cbc0*/  ULDC UR4, c[0x0][0x228] ;  /* 0x00008a0000047ab9 */ /* 0x000fe20000000800 */
[----:B------:R-:W-:Y:S01]  /*2cbd0*/  ISETP.LT.AND P6, PT, R11, UR10, !P3 ;  /* 0x0000000a0b007c0c */ /* 0x000fe2000dfc1270 */
[----:B------:R-:W-:Y:S01]  /*2cbe0*/  ULDC UR6, c[0x0][0x228] ;  /* 0x00008a0000067ab9 */ /* 0x000fe20000000800 */
[----:B------:R-:W-:Y:S01]  /*2cbf0*/  ULDC UR8, c[0x0][0x228] ;  /* 0x00008a0000087ab9 */ /* 0x000fe20000000800 */
[----:B------:R-:W-:-:S02]  /*2cc00*/  ULDC UR10, c[0x0][0x228] ;  /* 0x00008a00000a7ab9 */ /* 0x000fc40000000800 */
[----:B---3--:R1:W-:Y:S04]  /*2cc10*/  @P4 STG.E desc[UR16][R2.64], R15 ;  /* 0x0000000f02004986 */ /* 0x0083e8000c101910 */
[----:B------:R-:W-:Y:S04]  /*2cc20*/  @P5 STG.E desc[UR16][R210.64], R251 ;  /* 0x000000fbd2005986 */ /* 0x000fe8000c101910 */
[----:B------:R3:W-:Y:S01]  /*2cc30*/  @P1 STG.E desc[UR16][R244.64], R250 ;  /* 0x000000faf4001986 */ /* 0x0007e2000c101910 */
[----:B------:R-:W-:Y:S01]  /*2cc40*/  ISETP.LT.AND P1, PT, R14, UR4, !P3 ;  /* 0x000000040e007c0c */ /* 0x000fe2000df21270 */
[----:B------:R-:W-:Y:S01]  /*2cc50*/  ULDC UR4, c[0x0][0x228] ;  /* 0x00008a0000047ab9 */ /* 0x000fe20000000800 */
[----:B-1----:R-:W-:Y:S01]  /*2cc60*/  VIADD R3, R10, 0x1c ;  /* 0x0000001c0a037836 */ /* 0x002fe20000000000 */
[----:B------:R-:W-:Y:S01]  /*2cc70*/  ISETP.LT.AND P4, PT, R13, UR4, !P3 ;  /* 0x000000040d007c0c */ /* 0x000fe2000df81270 */
[----:B------:R1:W-:Y:S01]  /*2cc80*/  @P6 STG.E desc[UR16][R246.64], R242 ;  /* 0x000000f2f6006986 */ /* 0x0003e2000c101910 */
[----:B------:R-:W-:-:S03]  /*2cc90*/  ULDC UR4, c[0x0][0x22c] ;  /* 0x00008b0000047ab9 */ /* 0x000fc60000000800 */
[----:B------:R-:W4:Y:S01]  /*2cca0*/  LDL.LU R15, [R1+0x594] ;  /* 0x00059400010f7983 */ /* 0x000f220000300800 */
[----:B---3--:R-:W-:-:S03]  /*2ccb0*/  IMAD.WIDE R244, R0, 0x4, R8 ;  /* 0x0000000400f47825 */ /* 0x008fc600078e0208 */
[----:B------:R-:W3:Y:S04]  /*2ccc0*/  LDL.LU R250, [R1+0x5b4] ;  /* 0x0005b40001fa7983 */ /* 0x000ee80000300800 */
[----:B--2---:R2:W-:Y:S01]  /*2ccd0*/  @P1 STG.E desc[UR16][R244.64], R249 ;  /* 0x000000f9f4001986 */ /* 0x0045e2000c101910 */
[----:B------:R-:W-:Y:S01]  /*2cce0*/  ISETP.GE.AND P1, PT, R3, UR4, PT ;  /* 0x0000000403007c0c */ /* 0x000fe2000bf26270 */
[----:B------:R-:W-:Y:S01]  /*2ccf0*/  IMAD.WIDE R210, R0, 0x4, R150 ;  /* 0x0000000400d27825 */ /* 0x000fe200078e0296 */
[----:B------:R-:W-:Y:S01]  /*2cd00*/  ISETP.LT.AND P3, PT, R12, UR6, !P3 ;  /* 0x000000060c007c0c */ /* 0x000fe2000df61270 */
[----:B-1----:R-:W3:Y:S01]  /*2cd10*/  LDL.LU R242, [R1+0x5a4] ;  /* 0x0005a40001f27983 */ /* 0x002ee20000300800 */
[----:B------:R-:W-:Y:S01]  /*2cd20*/  ISETP.LT.AND P5, PT, R11, UR8, !P2 ;  /* 0x000000080b007c0c */ /* 0x000fe2000d7a1270 */
[----:B------:R-:W-:Y:S01]  /*2cd30*/  VIADD R2, R0, UR28 ;  /* 0x0000001c00027c36 */ /* 0x000fe20008000000 */
[----:B------:R-:W-:Y:S01]  /*2cd40*/  ISETP.LT.AND P6, PT, R14, UR10, !P2 ;  /* 0x0000000a0e007c0c */ /* 0x000fe2000d7c1270 */
[----:B------:R-:W3:Y:S01]  /*2cd50*/  LDL.LU R3, [R1+0x30] ;  /* 0x0000300001037983 */ /* 0x000ee20000300800 */
[----:B------:R-:W-:-:S03]  /*2cd60*/  ULDC UR4, c[0x0][0x228] ;  /* 0x00008a0000047ab9 */ /* 0x000fc60000000800 */
[----:B----4-:R1:W-:Y:S01]  /*2cd70*/  @P4 STG.E desc[UR16][R210.64], R243 ;  /* 0x000000f3d2004986 */ /* 0x0103e2000c101910 */
[----:B--2---:R-:W-:Y:S01]  /*2cd80*/  IMAD.WIDE R244, R0, 0x4, R148 ;  /* 0x0000000400f47825 */ /* 0x004fe200078e0294 */
[----:B------:R-:W-:Y:S01]  /*2cd90*/  ULDC UR6, c[0x0][0x228] ;  /* 0x00008a0000067ab9 */ /* 0x000fe20000000800 */
[----:B------:R-:W-:Y:S01]  /*2cda0*/  ULDC UR8, c[0x0][0x228] ;  /* 0x00008a0000087ab9 */ /* 0x000fe20000000800 */
[----:B------:R-:W-:Y:S01]  /*2cdb0*/  ULDC UR10, c[0x0][0x228] ;  /* 0x00008a00000a7ab9 */ /* 0x000fe20000000800 */
[----:B-1----:R-:W2:Y:S04]  /*2cdc0*/  LDL.LU R243, [R1+0x424] ;  /* 0x0004240001f37983 */ /* 0x002ea80000300800 */
[----:B------:R-:W4:Y:S04]  /*2cdd0*/  LDL.LU R248, [R1+0x334] ;  /* 0x0003340001f87983 */ /* 0x000f280000300800 */
[----:B------:R-:W4:Y:S04]  /*2cde0*/  LDL.LU R251, [R1+0x234] ;  /* 0x0002340001fb7983 */ /* 0x000f280000300800 */
[----:B------:R-:W4:Y:S01]  /*2cdf0*/  LDL.LU R249, [R1+0x134] ;  /* 0x0001340001f97983 */ /* 0x000f220000300800 */
[----:B------:R-:W-:Y:S01]  /*2ce00*/  ISETP.LT.AND P4, PT, R13, UR4, !P2 ;  /* 0x000000040d007c0c */ /* 0x000fe2000d781270 */
[----:B------:R-:W-:Y:S01]  /*2ce10*/  IMAD.WIDE R210, R2, 0x4, R208 ;  /* 0x0000000402d27825 */ /* 0x000fe200078e02d0 */
[----:B------:R-:W-:-:S02]  /*2ce20*/  ULDC UR4, c[0x0][0x228] ;  /* 0x00008a0000047ab9 */ /* 0x000fc40000000800 */
[----:B------:R-:W-:Y:S01]  /*2ce30*/  ISETP.LT.AND P2, PT, R12, UR4, !P2 ;  /* 0x000000040c007c0c */ /* 0x000fe2000d741270 */
[C---:B------:R-:W-:Y:S01]  /*2ce40*/  IMAD.WIDE R246, R2.reuse, 0x4, R8 ;  /* 0x0000000402f67825 */ /* 0x040fe200078e0208 */
[----:B------:R-:W-:Y:S01]  /*2ce50*/  IADD3 R0, R2, UR28, RZ ;  /* 0x0000001c02007c10 */ /* 0x000fe2000fffe0ff */
[----:B------:R-:W-:Y:S01]  /*2ce60*/  ULDC UR4, c[0x0][0x22c] ;  /* 0x00008b0000047ab9 */ /* 0x000fe20000000800 */
[----:B---3--:R-:W-:Y:S01]  /*2ce70*/  @P3 STG.E desc[UR16][R244.64], R3 ;  /* 0x00000003f4003986 */ /* 0x008fe2000c101910 */
[----:B------:R-:W-:Y:S01]  /*2ce80*/  ISETP.LT.AND P3, PT, R11, UR6, !P0 ;  /* 0x000000060b007c0c */ /* 0x000fe2000c761270 */
[----:B------:R-:W-:Y:S02]  /*2ce90*/  ULDC UR6, c[0x0][0x228] ;  /* 0x00008a0000067ab9 */ /* 0x000fe40000000800 */
[----:B------:R1:W-:Y:S01]  /*2cea0*/  @P5 STG.E desc[UR16][R210.64], R15 ;  /* 0x0000000fd2005986 */ /* 0x0003e2000c101910 */
[----:B------:R-:W-:Y:S01]  /*2ceb0*/  ISETP.LT.AND P5, PT, R14, UR8, !P0 ;  /* 0x000000080e007c0c */ /* 0x000fe2000c7a1270 */
[----:B------:R-:W-:-:S02]  /*2cec0*/  ULDC UR8, c[0x0][0x228] ;  /* 0x00008a0000087ab9 */ /* 0x000fc40000000800 */
[----:B------:R-:W-:Y:S01]  /*2ced0*/  @P6 STG.E desc[UR16][R246.64], R250 ;  /* 0x000000faf6006986 */ /* 0x000fe2000c101910 */
[----:B------:R-:W-:Y:S01]  /*2cee0*/  ISETP.LT.AND P6, PT, R13, UR10, !P0 ;  /* 0x0000000a0d007c0c */ /* 0x000fe2000c7c1270 */
[----:B------:R-:W-:Y:S01]  /*2cef0*/  ULDC UR10, c[0x0][0x228] ;  /* 0x00008a00000a7ab9 */ /* 0x000fe20000000800 */
[----:B-1----:R-:W-:-:S04]  /*2cf00*/  IMAD.WIDE R210, R2, 0x4, R150 ;  /* 0x0000000402d27825 */ /* 0x002fc800078e0296 */
[----:B------:R-:W-:Y:S01]  /*2cf10*/  VIADD R15, R10, 0x1d ;  /* 0x0000001d0a0f7836 */ /* 0x000fe20000000000 */
[----:B------:R1:W-:Y:S01]  /*2cf20*/  @P4 STG.E desc[UR16][R210.64], R242 ;  /* 0x000000f2d2004986 */ /* 0x0003e2000c101910 */
[----:B------:R-:W-:-:S03]  /*2cf30*/  IMAD.WIDE R2, R2, 0x4, R148 ;  /* 0x0000000402027825 */ /* 0x000fc600078e0294 */
[----:B------:R-:W-:Y:S01]  /*2cf40*/  ISETP.GE.AND P4, PT, R15, UR4, PT ;  /* 0x000000040f007c0c */ /* 0x000fe2000bf86270 */
[C---:B------:R-:W-:Y:S01]  /*2cf50*/  IMAD.WIDE R244, R0.reuse, 0x4, R8 ;  /* 0x0000000400f47825 */ /* 0x040fe200078e0208 */
[----:B--2---:R2:W-:Y:S01]  /*2cf60*/  @P2 STG.E desc[UR16][R2.64], R243 ;  /* 0x000000f302002986 */ /* 0x0045e2000c101910 */
[----:B------:R-:W-:Y:S02]  /*2cf70*/  ULDC UR4, c[0x0][0x228] ;  /* 0x00008a0000047ab9 */ /* 0x000fe40000000800 */
[C---:B-1----:R-:W-:Y:S01]  /*2cf80*/  IMAD.WIDE R210, R0.reuse, 0x4, R208 ;  /* 0x0000000400d27825 */ /* 0x042fe200078e02d0 */
[----:B------:R-:W3:Y:S03]  /*2cf90*/  LDL.LU R242, [R1+0x34] ;  /* 0x0000340001f27983 */ /* 0x000ee60000300800 */
[----:B------:R-:W-:Y:S01]  /*2cfa0*/  IMAD.WIDE R246, R0, 0x4, R150 ;  /* 0x0000000400f67825 */ /* 0x000fe200078e0296 */
[----:B----4-:R1:W-:Y:S01]  /*2cfb0*/  @P3 STG.E desc[UR16][R210.64], R248 ;  /* 0x000000f8d2003986 */ /* 0x0103e2000c101910 */
[----:B------:R-:W-:Y:S01]  /*2cfc0*/  ISETP.LT.AND P3, PT, R12, UR4, !P0 ;  /* 0x000000040c007c0c */ /* 0x000fe2000c761270 */
[----:B------:R-:W-:Y:S01]  /*2cfd0*/  ULDC UR4, c[0x0][0x22c] ;  /* 0x00008b0000047ab9 */ /* 0x000fe20000000800 */
[----:B--2---:R-:W-:Y:S01]  /*2cfe0*/  VIADD R2, R10, 0x1e ;  /* 0x0000001e0a027836 */ /* 0x004fe20000000000 */
[----:B------:R-:W2:Y:S01]  /*2cff0*/  LDL.LU R250, [R1+0x5b8] ;  /* 0x0005b80001fa7983 */ /* 0x000ea20000300800 */
[----:B------:R-:W-:-:S03]  /*2d000*/  IADD3 R15, R0, UR28, RZ ;  /* 0x0000001c000f7c10 */ /* 0x000fc6000fffe0ff */
[----:B------:R-:W4:Y:S01]  /*2d010*/  LDL.LU R243, [R1+0x5a8] ;  /* 0x0005a80001f37983 */ /* 0x000f220000300800 */
[----:B------:R-:W-:Y:S01]  /*2d020*/  ISETP.GE.AND P2, PT, R2, UR4, PT ;  /* 0x0000000402007c0c */ /* 0x000fe2000bf46270 */
[----:B------:R-:W-:Y:S02]  /*2d030*/  IMAD.WIDE R2, R0, 0x4, R148 ;  /* 0x0000000400027825 */ /* 0x000fe400078e0294 */
[----:B------:R1:W-:Y:S01]  /*2d040*/  @P5 STG.E desc[UR16][R244.64], R251 ;  /* 0x000000fbf4005986 */ /* 0x0003e2000c101910 */
[----:B------:R-:W-:Y:S01]  /*2d050*/  ISETP.LT.AND P0, PT, R11, UR6, !P1 ;  /* 0x000000060b007c0c */ /* 0x000fe2000cf01270 */
[----:B-1----:R-:W-:Y:S01]  /*2d060*/  VIADD R248, R10, 0x1f ;  /* 0x0000001f0af87836 */ /* 0x002fe20000000000 */
[----:B------:R-:W-:Y:S01]  /*2d070*/  ULDC UR4, c[0x0][0x22c] ;  /* 0x00008b0000047ab9 */ /* 0x000fe20000000800 */
[----:B------:R1:W-:Y:S04]  /*2d080*/  @P6 STG.E desc[UR16][R246.64], R249 ;  /* 0x000000f9f6006986 */ /* 0x0003e8000c101910 */
[----:B------:R-:W4:Y:S01]  /*2d090*/  LDL.LU R251, [R1+0x428] ;  /* 0x0004280001fb7983 */ /* 0x000f220000300800 */
[----:B------:R-:W-:Y:S01]  /*2d0a0*/  ISETP.LT.AND P5, PT, R14, UR8, !P1 ;  /* 0x000000080e007c0c */ /* 0x000fe2000cfa1270 */
[----:B------:R-:W-:Y:S01]  /*2d0b0*/  IMAD.WIDE R210, R15, 0x4, R208 ;  /* 0x000000040fd27825 */ /* 0x000fe200078e02d0 */
[----:B------:R-:W-:Y:S01]  /*2d0c0*/  ISETP.LT.AND P6, PT, R13, UR10, !P1 ;  /* 0x0000000a0d007c0c */ /* 0x000fe2000cfc1270 */
[----:B-1----:R-:W4:Y:S01]  /*2d0d0*/  LDL.LU R249, [R1+0x338] ;  /* 0x0003380001f97983 */ /* 0x002f220000300800 */
[----:B------:R-:W-:Y:S01]  /*2d0e0*/  ULDC UR6, c[0x0][0x228] ;  /* 0x00008a0000067ab9 */ /* 0x000fe20000000800 */
[C---:B------:R-:W-:Y:S01]  /*2d0f0*/  IMAD.WIDE R244, R15.reuse, 0x4, R8 ;  /* 0x000000040ff47825 */ /* 0x040fe200078e0208 */
[----:B------:R-:W-:Y:S01]  /*2d100*/  ULDC UR8, c[0x0][0x228] ;  /* 0x00008a0000087ab9 */ /* 0x000fe20000000800 */
[----:B------:R-:W2:Y:S01]  /*2d110*/  LDL.LU R0, [R1+0x598] ;  /* 0x0005980001007983 */ /* 0x000ea20000300800 */
[----:B------:R-:W-:Y:S01]  /*2d120*/  ULDC UR10, c[0x0][0x228] ;  /* 0x00008a00000a7ab9 */ /* 0x000fe20000000800 */
[----:B------:R-:W-:-:S02]  /*2d130*/  IMAD.WIDE R246, R15, 0x4, R150 ;  /* 0x000000040ff67825 */ /* 0x000fc400078e0296 */
[----:B---3--:R1:W-:Y:S01]  /*2d140*/  @P3 STG.E desc[UR16][R2.64], R242 ;  /* 0x000000f202003986 */ /* 0x0083e2000c101910 */
[----:B------:R-:W-:Y:S01]  /*2d150*/  ISETP.GE.AND P3, PT, R248, UR4, PT ;  /* 0x00000004f8007c0c */ /* 0x000fe2000bf66270 */
[----:B------:R-:W-:Y:S02]  /*2d160*/  ULDC UR4, c[0x0][0x228] ;  /* 0x00008a0000047ab9 */ /* 0x000fe40000000800 */
[----:B-1----:R-:W3:Y:S04]  /*2d170*/  LDL.LU R242, [R1+0x238] ;  /* 0x0002380001f27983 */ /* 0x002ee80000300800 */
[----:B------:R-:W3:Y:S04]  /*2d180*/  LDL.LU R248, [R1+0x138] ;  /* 0x0001380001f87983 */ /* 0x000ee80000300800 */
[----:B--2---:R-:W-:Y:S04]  /*2d190*/  @P0 STG.E desc[UR16][R210.64], R0 ;  /* 0x00000000d2000986 */ /* 0x004fe8000c101910 */
[----:B------:R1:W-:Y:S04]  /*2d1a0*/  @P5 STG.E desc[UR16][R244.64], R250 ;  /* 0x000000faf4005986 */ /* 0x0003e8000c101910 */
[----:B----4-:R2:W-:Y:S04]  /*2d1b0*/  @P6 STG.E desc[UR16][R246.64], R243 ;  /* 0x000000f3f6006986 */ /* 0x0105e8000c101910 */
[----:B-1----:R-:W4:Y:S04]  /*2d1c0*/  LDL.LU R250, [R1+0x38] ;  /* 0x0000380001fa7983 */ /* 0x002f280000300800 */
[----:B--2---:R-:W2:Y:S01]  /*2d1d0*/  LDL.LU R243, [R1+0x59c] ;  /* 0x00059c0001f37983 */ /* 0x004ea20000300800 */
[----:B------:R-:W-:Y:S01]  /*2d1e0*/  ISETP.LT.AND P1, PT, R12, UR4, !P1 ;  /* 0x000000040c007c0c */ /* 0x000fe2000cf21270 */
[----:B------:R-:W-:-:S02]  /*2d1f0*/  ULDC UR4, c[0x0][0x228] ;  /* 0x00008a0000047ab9 */ /* 0x000fc40000000800 */
[----:B------:R-:W-:Y:S02]  /*2d200*/  ISETP.LT.AND P0, PT, R11, UR4, !P4 ;  /* 0x000000040b007c0c */ /* 0x000fe4000e701270 */
        /* <DEDUP_REMOVED lines=21> */
[----:B------:R-:W2:Y:S03]  /*2d360*/  LDL.LU R249, [R1+0x5ac] ;  /* 0x0005ac0001f97983 */ /* 0x000ea60000300800 */
[----:B------:R-:W-:Y:S01]  /*2d370*/  IMAD.WIDE R244, R0, 0x4, R148 ;  /* 0x0000000400f47825 */ /* 0x000fe200078e0294 */
[C---:B------:R-:W-:Y:S01]  /*2d380*/  IADD3 R0, R15.reuse, UR28, RZ ;  /* 0x0000001c0f007c10 */ /* 0x040fe2000fffe0ff */
[----:B---3--:R1:W-:Y:S04]  /*2d390*/  @P6 STG.E desc[UR16][R2.64], R242 ;  /* 0x000000f202006986 */ /* 0x0083e8000c101910 */
[----:B------:R3:W-:Y:S01]  /*2d3a0*/  @P5 STG.E desc[UR16][R210.64], R248 ;  /* 0x000000f8d2005986 */ /* 0x0007e2000c101910 */
[----:B-1----:R-:W-:-:S03]  /*2d3b0*/  IMAD.WIDE R2, R15, 0x4, R208 ;  /* 0x000000040f027825 */ /* 0x002fc600078e02d0 */
[----:B------:R-:W2:Y:S01]  /*2d3c0*/  LDL.LU R242, [R1+0x33c] ;  /* 0x00033c0001f27983 */ /* 0x000ea20000300800 */
[----:B---3--:R-:W-:-:S03]  /*2d3d0*/  IMAD.WIDE R210, R15, 0x4, R150 ;  /* 0x000000040fd27825 */ /* 0x008fc600078e0296 */
[----:B----4-:R1:W-:Y:S04]  /*2d3e0*/  @P4 STG.E desc[UR16][R244.64], R250 ;  /* 0x000000faf4004986 */ /* 0x0103e8000c101910 */
[----:B--2---:R2:W-:Y:S04]  /*2d3f0*/  @P0 STG.E desc[UR16][R2.64], R243 ;  /* 0x000000f302000986 */ /* 0x0045e8000c101910 */
[----:B-1----:R-:W3:Y:S01]  /*2d400*/  LDL.LU R250, [R1+0x23c] ;  /* 0x00023c0001fa7983 */ /* 0x002ee20000300800 */
[----:B------:R-:W-:-:S03]  /*2d410*/  IMAD.WIDE R244, R15, 0x4, R148 ;  /* 0x000000040ff47825 */ /* 0x000fc600078e0294 */
[----:B--2---:R-:W2:Y:S01]  /*2d420*/  LDL.LU R243, [R1+0x13c] ;  /* 0x00013c0001f37983 */ /* 0x004ea20000300800 */
[----:B------:R-:W-:-:S03]  /*2d430*/  IMAD.WIDE R2, R15, 0x4, R8 ;  /* 0x000000040f027825 */ /* 0x000fc600078e0208 */
[----:B------:R-:W4:Y:S01]  /*2d440*/  LDL.LU R15, [R1+0x42c] ;  /* 0x00042c00010f7983 */ /* 0x000f220000300800 */
[----:B------:R-:W-:Y:S02]  /*2d450*/  ISETP.LT.AND P4, PT, R14, UR4, !P2 ;  /* 0x000000040e007c0c */ /* 0x000fe4000d781270 */
        /* <DEDUP_REMOVED lines=13> */
[----:B------:R1:W-:Y:S04]  /*2d530*/  @P5 STG.E desc[UR16][R210.64], R249 ;  /* 0x000000f9d2005986 */ /* 0x0003e8000c101910 */
[----:B-1----:R-:W2:Y:S04]  /*2d540*/  LDL.LU R251, [R1+0x5e0] ;  /* 0x0005e00001fb7983 */ /* 0x002ea80000300800 */
[----:B------:R-:W2:Y:S04]  /*2d550*/  LDL.LU R249, [R1+0x5c0] ;  /* 0x0005c00001f97983 */ /* 0x000ea80000300800 */
        /* <DEDUP_REMOVED lines=13> */
[----:B---3--:R1:W-:Y:S01]  /*2d630*/  @P2 STG.E desc[UR16][R2.64], R250 ;  /* 0x000000fa02002986 */ /* 0x0083e2000c101910 */
[----:B------:R-:W-:Y:S01]  /*2d640*/  ISETP.GE.AND P2, PT, R244, UR4, PT ;  /* 0x00000004f4007c0c */ /* 0x000fe2000bf46270 */
[----:B------:R-:W-:Y:S01]  /*2d650*/  ULDC UR4, c[0x0][0x228] ;  /* 0x00008a0000047ab9 */ /* 0x000fe20000000800 */
[----:B------:R-:W-:Y:S01]  /*2d660*/  ISETP.LT.AND P6, PT, R14, UR10, !P1 ;  /* 0x0000000a0e007c0c */ /* 0x000fe2000cfc1270 */
[----:B--2---:R2:W-:Y:S01]  /*2d670*/  @P4 STG.E desc[UR16][R210.64], R243 ;  /* 0x000000f3d2004986 */ /* 0x0045e2000c101910 */
[----:B------:R-:W-:Y:S01]  /*2d680*/  ISETP.LT.AND P4, PT, R13, UR4, !P1 ;  /* 0x000000040d007c0c */ /* 0x000fe2000cf81270 */
[C---:B------:R-:W-:Y:S01]  /*2d690*/  VIADD R15, R0.reuse, UR28 ;  /* 0x0000001c000f7c36 */ /* 0x040fe20008000000 */
[----:B------:R-:W-:Y:S01]  /*2d6a0*/  ULDC UR4, c[0x0][0x228] ;  /* 0x00008a0000047ab9 */ /* 0x000fe20000000800 */
[----:B------:R-:W-:Y:S01]  /*2d6b0*/  ULDC UR8, c[0x0][0x228] ;  /* 0x00008a0000087ab9 */ /* 0x000fe20000000800 */
[----:B------:R-:W-:Y:S01]  /*2d6c0*/  ULDC UR10, c[0x0][0x228] ;  /* 0x00008a00000a7ab9 */ /* 0x000fe20000000800 */
[----:B-1----:R-:W-:Y:S01]  /*2d6d0*/  IMAD.WIDE R2, R0, 0x4, R148 ;  /* 0x0000000400027825 */ /* 0x002fe200078e0294 */
[----:B------:R-:W3:Y:S03]  /*2d6e0*/  LDL.LU R250, [R1+0x140] ;  /* 0x0001400001fa7983 */ /* 0x000ee60000300800 */
[C---:B--2---:R-:W-:Y:S01]  /*2d6f0*/  IMAD.WIDE R210, R15.reuse, 0x4, R208 ;  /* 0x000000040fd27825 */ /* 0x044fe200078e02d0 */
[----:B------:R1:W-:Y:S03]  /*2d700*/  @P3 STG.E desc[UR16][R2.64], R248 ;  /* 0x000000f802003986 */ /* 0x0003e6000c101910 */
[----:B------:R-:W-:Y:S01]  /*2d710*/  IMAD.WIDE R244, R15, 0x4, R8 ;  /* 0x000000040ff47825 */ /* 0x000fe200078e0208 */
[----:B------:R-:W2:Y:S01]  /*2d720*/  LDL.LU R243, [R1+0x40] ;  /* 0x0000400001f37983 */ /* 0x000ea20000300800 */
[----:B------:R-:W-:Y:S01]  /*2d730*/  ISETP.LT.AND P1, PT, R12, UR4, !P1 ;  /* 0x000000040c007c0c */ /* 0x000fe2000cf21270 */
[----:B------:R-:W-:-:S02]  /*2d740*/  ULDC UR4, c[0x0][0x22c] ;  /* 0x00008b0000047ab9 */ /* 0x000fc40000000800 */
[----:B------:R1:W-:Y:S02]  /*2d750*/  @P5 STG.E desc[UR16][R210.64], R251 ;  /* 0x000000fbd2005986 */ /* 0x0003e4000c101910 */
[C---:B-1----:R-:W-:Y:S02]  /*2d760*/  IMAD.WIDE R2, R15.reuse, 0x4, R150 ;  /* 0x000000040f027825 */ /* 0x042fe400078e0296 */
[----:B------:R1:W-:Y:S02]  /*2d770*/  @P6 STG.E desc[UR16][R244.64], R249 ;  /* 0x000000f9f4006986 */ /* 0x0003e4000c101910 */
[----:B------:R-:W-:Y:S01]  /*2d780*/  VIADD R248, R10, 0x23 ;  /* 0x000000230af87836 */ /* 0x000fe20000000000 */
[----:B------:R-:W-:Y:S01]  /*2d790*/  IADD3 R0, R15, UR28, RZ ;  /* 0x0000001c0f007c10 */ /* 0x000fe2000fffe0ff */
[----:B------:R-:W2:Y:S04]  /*2d7a0*/  LDL.LU R251, [R1+0x5e4] ;  /* 0x0005e40001fb7983 */ /* 0x000ea80000300800 */
[----:B-1----:R-:W2:Y:S04]  /*2d7b0*/  LDL.LU R249, [R1+0x5c4] ;  /* 0x0005c40001f97983 */ /* 0x002ea80000300800 */
[----:B----4-:R1:W-:Y:S01]  /*2d7c0*/  @P4 STG.E desc[UR16][R2.64], R242 ;  /* 0x000000f202004986 */ /* 0x0103e2000c101910 */
[----:B------:R-:W-:-:S02]  /*2d7d0*/  ISETP.GE.AND P4, PT, R248, UR4, PT ;  /* 0x00000004f8007c0c */ /* 0x000fc4000bf86270 */
[----:B------:R-:W-:Y:S02]  /*2d7e0*/  ISETP.LT.AND P3, PT, R11, UR6, !P0 ;  /* 0x000000060b007c0c */ /* 0x000fe4000c761270 */
[----:B------:R-:W-:Y:S02]  /*2d7f0*/  ISETP.LT.AND P5, PT, R14, UR8, !P0 ;  /* 0x000000080e007c0c */ /* 0x000fe4000c7a1270 */
[----:B------:R-:W-:Y:S01]  /*2d800*/  ISETP.LT.AND P6, PT, R13, UR10, !P0 ;  /* 0x0000000a0d007c0c */ /* 0x000fe2000c7c1270 */
[----:B------:R-:W-:Y:S01]  /*2d810*/  IMAD.WIDE R210, R0, 0x4, R208 ;  /* 0x0000000400d27825 */ /* 0x000fe200078e02d0 */
[----:B------:R-:W-:Y:S01]  /*2d820*/  ULDC UR4, c[0x0][0x228] ;  /* 0x00008a0000047ab9 */ /* 0x000fe20000000800 */
[----:B------:R-:W-:Y:S01]  /*2d830*/  ULDC UR6, c[0x0][0x228] ;  /* 0x00008a0000067ab9 */ /* 0x000fe20000000800 */
[----:B------:R-:W-:Y:S01]  /*2d840*/  ULDC UR8, c[0x0][0x228] ;  /* 0x00008a0000087ab9 */ /* 0x000fe20000000800 */
[----:B-1----:R-:W4:Y:S01]  /*2d850*/  LDL.LU R242, [R1+0x5d4] ;  /* 0x0005d40001f27983 */ /* 0x002f220000300800 */
[----:B------:R-:W-:Y:S01]  /*2d860*/  IMAD.WIDE R2, R15, 0x4, R148 ;  /* 0x000000040f027825 */ /* 0x000fe200078e0294 */
[----:B------:R-:W-:-:S02]  /*2d870*/  ULDC UR10, c[0x0][0x228] ;  /* 0x00008a00000a7ab9 */ /* 0x000fc40000000800 */
[----:B------:R-:W3:Y:S04]  /*2d880*/  LDL.LU R15, [R1+0x340] ;  /* 0x00034000010f7983 */ /* 0x000ee80000300800 */
[----:B------:R-:W2:Y:S01]  /*2d890*/  LDL.LU R248, [R1+0x430] ;  /* 0x0004300001f87983 */ /* 0x000ea20000300800 */
[----:B------:R-:W-:-:S04]  /*2d8a0*/  IMAD.WIDE R244, R0, 0x4, R8 ;  /* 0x0000000400f47825 */ /* 0x000fc800078e0208 */
[----:B------:R-:W-:Y:S01]  /*2d8b0*/  IMAD.WIDE R246, R0, 0x4, R150 ;  /* 0x0000000400f67825 */ /* 0x000fe200078e0296 */
        /* <DEDUP_REMOVED lines=399> */
[----:B------:R-:W2:Y:S01]  /*2f1b0*/  LDL.LU R249, [R1+0x454] ;  /* 0x0004540001f97983 */ /* 0x000ea20000300800 */
[C---:B------:R-:W-:Y:S01]  /*2f1c0*/  IMAD.WIDE R246, R2.reuse, 0x4, R8 ;  /* 0x0000000402f67825 */ /* 0x040fe200078e0208 */
[----:B------:R-:W-:Y:S02]  /*2f1d0*/  ULDC UR10, c[0x0][0x228] ;  /* 0x00008a00000a7ab9 */ /* 0x000fe40000000800 */
[----:B------:R-:W4:Y:S04]  /*2f1e0*/  LDL.LU R248, [R1+0x364] ;  /* 0x0003640001f87983 */ /* 0x000f280000300800 */
[----:B------:R-:W4:Y:S04]  /*2f1f0*/  LDL.LU R251, [R1+0x264] ;  /* 0x0002640001fb7983 */ /* 0x000f280000300800 */
[----:B-1----:R-:W4:Y:S01]  /*2f200*/  LDL.LU R243, [R1+0x164] ;  /* 0x0001640001f37983 */ /* 0x002f220000300800 */
[----:B------:R-:W-:Y:S01]  /*2f210*/  ISETP.LT.AND P4, PT, R13, UR4, !P2 ;  /* 0x000000040d007c0c */ /* 0x000fe2000d781270 */
[----:B------:R-:W-:Y:S01]  /*2f220*/  IMAD.WIDE R210, R2, 0x4, R208 ;  /* 0x0000000402d27825 */ /* 0x000fe200078e02d0 */
[----:B------:R-:W-:-:S02]  /*2f230*/  ULDC UR4, c[0x0][0x228] ;  /* 0x00008a0000047ab9 */ /* 0x000fc40000000800 */
[----:B------:R-:W-:Y:S01]  /*2f240*/  ISETP.LT.AND P2, PT, R12, UR4, !P2 ;  /* 0x000000040c007c0c */ /* 0x000fe2000d741270 */
[----:B------:R-:W-:Y:S01]  /*2f250*/  ULDC UR4, c[0x0][0x22c] ;  /* 0x00008b0000047ab9 */ /* 0x000fe20000000800 */
[----:B------:R-:W-:Y:S01]  /*2f260*/  IADD3 R0, R2, UR28, RZ ;  /* 0x0000001c02007c10 */ /* 0x000fe2000fffe0ff */
[----:B---3--:R-:W-:Y:S01]  /*2f270*/  @P3 STG.E desc[UR16][R244.64], R3 ;  /* 0x00000003f4003986 */ /* 0x008fe2000c101910 */
[----:B------:R-:W-:Y:S01]  /*2f280*/  ISETP.LT.AND P3, PT, R11, UR6, !P0 ;  /* 0x000000060b007c0c */ /* 0x000fe2000c761270 */
[----:B------:R-:W-:Y:S02]  /*2f290*/  ULDC UR6, c[0x0][0x228] ;  /* 0x00008a0000067ab9 */ /* 0x000fe40000000800 */
[----:B------:R1:W-:Y:S01]  /*2f2a0*/  @P5 STG.E desc[UR16][R210.64], R15 ;  /* 0x0000000fd2005986 */ /* 0x0003e2000c101910 */
[----:B------:R-:W-:Y:S01]  /*2f2b0*/  ISETP.LT.AND P5, PT, R14, UR8, !P0 ;  /* 0x000000080e007c0c */ /* 0x000fe2000c7a1270 */
[----:B------:R-:W-:Y:S02]  /*2f2c0*/  ULDC UR8, c[0x0][0x228] ;  /* 0x00008a0000087ab9 */ /* 0x000fe40000000800 */
        /* <DEDUP_REMOVED lines=46> */
[----:B-1----:R-:W2:Y:S04]  /*2f5b0*/  LDL.LU R250, [R1+0x68] ;  /* 0x0000680001fa7983 */ /* 0x002ea80000300800 */
[----:B----4-:R1:W-:Y:S04]  /*2f5c0*/  @P6 STG.E desc[UR16][R246.64], R249 ;  /* 0x000000f9f6006986 */ /* 0x0103e8000c101910 */
[----:B-1----:R-:W4:Y:S01]  /*2f5d0*/  LDL.LU R249, [R1+0x62c] ;  /* 0x00062c0001f97983 */ /* 0x002f220000300800 */
[----:B------:R-:W-:Y:S01]  /*2f5e0*/  ISETP.LT.AND P1, PT, R12, UR4, !P1 ;  /* 0x000000040c007c0c */ /* 0x000fe2000cf21270 */
[----:B------:R-:W-:-:S02]  /*2f5f0*/  ULDC UR4, c[0x0][0x228] ;  /* 0x00008a0000047ab9 */ /* 0x000fc40000000800 */
[----:B------:R-:W-:Y:S01]  /*2f600*/  ISETP.LT.AND P0, PT, R11, UR4, !P4 ;  /* 0x000000040b007c0c */ /* 0x000fe2000e701270 */
[----:B------:R-:W-:Y:S01]  /*2f610*/  ULDC UR4, c[0x0][0x228] ;  /* 0x00008a0000047ab9 */ /* 0x000fe20000000800 */
[C---:B------:R-:W-:Y:S02]  /*2f620*/  IADD3 R0, R15.reuse, UR28, RZ ;  /* 0x0000001c0f007c10 */ /* 0x040fe4000fffe0ff */
[----:B------:R-:W-:Y:S01]  /*2f630*/  ISETP.LT.AND P6, PT, R14, UR6, !P4 ;  /* 0x000000060e007c0c */ /* 0x000fe2000e7c1270 */
[----:B------:R-:W-:Y:S01]  /*2f640*/  IMAD.WIDE R2, R15, 0x4, R148 ;  /* 0x000000040f027825 */ /* 0x000fe200078e0294 */
[----:B------:R-:W-:Y:S01]  /*2f650*/  ISETP.LT.AND P5, PT, R13, UR4, !P4 ;  /* 0x000000040d007c0c */ /* 0x000fe2000e7a1270 */
[----:B------:R-:W-:Y:S01]  /*2f660*/  ULDC UR4, c[0x0][0x22c] ;  /* 0x00008b0000047ab9 */ /* 0x000fe20000000800 */
[----:B------:R-:W-:Y:S01]  /*2f670*/  ISETP.LT.AND P4, PT, R12, UR8, !P4 ;  /* 0x000000080c007c0c */ /* 0x000fe2000e781270 */
[----:B------:R-:W-:Y:S01]  /*2f680*/  IMAD.WIDE R210, R0, 0x4, R208 ;  /* 0x0000000400d27825 */ /* 0x000fe200078e02d0 */
[----:B------:R1:W-:Y:S01]  /*2f690*/  @P1 STG.E desc[UR16][R2.64], R251 ;  /* 0x000000fb02001986 */ /* 0x0003e2000c101910 */
[----:B------:R-:W-:Y:S01]  /*2f6a0*/  ULDC UR6, c[0x0][0x228] ;  /* 0x00008a0000067ab9 */ /* 0x000fe20000000800 */
[----:B------:R-:W-:Y:S01]  /*2f6b0*/  ULDC UR8, c[0x0][0x228] ;  /* 0x00008a0000087ab9 */ /* 0x000fe20000000800 */
[----:B------:R-:W-:Y:S01]  /*2f6c0*/  VIADD R244, R10, 0x38 ;  /* 0x000000380af47836 */ /* 0x000fe20000000000 */
[----:B------:R1:W-:Y:S04]  /*2f6d0*/  @P0 STG.E desc[UR16][R210.64], R243 ;  /* 0x000000f3d2000986 */ /* 0x0003e8000c101910 */
[----:B------:R-:W-:Y:S01]  /*2f6e0*/  ISETP.GE.AND P1, PT, R244, UR4, PT ;  /* 0x00000004f4007c0c */ /* 0x000fe2000bf26270 */
[C---:B------:R-:W-:Y:S01]  /*2f6f0*/  IMAD.WIDE R244, R0.reuse, 0x4, R148 ;  /* 0x0000000400f47825 */ /* 0x040fe200078e0294 */
[----:B------:R-:W-:Y:S01]  /*2f700*/  ULDC UR4, c[0x0][0x228] ;  /* 0x00008a0000047ab9 */ /* 0x000fe20000000800 */
[----:B-1----:R-:W4:Y:S02]  /*2f710*/  LDL.LU R251, [R1+0x64c] ;  /* 0x00064c0001fb7983 */ /* 0x002f240000300800 */
[C---:B------:R-:W-:Y:S01]  /*2f720*/  IMAD.WIDE R2, R0.reuse, 0x4, R8 ;  /* 0x0000000400027825 */ /* 0x040fe200078e0208 */
[----:B------:R-:W-:Y:S01]  /*2f730*/  ISETP.LT.AND P0, PT, R11, UR4, !P2 ;  /* 0x000000040b007c0c */ /* 0x000fe2000d701270 */
[----:B------:R-:W-:Y:S01]  /*2f740*/  ULDC UR4, c[0x0][0x228] ;  /* 0x00008a0000047ab9 */ /* 0x000fe20000000800 */
[----:B------:R-:W4:Y:S01]  /*2f750*/  LDL.LU R243, [R1+0x63c] ;  /* 0x00063c0001f37983 */ /* 0x000f220000300800 */
[----:B------:R-:W-:-:S04]  /*2f760*/  IMAD.WIDE R210, R0, 0x4, R150 ;  /* 0x0000000400d27825 */ /* 0x000fc800078e0296 */
[----:B------:R-:W-:Y:S01]  /*2f770*/  VIADD R15, R10, 0x39 ;  /* 0x000000390a0f7836 */ /* 0x000fe20000000000 */
[----:B---3--:R1:W-:Y:S04]  /*2f780*/  @P6 STG.E desc[UR16][R2.64], R242 ;  /* 0x000000f202006986 */ /* 0x0083e8000c101910 */
[----:B------:R-:W-:Y:S04]  /*2f790*/  @P5 STG.E desc[UR16][R210.64], R248 ;  /* 0x000000f8d2005986 */ /* 0x000fe8000c101910 */
[----:B-1----:R-:W3:Y:S04]  /*2f7a0*/  LDL.LU R242, [R1+0x36c] ;  /* 0x00036c0001f27983 */ /* 0x002ee80000300800 */
[----:B--2---:R1:W-:Y:S01]  /*2f7b0*/  @P4 STG.E desc[UR16][R244.64], R250 ;  /* 0x000000faf4004986 */ /* 0x0043e2000c101910 */
[----:B------:R-:W-:Y:S01]  /*2f7c0*/  ISETP.LT.AND P4, PT, R14, UR4, !P2 ;  /* 0x000000040e007c0c */ /* 0x000fe2000d781270 */
[----:B------:R-:W-:Y:S01]  /*2f7d0*/  ULDC UR4, c[0x0][0x22c] ;  /* 0x00008b0000047ab9 */ /* 0x000fe20000000800 */
[----:B-1----:R-:W-:Y:S01]  /*2f7e0*/  VIADD R244, R0, UR28 ;  /* 0x0000001c00f47c36 */ /* 0x002fe20008000000 */
[----:B------:R-:W2:Y:S03]  /*2f7f0*/  LDL.LU R250, [R1+0x26c] ;  /* 0x00026c0001fa7983 */ /* 0x000ea60000300800 */
[----:B------:R-:W-:-:S05]  /*2f800*/  IMAD.WIDE R2, R244, 0x4, R208 ;  /* 0x00000004f4027825 */ /* 0x000fca00078e02d0 */
[----:B----4-:R1:W-:Y:S01]  /*2f810*/  @P0 STG.E desc[UR16][R2.64], R249 ;  /* 0x000000f902000986 */ /* 0x0103e2000c101910 */
[----:B------:R-:W-:Y:S02]  /*2f820*/  ISETP.GE.AND P0, PT, R15, UR4, PT ;  /* 0x000000040f007c0c */ /* 0x000fe4000bf06270 */
[----:B------:R-:W-:Y:S02]  /*2f830*/  ISETP.LT.AND P5, PT, R13, UR6, !P2 ;  /* 0x000000060d007c0c */ /* 0x000fe4000d7a1270 */
[----:B------:R-:W-:Y:S01]  /*2f840*/  ISETP.LT.AND P6, PT, R11, UR10, !P3 ;  /* 0x0000000a0b007c0c */ /* 0x000fe2000dfc1270 */
[----:B------:R-:W-:Y:S01]  /*2f850*/  IMAD.WIDE R210, R244, 0x4, R150 ;  /* 0x00000004f4d27825 */ /* 0x000fe200078e0296 */
[----:B-1----:R-:W4:Y:S01]  /*2f860*/  LDL.LU R249, [R1+0x16c] ;  /* 0x00016c0001f97983 */ /* 0x002f220000300800 */
[----:B------:R-:W-:Y:S02]  /*2f870*/  ISETP.LT.AND P2, PT, R12, UR8, !P2 ;  /* 0x000000080c007c0c */ /* 0x000fe4000d741270 */
[C---:B------:R-:W-:Y:S01]  /*2f880*/  IADD3 R0, R244.reuse, UR28, RZ ;  /* 0x0000001cf4007c10 */ /* 0x040fe2000fffe0ff */
[----:B------:R-:W3:Y:S01]  /*2f890*/  LDL.LU R15, [R1+0x45c] ;  /* 0x00045c00010f7983 */ /* 0x000ee20000300800 */
[C---:B------:R-:W-:Y:S01]  /*2f8a0*/  IMAD.WIDE R2, R244.reuse, 0x4, R8 ;  /* 0x00000004f4027825 */ /* 0x040fe200078e0208 */
[----:B------:R-:W-:Y:S01]  /*2f8b0*/  ULDC UR4, c[0x0][0x228] ;  /* 0x00008a0000047ab9 */ /* 0x000fe20000000800 */
[----:B------:R-:W-:Y:S01]  /*2f8c0*/  ULDC UR6, c[0x0][0x228] ;  /* 0x00008a0000067ab9 */ /* 0x000fe20000000800 */
[----:B------:R-:W4:Y:S01]  /*2f8d0*/  LDL.LU R248, [R1+0x6c] ;  /* 0x00006c0001f87983 */ /* 0x000f220000300800 */
[----:B------:R-:W-:Y:S01]  /*2f8e0*/  IMAD.WIDE R244, R244, 0x4, R148 ;  /* 0x00000004f4f47825 */ /* 0x000fe200078e0294 */
[----:B------:R-:W-:Y:S01]  /*2f8f0*/  ULDC UR8, c[0x0][0x228] ;  /* 0x00008a0000087ab9 */ /* 0x000fe20000000800 */
[----:B------:R-:W-:-:S02]  /*2f900*/  ULDC UR10, c[0x0][0x228] ;  /* 0x00008a00000a7ab9 */ /* 0x000fc40000000800 */
[----:B------:R-:W-:Y:S01]  /*2f910*/  IMAD.WIDE R246, R0, 0x4, R208 ;  /* 0x0000000400f67825 */ /* 0x000fe200078e02d0 */
[----:B------:R1:W-:Y:S04]  /*2f920*/  @P4 STG.E desc[UR16][R2.64], R251 ;  /* 0x000000fb02004986 */ /* 0x0003e8000c101910 */
[----:B------:R1:W-:Y:S04]  /*2f930*/  @P5 STG.E desc[UR16][R210.64], R243 ;  /* 0x000000f3d2005986 */ /* 0x0003e8000c101910 */
[----:B-1----:R-:W4:Y:S04]  /*2f940*/  LDL.LU R251, [R1+0x670] ;  /* 0x0006700001fb7983 */ /* 0x002f280000300800 */
[----:B------:R-:W4:Y:S04]  /*2f950*/  LDL.LU R243, [R1+0x650] ;  /* 0x0006500001f37983 */ /* 0x000f280000300800 */
[----:B---3--:R-:W-:Y:S04]  /*2f960*/  @P2 STG.E desc[UR16][R244.64], R15 ;  /* 0x0000000ff4002986 */ /* 0x008fe8000c101910 */
[----:B------:R1:W-:Y:S04]  /*2f970*/  @P6 STG.E desc[UR16][R246.64], R242 ;  /* 0x000000f2f6006986 */ /* 0x0003e8000c101910 */
[----:B-1----:R-:W3:Y:S01]  /*2f980*/  LDL.LU R242, [R1+0x660] ;  /* 0x0006600001f27983 */ /* 0x002ee20000300800 */
        /* <DEDUP_REMOVED lines=10> */
[----:B--2---:R1:W-:Y:S01]  /*2fa30*/  @P2 STG.E desc[UR16][R2.64], R250 ;  /* 0x000000fa02002986 */ /* 0x0043e2000c101910 */
[----:B------:R-:W-:Y:S01]  /*2fa40*/  ISETP.GE.AND P2, PT, R244, UR4, PT ;  /* 0x00000004f4007c0c */ /* 0x000fe2000bf46270 */
[----:B------:R-:W-:Y:S01]  /*2fa50*/  ULDC UR4, c[0x0][0x228] ;  /* 0x00008a0000047ab9 */ /* 0x000fe20000000800 */
[----:B------:R-:W-:Y:S01]  /*2fa60*/  ISETP.LT.AND P6, PT, R14, UR10, !P1 ;  /* 0x0000000a0e007c0c */ /* 0x000fe2000cfc1270 */
[----:B----4-:R2:W-:Y:S01]  /*2fa70*/  @P4 STG.E desc[UR16][R210.64], R249 ;  /* 0x000000f9d2004986 */ /* 0x0105e2000c101910 */
[----:B------:R-:W-:Y:S01]  /*2fa80*/  ISETP.LT.AND P4, PT, R13, UR4, !P1 ;  /* 0x000000040d007c0c */ /* 0x000fe2000cf81270 */
[C---:B------:R-:W-:Y:S01]  /*2fa90*/  VIADD R15, R0.reuse, UR28 ;  /* 0x0000001c000f7c36 */ /* 0x040fe20008000000 */
[----:B------:R-:W-:Y:S01]  /*2faa0*/  ULDC UR4, c[0x0][0x228] ;  /* 0x00008a0000047ab9 */ /* 0x000fe20000000800 */
[----:B------:R-:W-:Y:S01]  /*2fab0*/  ULDC UR8, c[0x0][0x228] ;  /* 0x00008a0000087ab9 */ /* 0x000fe20000000800 */
[----:B------:R-:W-:Y:S01]  /*2fac0*/  ULDC UR10, c[0x0][0x228] ;  /* 0x00008a00000a7ab9 */ /* 0x000fe20000000800 */
[----:B-1----:R-:W-:Y:S01]  /*2fad0*/  IMAD.WIDE R2, R0, 0x4, R148 ;  /* 0x0000000400027825 */ /* 0x002fe200078e0294 */
[----:B------:R-:W4:Y:S03]  /*2fae0*/  LDL.LU R250, [R1+0x270] ;  /* 0x0002700001fa7983 */ /* 0x000f260000300800 */
[C---:B--2---:R-:W-:Y:S01]  /*2faf0*/  IMAD.WIDE R210, R15.reuse, 0x4, R208 ;  /* 0x000000040fd27825 */ /* 0x044fe200078e02d0 */
[----:B------:R1:W-:Y:S03]  /*2fb00*/  @P3 STG.E desc[UR16][R2.64], R248 ;  /* 0x000000f802003986 */ /* 0x0003e6000c101910 */
[----:B------:R-:W-:Y:S01]  /*2fb10*/  IMAD.WIDE R244, R15, 0x4, R8 ;  /* 0x000000040ff47825 */ /* 0x000fe200078e0208 */
[----:B------:R2:W-:Y:S01]  /*2fb20*/  @P5 STG.E desc[UR16][R210.64], R251 ;  /* 0x000000fbd2005986 */ /* 0x0005e2000c101910 */
[----:B------:R-:W-:Y:S01]  /*2fb30*/  ISETP.LT.AND P1, PT, R12, UR4, !P1 ;  /* 0x000000040c007c0c */ /* 0x000fe2000cf21270 */
[----:B------:R-:W-:-:S02]  /*2fb40*/  ULDC UR4, c[0x0][0x22c] ;  /* 0x00008b0000047ab9 */ /* 0x000fc40000000800 */
[----:B------:R-:W-:Y:S01]  /*2fb50*/  @P6 STG.E desc[UR16][R244.64], R243 ;  /* 0x000000f3f4006986 */ /* 0x000fe2000c101910 */
[----:B-1----:R-:W-:-:S03]  /*2fb60*/  IMAD.WIDE R2, R15, 0x4, R150 ;  /* 0x000000040f027825 */ /* 0x002fc600078e0296 */
[----:B------:R-:W4:Y:S01]  /*2fb70*/  LDL.LU R249, [R1+0x170] ;  /* 0x0001700001f97983 */ /* 0x000f220000300800 */
[----:B------:R-:W-:Y:S01]  /*2fb80*/  VIADD R248, R10, 0x3b ;  /* 0x0000003b0af87836 */ /* 0x000fe20000000000 */
[----:B------:R-:W-:Y:S02]  /*2fb90*/  IADD3 R0, R15, UR28, RZ ;  /* 0x0000001c0f007c10 */ /* 0x000fe4000fffe0ff */
[----:B---3--:R1:W-:Y:S02]  /*2fba0*/  @P4 STG.E desc[UR16][R2.64], R242 ;  /* 0x000000f202004986 */ /* 0x0083e4000c101910 */
[----:B------:R-:W-:Y:S02]  /*2fbb0*/  ISETP.GE.AND P4, PT, R248, UR4, PT ;  /* 0x00000004f8007c0c */ /* 0x000fe4000bf86270 */
[----:B------:R-:W-:Y:S02]  /*2fbc0*/  ISETP.LT.AND P3, PT, R11, UR6, !P0 ;  /* 0x000000060b007c0c */ /* 0x000fe4000c761270 */
[----:B------:R-:W-:-:S02]  /*2fbd0*/  ISETP.LT.AND P5, PT, R14, UR8, !P0 ;  /* 0x000000080e007c0c */ /* 0x000fc4000c7a1270 */
[----:B------:R-:W-:Y:S01]  /*2fbe0*/  ISETP.LT.AND P6, PT, R13, UR10, !P0 ;  /* 0x0000000a0d007c0c */ /* 0x000fe2000c7c1270 */
[C---:B--2---:R-:W-:Y:S01]  /*2fbf0*/  IMAD.WIDE R210, R0.reuse, 0x4, R208 ;  /* 0x0000000400d27825 */ /* 0x044fe200078e02d0 */
[----:B------:R-:W-:Y:S01]  /*2fc00*/  ULDC UR4, c[0x0][0x228] ;  /* 0x00008a0000047ab9 */ /* 0x000fe20000000800 */
[----:B------:R-:W-:Y:S01]  /*2fc10*/  ULDC UR6, c[0x0][0x228] ;  /* 0x00008a0000067ab9 */ /* 0x000fe20000000800 */
[----:B------:R-:W-:Y:S01]  /*2fc20*/  ULDC UR8, c[0x0][0x228] ;  /* 0x00008a0000087ab9 */ /* 0x000fe20000000800 */
[----:B-1----:R-:W2:Y:S01]  /*2fc30*/  LDL.LU R242, [R1+0x370] ;  /* 0x0003700001f27983 */ /* 0x002ea20000300800 */
[----:B------:R-:W-:Y:S01]  /*2fc40*/  IMAD.WIDE R2, R15, 0x4, R148 ;  /* 0x000000040f027825 */ /* 0x000fe200078e0294 */
[----:B------:R-:W-:Y:S02]  /*2fc50*/  ULDC UR10, c[0x0][0x228] ;  /* 0x00008a00000a7ab9 */ /* 0x000fe40000000800 */
[----:B------:R-:W3:Y:S04]  /*2fc60*/  LDL.LU R251, [R1+0x654] ;  /* 0x0006540001fb7983 */ /* 0x000ee80000300800 */
[----:B------:R-:W3:Y:S04]  /*2fc70*/  LDL.LU R243, [R1+0x664] ;  /* 0x0006640001f37983 */ /* 0x000ee80000300800 */
[----:B------:R-:W4:Y:S04]  /*2fc80*/  LDL.LU R15, [R1+0x460] ;  /* 0x00046000010f7983 */ /* 0x000f280000300800 */
[----:B------:R-:W2:Y:S01]  /*2fc90*/  LDL.LU R248, [R1+0x470] ;  /* 0x0004700001f87983 */ /* 0x000ea20000300800 */
[----:B------:R-:W-:-:S04]  /*2fca0*/  IMAD.WIDE R244, R0, 0x4, R8 ;  /* 0x0000000400f47825 */ /* 0x000fc800078e0208 */
[----:B------:R-:W-:Y:S01]  /*2fcb0*/  IMAD.WIDE R246, R0, 0x4, R150 ;  /* 0x0000000400f67825 */ /* 0x000fe200078e0296 */
[----:B--2---:R1:W-:Y:S04]  /*2fcc0*/  @P1 STG.E desc[UR16][R2.64], R248 ;  /* 0x000000f802001986 */ /* 0x0043e8000c101910 */
[----:B----4-:R2:W-:Y:S01]  /*2fcd0*/  @P3 STG.E desc[UR16][R210.64], R15 ;  /* 0x0000000fd2003986 */ /* 0x0105e2000c101910 */
        /* <DEDUP_REMOVED lines=8> */
[----:B----4-:R-:W2:Y:S01]  /*2fd60*/  LDL.LU R250, [R1+0x474] ;  /* 0x0004740001fa7983 */ /* 0x010ea20000300800 */
[----:B------:R-:W-:Y:S01]  /*2fd70*/  ISETP.LT.AND P0, PT, R11, UR6, !P2 ;  /* 0x000000060b007c0c */ /* 0x000fe2000d701270 */
[----:B------:R-:W-:Y:S01]  /*2fd80*/  ULDC UR4, c[0x0][0x22c] ;  /* 0x00008b0000047ab9 */ /* 0x000fe20000000800 */
[----:B------:R-:W-:Y:S02]  /*2fd90*/  ISETP.LT.AND P5, PT, R14, UR8, !P2 ;  /* 0x000000080e007c0c */ /* 0x000fe4000d7a1270 */
[----:B------:R-:W-:Y:S01]  /*2fda0*/  ISETP.LT.AND P6, PT, R13, UR10, !P2 ;  /* 0x0000000a0d007c0c */ /* 0x000fe2000d7c1270 */
[----:B-1----:R-:W4:Y:S01]  /*2fdb0*/  LDL.LU R249, [R1+0x464] ;  /* 0x0004640001f97983 */ /* 0x002f220000300800 */
[C---:B------:R-:W-:Y:S01]  /*2fdc0*/  IMAD.WIDE R210, R15.reuse, 0x4, R208 ;  /* 0x000000040fd27825 */ /* 0x040fe200078e02d0 */
[----:B------:R-:W-:Y:S01]  /*2fdd0*/  ULDC UR6, c[0x0][0x228] ;  /* 0x00008a0000067ab9 */ /* 0x000fe20000000800 */
[----:B------:R-:W-:Y:S01]  /*2fde0*/  ULDC UR8, c[0x0][0x228] ;  /* 0x00008a0000087ab9 */ /* 0x000fe20000000800 */
[----:B------:R-:W3:Y:S01]  /*2fdf0*/  LDL.LU R0, [R1+0x674] ;  /* 0x0006740001007983 */ /* 0x000ee20000300800 */
[----:B------:R-:W-:Y:S01]  /*2fe00*/  IMAD.WIDE R244, R15, 0x4, R8 ;  /* 0x000000040ff47825 */ /* 0x000fe200078e0208 */
[----:B------:R-:W-:-:S03]  /*2fe10*/  ULDC UR10, c[0x0][0x228] ;  /* 0x00008a00000a7ab9 */ /* 0x000fc60000000800 */
[----:B------:R-:W-:Y:S01]  /*2fe20*/  IMAD.WIDE R246, R15, 0x4, R150 ;  /* 0x000000040ff67825 */ /* 0x000fe200078e0296 */
[----:B------:R1:W-:Y:S04]  /*2fe30*/  @P3 STG.E desc[UR16][R2.64], R242 ;  /* 0x000000f202003986 */ /* 0x0003e8000c101910 */
[----:B-1----:R-:W4:Y:S01]  /*2fe40*/  LDL.LU R242, [R1+0xfbc] ;  /* 0x000fbc0001f27983 */ /* 0x002f220000300800 */
[----:B------:R-:W-:-:S03]  /*2fe50*/  VIADD R248, R10, 0x3d ;  /* 0x0000003d0af87836 */ /* 0x000fc60000000000 */
[----:B---3--:R-:W-:Y:S04]  /*2fe60*/  @P0 STG.E desc[UR16][R210.64], R0 ;  /* 0x00000000d2000986 */ /* 0x008fe8000c101910 */
[----:B------:R1:W-:Y:S04]  /*2fe70*/  @P5 STG.E desc[UR16][R244.64], R251 ;  /* 0x000000fbf4005986 */ /* 0x0003e8000c101910 */
[----:B------:R3:W-:Y:S04]  /*2fe80*/  @P6 STG.E desc[UR16][R246.64], R243 ;  /* 0x000000f3f6006986 */ /* 0x0007e8000c101910 */
[----:B-1----:R-:W4:Y:S04]  /*2fe90*/  LDL.LU R251, [R1+0x374] ;  /* 0x0003740001fb7983 */ /* 0x002f280000300800 */
[----:B---3--:R-:W3:Y:S04]  /*2fea0*/  LDL.LU R246, [R1+0x274] ;  /* 0x0002740001f67983 */ /* 0x008ee80000300800 */
[----:B------:R-:W3:Y:S04]  /*2feb0*/  LDL.LU R247, [R1+0x174] ;  /* 0x0001740001f77983 */ /* 0x000ee80000300800 */
[----:B------:R-:W3:Y:S01]  /*2fec0*/  LDL.LU R243, [R1+0x678] ;  /* 0x0006780001f37983 */ /* 0x000ee20000300800 */
[----:B------:R-:W-:Y:S01]  /*2fed0*/  ISETP.GE.AND P3, PT, R248, UR4, PT ;  /* 0x00000004f8007c0c */ /* 0x000fe2000bf66270 */
[----:B------:R-:W-:-:S02]  /*2fee0*/  ULDC UR4, c[0x0][0x228] ;  /* 0x00008a0000047ab9 */ /* 0x000fc40000000800 */
[----:B------:R-:W-:Y:S01]  /*2fef0*/  ISETP.LT.AND P2, PT, R12, UR4, !P2 ;  /* 0x000000040c007c0c */ /* 0x000fe2000d741270 */
[----:B------:R-:W-:Y:S01]  /*2ff00*/  ULDC UR4, c[0x0][0x228] ;  /* 0x00008a0000047ab9 */ /* 0x000fe20000000800 */
[C---:B------:R-:W-:Y:S01]  /*2ff10*/  IADD3 R0, R15.reuse, UR28, RZ ;  /* 0x0000001c0f007c10 */ /* 0x040fe2000fffe0ff */
[----:B------:R-:W-:Y:S01]  /*2ff20*/  IMAD.WIDE R2, R15, 0x4, R148 ;  /* 0x000000040f027825 */ /* 0x000fe200078e0294 */
[----:B------:R-:W-:Y:S01]  /*2ff30*/  ISETP.LT.AND P0, PT, R11, UR4, !P4 ;  /* 0x000000040b007c0c */ /* 0x000fe2000e701270 */
[----:B------:R-:W-:Y:S01]  /*2ff40*/  ULDC UR4, c[0x0][0x228] ;  /* 0x00008a0000047ab9 */ /* 0x000fe20000000800 */
[----:B------:R-:W-:Y:S01]  /*2ff50*/  ISETP.LT.AND P6, PT, R14, UR6, !P4 ;  /* 0x000000060e007c0c */ /* 0x000fe2000e7c1270 */
[----:B------:R-:W-:Y:S01]  /*2ff60*/  IMAD.WIDE R210, R0, 0x4, R208 ;  /* 0x0000000400d27825 */ /* 0x000fe200078e02d0 */
[----:B------:R-:W-:Y:S01]  /*2ff70*/  ISETP.LT.AND P5, PT, R13, UR4, !P4 ;  /* 0x000000040d007c0c */ /* 0x000fe2000e7a1270 */
[----:B------:R-:W-:Y:S01]  /*2ff80*/  ULDC UR4, c[0x0][0x22c] ;  /* 0x00008b0000047ab9 */ /* 0x000fe20000000800 */
[----:B------:R-:W-:Y:S01]  /*2ff90*/  ISETP.LT.AND P4, PT, R12, UR8, !P4 ;  /* 0x000000080c007c0c */ /* 0x000fe2000e781270 */
[C---:B------:R-:W-:Y:S01]  /*2ffa0*/  VIADD R244, R10.reuse, 0x3e ;  /* 0x0000003e0af47836 */ /* 0x040fe20000000000 */
[----:B------:R-:W3:Y:S01]  /*2ffb0*/  LDL.LU R248, [R1+0x668] ;  /* 0x0006680001f87983 */ /* 0x000ee20000300800 */
[----:B------:R-:W-:Y:S01]  /*2ffc0*/  VIADD R15, R10, 0x3f ;  /* 0x0000003f0a0f7836 */ /* 0x000fe20000000000 */
[----:B------:R-:W-:Y:S01]  /*2ffd0*/  ULDC UR6, c[0x0][0x228] ;  /* 0x00008a0000067ab9 */ /* 0x000fe20000000800 */
[----:B------:R-:W-:Y:S01]  /*2ffe0*/  ULDC UR8, c[0x0][0x228] ;  /* 0x00008a0000087ab9 */ /* 0x000fe20000000800 */
[----:B--2---:R1:W-:Y:S01]  /*2fff0*/  @P2 STG.E desc[UR16][R2.64], R250 ;  /* 0x000000fa02002986 */ /* 0x0043e2000c101910 */
[----:B------:R-:W-:Y:S01]  /*30000*/  ISETP.GE.AND P2, PT, R244, UR4, PT ;  /* 0x00000004f4007c0c */ /* 0x000fe2000bf46270 */
[C---:B------:R-:W-:Y:S01]  /*30010*/  IMAD.WIDE R244, R0.reuse, 0x4, R148 ;  /* 0x0000000400f47825 */ /* 0x040fe200078e0294 */
[----:B------:R-:W-:Y:S01]  /*30020*/  ULDC UR4, c[0x0][0x228] ;  /* 0x00008a0000047ab9 */ /* 0x000fe20000000800 */
[----:B----4-:R2:W-:Y:S01]  /*30030*/  @P0 STG.E desc[UR16][R210.64], R249 ;  /* 0x000000f9d2000986 */ /* 0x0105e2000c101910 */
[----:B------:R-:W-:Y:S01]  /*30040*/  ISETP.LT.AND P0, PT, R11, UR4, !P1 ;  /* 0x000000040b007c0c */ /* 0x000fe2000cf01270 */
[----:B------:R-:W-:Y:S01]  /*30050*/  ULDC UR4, c[0x0][0x228] ;  /* 0x00008a0000047ab9 */ /* 0x000fe20000000800 */
[C---:B-1----:R-:W-:Y:S01]  /*30060*/  IMAD.WIDE R2, R0.reuse, 0x4, R8 ;  /* 0x0000000400027825 */ /* 0x042fe200078e0208 */
[----:B------:R-:W4:Y:S03]  /*30070*/  LDL.LU R250, [R1+0x478] ;  /* 0x0004780001fa7983 */ /* 0x000f260000300800 */
[----:B--2---:R-:W-:Y:S01]  /*30080*/  IMAD.WIDE R210, R0, 0x4, R150 ;  /* 0x0000000400d27825 */ /* 0x004fe200078e0296 */
[----:B------:R-:W2:Y:S04]  /*30090*/  LDL.LU R249, [R1+0x468] ;  /* 0x0004680001f97983 */ /* 0x000ea80000300800 */
[----:B---3--:R-:W-:Y:S04]  /*300a0*/  @P6 STG.E desc[UR16][R2.64], R246 ;  /* 0x000000f602006986 */ /* 0x008fe8000c101910 */
[----:B------:R-:W-:Y:S04]  /*300b0*/  @P5 STG.E desc[UR16][R210.64], R247 ;  /* 0x000000f7d2005986 */ /* 0x000fe8000c101910 */
[----:B------:R1:W-:Y:S01]  /*300c0*/  @P4 STG.E desc[UR16][R244.64], R251 ;  /* 0x000000fbf4004986 */ /* 0x0003e2000c101910 */
[----:B------:R-:W-:Y:S01]  /*300d0*/  ISETP.LT.AND P4, PT, R14, UR4, !P1 ;  /* 0x000000040e007c0c */ /* 0x000fe2000cf81270 */
[----:B------:R-:W-:Y:S01]  /*300e0*/  ULDC UR4, c[0x0][0x22c] ;  /* 0x00008b0000047ab9 */ /* 0x000fe20000000800 */
[----:B-1----:R-:W-:Y:S01]  /*300f0*/  VIADD R244, R0, UR28 ;  /* 0x0000001c00f47c36 */ /* 0x002fe20008000000 */
[----:B------:R-:W3:Y:S03]  /*30100*/  LDL.LU R251, [R1+0x278] ;  /* 0x0002780001fb7983 */ /* 0x000ee60000300800 */
[----:B------:R-:W-:-:S05]  /*30110*/  IMAD.WIDE R2, R244, 0x4, R208 ;  /* 0x00000004f4027825 */ /* 0x000fca00078e02d0 */
[----:B------:R1:W-:Y:S01]  /*30120*/  @P0 STG.E desc[UR16][R2.64], R243 ;  /* 0x000000f302000986 */ /* 0x0003e2000c101910 */
[----:B------:R-:W-:Y:S02]  /*30130*/  ISETP.GE.AND P0, PT, R15, UR4, PT ;  /* 0x000000040f007c0c */ /* 0x000fe4000bf06270 */
[----:B------:R-:W-:Y:S01]  /*30140*/  ISETP.LT.AND P5, PT, R13, UR6, !P1 ;  /* 0x000000060d007c0c */ /* 0x000fe2000cfa1270 */
[C---:B------:R-:W-:Y:S01]  /*30150*/  IMAD.WIDE R210, R244.reuse, 0x4, R150 ;  /* 0x00000004f4d27825 */ /* 0x040fe200078e0296 */
[----:B-1----:R-:W3:Y:S03]  /*30160*/  LDL.LU R243, [R1+0x178] ;  /* 0x0001780001f37983 */ /* 0x002ee60000300800 */
[C---:B------:R-:W-:Y:S01]  /*30170*/  IMAD.WIDE R2, R244.reuse, 0x4, R8 ;  /* 0x00000004f4027825 */ /* 0x040fe200078e0208 */
[----:B------:R-:W-:Y:S01]  /*30180*/  IADD3 R0, R244, UR28, RZ ;  /* 0x0000001cf4007c10 */ /* 0x000fe2000fffe0ff */
[----:B------:R-:W-:Y:S01]  /*30190*/  ULDC UR4, c[0x0][0x228] ;  /* 0x00008a0000047ab9 */ /* 0x000fe20000000800 */
[----:B------:R-:W4:Y:S01]  /*301a0*/  LDL.LU R15, [R1+0x658] ;  /* 0x00065800010f7983 */ /* 0x000f220000300800 */
[----:B------:R-:W-:Y:S01]  /*301b0*/  ISETP.LT.AND P1, PT, R12, UR8, !P1 ;  /* 0x000000080c007c0c */ /* 0x000fe2000cf21270 */
[----:B------:R-:W-:Y:S01]  /*301c0*/  IMAD.WIDE R244, R244, 0x4, R148 ;  /* 0x00000004f4f47825 */ /* 0x000fe200078e0294 */
[----:B------:R-:W-:Y:S01]  /*301d0*/  ISETP.LT.AND P6, PT, R11, UR10, !P3 ;  /* 0x0000000a0b007c0c */ /* 0x000fe2000dfc1270 */
[----:B------:R-:W-:Y:S01]  /*301e0*/  ULDC UR6, c[0x0][0x228] ;  /* 0x00008a0000067ab9 */ /* 0x000fe20000000800 */
[----:B------:R-:W-:Y:S01]  /*301f0*/  ULDC UR8, c[0x0][0x228] ;  /* 0x00008a0000087ab9 */ /* 0x000fe20000000800 */
[----:B------:R-:W-:Y:S01]  /*30200*/  IMAD.WIDE R246, R0, 0x4, R208 ;  /* 0x0000000400f67825 */ /* 0x000fe200078e02d0 */
[----:B------:R-:W-:Y:S01]  /*30210*/  ULDC UR10, c[0x0][0x228] ;  /* 0x00008a00000a7ab9 */ /* 0x000fe20000000800 */
[----:B----4-:R1:W-:Y:S04]  /*30220*/  @P4 STG.E desc[UR16][R2.64], R15 ;  /* 0x0000000f02004986 */ /* 0x0103e8000c101910 */
[----:B------:R-:W-:Y:S04]  /*30230*/  @P5 STG.E desc[UR16][R210.64], R248 ;  /* 0x000000f8d2005986 */ /* 0x000fe8000c101910 */
[----:B------:R4:W-:Y:S01]  /*30240*/  @P1 STG.E desc[UR16][R244.64], R250 ;  /* 0x000000faf4001986 */ /* 0x0009e2000c101910 */
[----:B------:R-:W-:Y:S01]  /*30250*/  ISETP.LT.AND P1, PT, R14, UR4, !P3 ;  /* 0x000000040e007c0c */ /* 0x000fe2000df21270 */
[----:B------:R-:W-:Y:S01]  /*30260*/  ULDC UR4, c[0x0][0x228] ;  /* 0x00008a0000047ab9 */ /* 0x000fe20000000800 */
[----:B-1----:R-:W-:Y:S01]  /*30270*/  VIADD R3, R10, 0x40 ;  /* 0x000000400a037836 */ /* 0x002fe20000000000 */
[----:B------:R-:W-:Y:S01]  /*30280*/  ISETP.LT.AND P4, PT, R13, UR4, !P3 ;  /* 0x000000040d007c0c */ /* 0x000fe2000df81270 */
[----:B------:R-:W3:Y:S01]  /*30290*/  LDL.LU R15, [R1+0x67c] ;  /* 0x00067c00010f7983 */ /* 0x000ee20000300800 */
[----:B------:R-:W-:Y:S01]  /*302a0*/  ULDC UR4, c[0x0][0x22c] ;  /* 0x00008b0000047ab9 */ /* 0x000fe20000000800 */
[----:B----4-:R-:W-:-:S02]  /*302b0*/  IMAD.WIDE R244, R0, 0x4, R8 ;  /* 0x0000000400f47825 */ /* 0x010fc400078e0208 */
[----:B--2---:R1:W-:Y:S04]  /*302c0*/  @P6 STG.E desc[UR16][R246.64], R249 ;  /* 0x000000f9f6006986 */ /* 0x0043e8000c101910 */
[----:B------:R-:W2:Y:S04]  /*302d0*/  LDL.LU R250, [R1+0x65c] ;  /* 0x00065c0001fa7983 */ /* 0x000ea80000300800 */
[----:B---3--:R3:W-:Y:S01]  /*302e0*/  @P1 STG.E desc[UR16][R244.64], R251 ;  /* 0x000000fbf4001986 */ /* 0x0087e2000c101910 */
[----:B------:R-:W-:Y:S01]  /*302f0*/  ISETP.GE.AND P1, PT, R3, UR4, PT ;  /* 0x0000000403007c0c */ /* 0x000fe2000bf26270 */
[----:B------:R-:W-:Y:S01]  /*30300*/  IMAD.WIDE R210, R0, 0x4, R150 ;  /* 0x0000000400d27825 */ /* 0x000fe200078e0296 */
[----:B------:R-:W-:Y:S01]  /*30310*/  ISETP.LT.AND P3, PT, R12, UR6, !P3 ;  /* 0x000000060c007c0c */ /* 0x000fe2000df61270 */
[----:B-1----:R-:W4:Y:S01]  /*30320*/  LDL.LU R249, [R1+0x66c] ;  /* 0x00066c0001f97983 */ /* 0x002f220000300800 */
[----:B------:R-:W-:Y:S01]  /*30330*/  ISETP.LT.AND P5, PT, R11, UR8, !P2 ;  /* 0x000000080b007c0c */ /* 0x000fe2000d7a1270 */
[----:B------:R-:W-:Y:S01]  /*30340*/  VIADD R2, R0, UR28 ;  /* 0x0000001c00027c36 */ /* 0x000fe20008000000 */
[----:B------:R-:W-:Y:S01]  /*30350*/  ULDC UR4, c[0x0][0x228] ;  /* 0x00008a0000047ab9 */ /* 0x000fe20000000800 */
[----:B------:R-:W2:Y:S01]  /*30360*/  LDL.LU R3, [R1+0x378] ;  /* 0x0003780001037983 */ /* 0x000ea20000300800 */
[----:B------:R-:W-:-:S03]  /*30370*/  ISETP.LT.AND P6, PT, R14, UR10, !P2 ;  /* 0x0000000a0e007c0c */ /* 0x000fc6000d7c1270 */
[----:B------:R1:W-:Y:S01]  /*30380*/  @P4 STG.E desc[UR16][R210.64], R243 ;  /* 0x000000f3d2004986 */ /* 0x0003e2000c101910 */
[----:B------:R-:W-:Y:S01]  /*30390*/  ISETP.LT.AND P4, PT, R13, UR4, !P2 ;  /* 0x000000040d007c0c */ /* 0x000fe2000d781270 */
[----:B---3--:R-:W-:Y:S01]  /*303a0*/  IMAD.WIDE R244, R0, 0x4, R148 ;  /* 0x0000000400f47825 */ /* 0x008fe200078e0294 */
[----:B------:R-:W-:Y:S01]  /*303b0*/  ULDC UR4, c[0x0][0x228] ;  /* 0x00008a0000047ab9 */ /* 0x000fe20000000800 */
[----:B------:R-:W-:Y:S01]  /*303c0*/  ULDC UR6, c[0x0][0x228] ;  /* 0x00008a0000067ab9 */ /* 0x000fe20000000800 */
[----:B------:R-:W-:Y:S01]  /*303d0*/  ULDC UR8, c[0x0][0x228] ;  /* 0x00008a0000087ab9 */ /* 0x000fe20000000800 */
[----:B------:R-:W-:Y:S01]  /*303e0*/  IMAD.WIDE R246, R2, 0x4, R8 ;  /* 0x0000000402f67825 */ /* 0x000fe200078e0208 */
[----:B------:R-:W-:-:S03]  /*303f0*/  ULDC UR10, c[0x0][0x228] ;  /* 0x00008a00000a7ab9 */ /* 0x000fc60000000800 */
[----:B-1----:R-:W-:Y:S01]  /*30400*/  IMAD.WIDE R210, R2, 0x4, R208 ;  /* 0x0000000402d27825 */ /* 0x002fe200078e02d0 */
[----:B------:R-:W3:Y:S01]  /*30410*/  LDL.LU R243, [R1+0x47c] ;  /* 0x00047c0001f37983 */ /* 0x000ee20000300800 */
[----:B------:R-:W-:Y:S01]  /*30420*/  ISETP.LT.AND P2, PT, R12, UR4, !P2 ;  /* 0x000000040c007c0c */ /* 0x000fe2000d741270 */
[----:B------:R-:W-:Y:S02]  /*30430*/  ULDC UR4, c[0x0][0x22c] ;  /* 0x00008b0000047ab9 */ /* 0x000fe40000000800 */
[----:B------:R-:W3:Y:S04]  /*30440*/  LDL.LU R248, [R1+0x27c] ;  /* 0x00027c0001f87983 */ /* 0x000ee80000300800 */
[----:B------:R-:W3:Y:S04]  /*30450*/  LDL.LU R251, [R1+0x17c] ;  /* 0x00017c0001fb7983 */ /* 0x000ee80000300800 */
[----:B--2---:R-:W-:Y:S04]  /*30460*/  @P3 STG.E desc[UR16][R244.64], R3 ;  /* 0x00000003f4003986 */ /* 0x004fe8000c101910 */
[----:B------:R1:W-:Y:S04]  /*30470*/  @P5 STG.E desc[UR16][R210.64], R15 ;  /* 0x0000000fd2005986 */ /* 0x0003e8000c101910 */
[----:B------:R-:W-:Y:S01]  /*30480*/  @P6 STG.E desc[UR16][R246.64], R250 ;  /* 0x000000faf6006986 */ /* 0x000fe2000c101910 */
[----:B-1----:R-:W-:-:S04]  /*30490*/  IMAD.WIDE R210, R2, 0x4, R150 ;  /* 0x0000000402d27825 */ /* 0x002fc800078e0296 */
[----:B------:R-:W-:Y:S01]  /*304a0*/  VIADD R15, R10, 0x41 ;  /* 0x000000410a0f7836 */ /* 0x000fe20000000000 */
[----:B----4-:R1:W-:Y:S04]  /*304b0*/  @P4 STG.E desc[UR16][R210.64], R249 ;  /* 0x000000f9d2004986 */ /* 0x0103e8000c101910 */
[----:B------:R-:W-:Y:S01]  /*304c0*/  ISETP.GE.AND P4, PT, R15, UR4, PT ;  /* 0x000000040f007c0c */ /* 0x000fe2000bf86270 */
[----:B------:R-:W-:Y:S01]  /*304d0*/  ULDC UR4, c[0x0][0x228] ;  /* 0x00008a0000047ab9 */ /* 0x000fe20000000800 */
[----:B-1----:R-:W2:Y:S04]  /*304e0*/  LDL.LU R249, [R1+0x37c] ;  /* 0x00037c0001f97983 */ /* 0x002ea80000300800 */
[----:B------:R-:W4:Y:S04]  /*304f0*/  LDL.LU R250, [R1+0x680] ;  /* 0x0006800001fa7983 */ /* 0x000f280000300800 */
[----:B------:R-:W2:Y:S01]  /*30500*/  LDL.LU R15, [R1+0x46c] ;  /* 0x00046c00010f7983 */ /* 0x000ea20000300800 */
        /* <DEDUP_REMOVED lines=8> */
[----:B---3--:R1:W-:Y:S01]  /*30590*/  @P2 STG.E desc[UR16][R2.64], R243 ;  /* 0x000000f302002986 */ /* 0x0083e2000c101910 */
[----:B------:R-:W-:Y:S01]  /*305a0*/  ISETP.LT.AND P2, PT, R12, UR4, !P0 ;  /* 0x000000040c007c0c */ /* 0x000fe2000c741270 */
[----:B------:R-:W-:Y:S01]  /*305b0*/  ULDC UR4, c[0x0][0x22c] ;  /* 0x00008b0000047ab9 */ /* 0x000fe20000000800 */
[----:B------:R-:W-:Y:S01]  /*305c0*/  IMAD.WIDE R244, R0, 0x4, R8 ;  /* 0x0000000400f47825 */ /* 0x000fe200078e0208 */
[----:B------:R-:W-:-:S03]  /*305d0*/  ULDC UR10, c[0x0][0x228] ;  /* 0x00008a00000a7ab9 */ /* 0x000fc60000000800 */
[----:B------:R-:W-:-:S04]  /*305e0*/  IMAD.WIDE R246, R0, 0x4, R150 ;  /* 0x0000000400f67825 */ /* 0x000fc800078e0296 */
[----:B-1----:R-:W-:Y:S01]  /*305f0*/  VIADD R2, R10, 0x42 ;  /* 0x000000420a027836 */ /* 0x002fe20000000000 */
[----:B------:R-:W3:Y:S04]  /*30600*/  LDL.LU R243, [R1+0xfb8] ;  /* 0x000fb80001f37983 */ /* 0x000ee80000300800 */
[----:B--2---:R1:W-:Y:S01]  /*30610*/  @P3 STG.E desc[UR16][R210.64], R15 ;  /* 0x0000000fd2003986 */ /* 0x0043e2000c101910 */
[----:B------:R-:W-:Y:S01]  /*30620*/  ISETP.GE.AND P3, PT, R2, UR4, PT ;  /* 0x0000000402007c0c */ /* 0x000fe2000bf66270 */
[----:B------:R-:W-:Y:S01]  /*30630*/  IMAD.WIDE R2, R0, 0x4, R148 ;  /* 0x0000000400027825 */ /* 0x000fe200078e0294 */
[----:B------:R-:W-:Y:S01]  /*30640*/  ISETP.LT.AND P0, PT, R11, UR6, !P1 ;  /* 0x000000060b007c0c */ /* 0x000fe2000cf01270 */
[----:B------:R-:W-:Y:S01]  /*30650*/  @P5 STG.E desc[UR16][R244.64], R248 ;  /* 0x000000f8f4005986 */ /* 0x000fe2000c101910 */
[----:B------:R-:W-:Y:S01]  /*30660*/  ULDC UR4, c[0x0][0x22c] ;  /* 0x00008b0000047ab9 */ /* 0x000fe20000000800 */
[----:B------:R-:W-:-:S02]  /*30670*/  ULDC UR6, c[0x0][0x228] ;  /* 0x00008a0000067ab9 */ /* 0x000fc40000000800 */
[----:B------:R2:W-:Y:S01]  /*30680*/  @P6 STG.E desc[UR16][R246.64], R251 ;  /* 0x000000fbf6006986 */ /* 0x0005e2000c101910 */
[----:B-1----:R-:W-:-:S03]  /*30690*/  IADD3 R15, R0, UR28, RZ ;  /* 0x0000001c000f7c10 */ /* 0x002fc6000fffe0ff */
[----:B------:R1:W-:Y:S04]  /*306a0*/  @P2 STG.E desc[UR16][R2.64], R249 ;  /* 0x000000f902002986 */ /* 0x0003e8000c101910 */
[----:B--2---:R-:W2:Y:S04]  /*306b0*/  LDL.LU R251, [R1+0x180] ;  /* 0x0001800001fb7983 */ /* 0x004ea80000300800 */
[----:B------:R-:W4:Y:S04]  /*306c0*/  LDL.LU R0, [R1+0x690] ;  /* 0x0006900001007983 */ /* 0x000f280000300800 */
[----:B-1----:R-:W3:Y:S01]  /*306d0*/  LDL.LU R3, [R1+0x6a0] ;  /* 0x0006a00001037983 */ /* 0x002ee20000300800 */
[----:B------:R-:W-:-:S02]  /*306e0*/  ISETP.LT.AND P5, PT, R14, UR8, !P1 ;  /* 0x000000080e007c0c */ /* 0x000fc4000cfa1270 */
[----:B------:R-:W-:Y:S01]  /*306f0*/  ISETP.LT.AND P6, PT, R13, UR10, !P1 ;  /* 0x0000000a0d007c0c */ /* 0x000fe2000cfc1270 */
[----:B------:R-:W-:Y:S01]  /*30700*/  VIADD R248, R10, 0x43 ;  /* 0x000000430af87836 */ /* 0x000fe20000000000 */
[----:B------:R-:W2:Y:S01]  /*30710*/  LDL.LU R249, [R1+0x78] ;  /* 0x0000780001f97983 */ /* 0x000ea20000300800 */
[C---:B------:R-:W-:Y:S01]  /*30720*/  IMAD.WIDE R210, R15.reuse, 0x4, R208 ;  /* 0x000000040fd27825 */ /* 0x040fe200078e02d0 */
[----:B------:R-:W-:Y:S01]  /*30730*/  ULDC UR8, c[0x0][0x228] ;  /* 0x00008a0000087ab9 */ /* 0x000fe20000000800 */
[----:B------:R-:W-:Y:S01]  /*30740*/  ULDC UR10, c[0x0][0x228] ;  /* 0x00008a00000a7ab9 */ /* 0x000fe20000000800 */
[----:B------:R-:W-:Y:S01]  /*30750*/  ISETP.GE.AND P2, PT, R248, UR4, PT ;  /* 0x00000004f8007c0c */ /* 0x000fe2000bf46270 */
[C---:B------:R-:W-:Y:S01]  /*30760*/  IMAD.WIDE R244, R15.reuse, 0x4, R8 ;  /* 0x000000040ff47825 */ /* 0x040fe200078e0208 */
[----:B------:R-:W2:Y:S01]  /*30770*/  LDL.LU R248, [R1+0x280] ;  /* 0x0002800001f87983 */ /* 0x000ea20000300800 */
[----:B------:R-:W-:Y:S02]  /*30780*/  ULDC UR4, c[0x0][0x228] ;  /* 0x00008a0000047ab9 */ /* 0x000fe40000000800 */
[----:B------:R-:W-:Y:S01]  /*30790*/  IMAD.WIDE R246, R15, 0x4, R150 ;  /* 0x000000040ff67825 */ /* 0x000fe200078e0296 */
[----:B------:R-:W-:Y:S01]  /*307a0*/  ISETP.LT.AND P1, PT, R12, UR4, !P1 ;  /* 0x000000040c007c0c */ /* 0x000fe2000cf21270 */
[----:B------:R-:W-:Y:S01]  /*307b0*/  ULDC UR4, c[0x0][0x228] ;  /* 0x00008a0000047ab9 */ /* 0x000fe20000000800 */
[----:B---3--:R-:W-:Y:S04]  /*307c0*/  @P0 STG.E desc[UR16][R210.64], R3 ;  /* 0x00000003d2000986 */ /* 0x008fe8000c101910 */
[----:B----4-:R-:W-:Y:S04]  /*307d0*/  @P5 STG.E desc[UR16][R244.64], R0 ;  /* 0x00000000f4005986 */ /* 0x010fe8000c101910 */
[----:B------:R1:W-:Y:S04]  /*307e0*/  @P6 STG.E desc[UR16][R246.64], R250 ;  /* 0x000000faf6006986 */ /* 0x0003e8000c101910 */
[----:B-1----:R-:W3:Y:S04]  /*307f0*/  LDL.LU R246, [R1+0x80] ;  /* 0x0000800001f67983 */ /* 0x002ee80000300800 */
[----:B------:R-:W4:Y:S04]  /*30800*/  LDL.LU R247, [R1+0x70] ;  /* 0x0000700001f77983 */ /* 0x000f280000300800 */
[----:B------:R-:W4:Y:S01]  /*30810*/  LDL.LU R250, [R1+0x6a4] ;  /* 0x0006a40001fa7983 */ /* 0x000f220000300800 */
[----:B------:R-:W-:Y:S01]  /*30820*/  ISETP.LT.AND P0, PT, R11, UR4, !P4 ;  /* 0x000000040b007c0c */ /* 0x000fe2000e701270 */
[----:B------:R-:W-:Y:S01]  /*30830*/  ULDC UR4, c[0x0][0x228] ;  /* 0x00008a0000047ab9 */ /* 0x000fe20000000800 */
[----:B------:R-:W-:-:S02]  /*30840*/  IADD3 R0, R15, UR28, RZ ;  /* 0x0000001c0f007c10 */ /* 0x000fc4000fffe0ff */
[----:B------:R-:W-:Y:S01]  /*30850*/  ISETP.LT.AND P6, PT, R14, UR6, !P4 ;  /* 0x000000060e007c0c */ /* 0x000fe2000e7c1270 */
[----:B------:R-:W-:Y:S01]  /*30860*/  IMAD.WIDE R2, R15, 0x4, R148 ;  /* 0x000000040f027825 */ /* 0x000fe200078e0294 */
[----:B------:R-:W-:Y:S01]  /*30870*/  ISETP.LT.AND P5, PT, R13, UR4, !P4 ;  /* 0x000000040d007c0c */ /* 0x000fe2000e7a1270 */
[----:B------:R-:W-:Y:S01]  /*30880*/  ULDC UR4, c[0x0][0x22c] ;  /* 0x00008b0000047ab9 */ /* 0x000fe20000000800 */
[----:B------:R-:W-:Y:S01]  /*30890*/  ISETP.LT.AND P4, PT, R12, UR8, !P4 ;  /* 0x000000080c007c0c */ /* 0x000fe2000e781270 */
[----:B------:R-:W-:Y:S01]  /*308a0*/  IMAD.WIDE R210, R0, 0x4, R208 ;  /* 0x0000000400d27825 */ /* 0x000fe200078e02d0 */
[----:B--2---:R1:W-:Y:S01]  /*308b0*/  @P1 STG.E desc[UR16][R2.64], R248 ;  /* 0x000000f802001986 */ /* 0x0043e2000c101910 */
        /* <DEDUP_REMOVED lines=11> */
[----:B--2---:R-:W2:Y:S01]  /*30970*/  LDL.LU R251, [R1+0x184] ;  /* 0x0001840001fb7983 */ /* 0x004ea20000300800 */
[----:B------:R-:W-:-:S04]  /*30980*/  IMAD.WIDE R210, R0, 0x4, R150 ;  /* 0x0000000400d27825 */ /* 0x000fc800078e0296 */
[----:B------:R-:W-:Y:S01]  /*30990*/  VIADD R15, R10, 0x45 ;  /* 0x000000450a0f7836 */ /* 0x000fe20000000000 */
[----:B---3--:R-:W-:Y:S04]  /*309a0*/  @P6 STG.E desc[UR16][R2.64], R246 ;  /* 0x000000f602006986 */ /* 0x008fe8000c101910 */
[----:B----4-:R-:W-:Y:S04]  /*309b0*/  @P5 STG.E desc[UR16][R210.64], R247 ;  /* 0x000000f7d2005986 */ /* 0x010fe8000c101910 */
        /* <DEDUP_REMOVED lines=10> */
[----:B-1----:R-:W4:Y:S03]  /*30a60*/  LDL.LU R250, [R1+0x84] ;  /* 0x0000840001fa7983 */ /* 0x002f260000300800 */
[C---:B------:R-:W-:Y:S01]  /*30a70*/  IMAD.WIDE R2, R244.reuse, 0x4, R8 ;  /* 0x00000004f4027825 */ /* 0x040fe200078e0208 */
[----:B------:R-:W-:Y:S01]  /*30a80*/  IADD3 R0, R244, UR28, RZ ;  /* 0x0000001cf4007c10 */ /* 0x000fe2000fffe0ff */
[----:B------:R-:W-:Y:S01]  /*30a90*/  ULDC UR4, c[0x0][0x228] ;  /* 0x00008a0000047ab9 */ /* 0x000fe20000000800 */
[----:B------:R-:W2:Y:S01]  /*30aa0*/  LDL.LU R15, [R1+0x694] ;  /* 0x00069400010f7983 */ /* 0x000ea20000300800 */
[----:B------:R-:W-:Y:S01]  /*30ab0*/  ISETP.LT.AND P3, PT, R12, UR8, !P3 ;  /* 0x000000080c007c0c */ /* 0x000fe2000df61270 */
[----:B------:R-:W-:Y:S01]  /*30ac0*/  IMAD.WIDE R244, R244, 0x4, R148 ;  /* 0x00000004f4f47825 */ /* 0x000fe200078e0294 */
[----:B------:R-:W-:Y:S01]  /*30ad0*/  ISETP.LT.AND P6, PT, R11, UR10, !P2 ;  /* 0x0000000a0b007c0c */ /* 0x000fe2000d7c1270 */
[----:B------:R-:W-:Y:S01]  /*30ae0*/  ULDC UR6, c[0x0][0x228] ;  /* 0x00008a0000067ab9 */ /* 0x000fe20000000800 */
[----:B------:R-:W-:Y:S01]  /*30af0*/  ULDC UR8, c[0x0][0x228] ;  /* 0x00008a0000087ab9 */ /* 0x000fe20000000800 */
[----:B------:R-:W-:Y:S01]  /*30b00*/  IMAD.WIDE R246, R0, 0x4, R208 ;  /* 0x0000000400f67825 */ /* 0x000fe200078e02d0 */
[----:B------:R-:W-:Y:S01]  /*30b10*/  ULDC UR10, c[0x0][0x228] ;  /* 0x00008a00000a7ab9 */ /* 0x000fe20000000800 */
[----:B--2---:R1:W-:Y:S04]  /*30b20*/  @P4 STG.E desc[UR16][R2.64], R15 ;  /* 0x0000000f02004986 */ /* 0x0043e8000c101910 */
[----:B---3--:R2:W-:Y:S04]  /*30b30*/  @P5 STG.E desc[UR16][R210.64], R240 ;  /* 0x000000f0d2005986 */ /* 0x0085e8000c101910 */
[----:B------:R3:W-:Y:S01]  /*30b40*/  @P3 STG.E desc[UR16][R244.64], R248 ;  /* 0x000000f8f4003986 */ /* 0x0007e2000c101910 */
[----:B------:R-:W-:Y:S01]  /*30b50*/  ISETP.LT.AND P3, PT, R14, UR4, !P2 ;  /* 0x000000040e007c0c */ /* 0x000fe2000d761270 */
[----:B------:R-:W-:Y:S01]  /*30b60*/  ULDC UR4, c[0x0][0x228] ;  /* 0x00008a0000047ab9 */ /* 0x000fe20000000800 */
[----:B-1----:R-:W-:Y:S01]  /*30b70*/  IMAD.WIDE R2, R0, 0x4, R8 ;  /* 0x0000000400027825 */ /* 0x002fe200078e0208 */
[----:B------:R1:W-:Y:S01]  /*30b80*/  @P6 STG.E desc[UR16][R246.64], R251 ;  /* 0x000000fbf6006986 */ /* 0x0003e2000c101910 */
[----:B------:R-:W-:Y:S01]  /*30b90*/  ISETP.LT.AND P4, PT, R13, UR4, !P2 ;  /* 0x000000040d007c0c */ /* 0x000fe2000d781270 */
[----:B------:R-:W-:Y:S01]  /*30ba0*/  ULDC UR4, c[0x0][0x22c] ;  /* 0x00008b0000047ab9 */ /* 0x000fe20000000800 */
[----:B--2---:R-:W-:Y:S01]  /*30bb0*/  VIADD R240, R10, 0x46 ;  /* 0x000000460af07836 */ /* 0x004fe20000000000 */
[----:B---3--:R-:W2:Y:S04]  /*30bc0*/  LDL.LU R245, [R1+0x74] ;  /* 0x0000740001f57983 */ /* 0x008ea80000300800 */
[----:B-1----:R-:W3:Y:S04]  /*30bd0*/  LDL.LU R246, [R1+0x698] ;  /* 0x0006980001f67983 */ /* 0x002ee80000300800 */
[----:B------:R-:W3:Y:S04]  /*30be0*/  LDL.LU R247, [R1+0x688] ;  /* 0x0006880001f77983 */ /* 0x000ee80000300800 */
[----:B------:R-:W3:Y:S04]  /*30bf0*/  LDL.LU R248, [R1+0x288] ;  /* 0x0002880001f87983 */ /* 0x000ee80000300800 */
[----:B----4-:R1:W-:Y:S01]  /*30c00*/  @P3 STG.E desc[UR16][R2.64], R250 ;  /* 0x000000fa02003986 */ /* 0x0103e2000c101910 */
[----:B------:R-:W-:Y:S01]  /*30c10*/  ISETP.GE.AND P3, PT, R240, UR4, PT ;  /* 0x00000004f0007c0c */ /* 0x000fe2000bf66270 */
[----:B------:R-:W-:Y:S01]  /*30c20*/  IMAD.WIDE R210, R0, 0x4, R150 ;  /* 0x0000000400d27825 */ /* 0x000fe200078e0296 */
[----:B------:R-:W-:Y:S01]  /*30c30*/  ISETP.LT.AND P2, PT, R12, UR6, !P2 ;  /* 0x000000060c007c0c */ /* 0x000fe2000d741270 */
[----:B------:R-:W4:Y:S01]  /*30c40*/  LDL.LU R251, [R1+0x188] ;  /* 0x0001880001fb7983 */ /* 0x000f220000300800 */
[----:B------:R-:W-:Y:S01]  /*30c50*/  ISETP.LT.AND P5, PT, R11, UR8, !P1 ;  /* 0x000000080b007c0c */ /* 0x000fe2000cfa1270 */
[----:B------:R-:W-:Y:S01]  /*30c60*/  VIADD R15, R0, UR28 ;  /* 0x0000001c000f7c36 */ /* 0x000fe20008000000 */
[----:B------:R-:W-:Y:S01]  /*30c70*/  ISETP.LT.AND P6, PT, R14, UR10, !P1 ;  /* 0x0000000a0e007c0c */ /* 0x000fe2000cfc1270 */
[----:B------:R-:W-:Y:S01]  /*30c80*/  ULDC UR4, c[0x0][0x228] ;  /* 0x00008a0000047ab9 */ /* 0x000fe20000000800 */
[----:B------:R-:W-:Y:S01]  /*30c90*/  ULDC UR6, c[0x0][0x228] ;  /* 0x00008a0000067ab9 */ /* 0x000fe20000000800 */
[----:B------:R-:W-:Y:S01]  /*30ca0*/  ULDC UR8, c[0x0][0x228] ;  /* 0x00008a0000087ab9 */ /* 0x000fe20000000800 */
[----:B------:R-:W-:Y:S01]  /*30cb0*/  ULDC UR10, c[0x0][0x228] ;  /* 0x00008a00000a7ab9 */ /* 0x000fe20000000800 */
[----:B-1----:R-:W4:Y:S04]  /*30cc0*/  LDL.LU R250, [R1+0x88] ;  /* 0x0000880001fa7983 */ /* 0x002f280000300800 */
[----:B------:R-:W3:Y:S01]  /*30cd0*/  LDL.LU R240, [R1+0x6a8] ;  /* 0x0006a80001f07983 */ /* 0x000ee20000300800 */
[----:B------:R-:W-:Y:S01]  /*30ce0*/  IMAD.WIDE R2, R0, 0x4, R148 ;  /* 0x0000000400027825 */ /* 0x000fe200078e0294 */
[----:B------:R-:W-:-:S02]  /*30cf0*/  IADD3 R0, R15, UR28, RZ ;  /* 0x0000001c0f007c10 */ /* 0x000fc4000fffe0ff */
[----:B--2---:R1:W-:Y:S04]  /*30d00*/  @P4 STG.E desc[UR16][R210.64], R245 ;  /* 0x000000f5d2004986 */ /* 0x0043e8000c101910 */
[----:B------:R2:W-:Y:S01]  /*30d10*/  @P2 STG.E desc[UR16][R2.64], R241 ;  /* 0x000000f102002986 */ /* 0x0005e2000c101910 */
[----:B------:R-:W-:Y:S01]  /*30d20*/  ISETP.LT.AND P2, PT, R13, UR4, !P1 ;  /* 0x000000040d007c0c */ /* 0x000fe2000cf41270 */
[----:B------:R-:W-:Y:S01]  /*30d30*/  ULDC UR4, c[0x0][0x228] ;  /* 0x00008a0000047ab9 */ /* 0x000fe20000000800 */
[----:B-1----:R-:W-:-:S04]  /*30d40*/  IMAD.WIDE R210, R15, 0x4, R208 ;  /* 0x000000040fd27825 */ /* 0x002fc800078e02d0 */
[C---:B------:R-:W-:Y:S01]  /*30d50*/  IMAD.WIDE R244, R15.reuse, 0x4, R8 ;  /* 0x000000040ff47825 */ /* 0x040fe200078e0208 */
[----:B------:R-:W-:Y:S01]  /*30d60*/  ISETP.LT.AND P1, PT, R12, UR4, !P1 ;  /* 0x000000040c007c0c */ /* 0x000fe2000cf21270 */
[----:B------:R-:W-:Y:S02]  /*30d70*/  ULDC UR4, c[0x0][0x22c] ;  /* 0x00008b0000047ab9 */ /* 0x000fe40000000800 */
[----:B--2---:R-:W-:Y:S01]  /*30d80*/  IMAD.WIDE R2, R15, 0x4, R150 ;  /* 0x000000040f027825 */ /* 0x004fe200078e0296 */
[----:B------:R-:W-:Y:S01]  /*30d90*/  ISETP.LT.AND P4, PT, R13, UR10, !P0 ;  /* 0x0000000a0d007c0c */ /* 0x000fe2000c781270 */
[----:B------:R-:W-:Y:S01]  /*30da0*/  ULDC UR10, c[0x0][0x228] ;  /* 0x00008a00000a7ab9 */ /* 0x000fe20000000800 */
[----:B---3--:R-:W-:Y:S04]  /*30db0*/  @P5 STG.E desc[UR16][R210.64], R240 ;  /* 0x000000f0d2005986 */ /* 0x008fe8000c101910 */
[----:B------:R1:W-:Y:S01]  /*30dc0*/  @P6 STG.E desc[UR16][R244.64], R246 ;  /* 0x000000f6f4006986 */ /* 0x0003e2000c101910 */
[----:B------:R-:W-:Y:S01]  /*30dd0*/  ISETP.LT.AND P6, PT, R11, UR6, !P0 ;  /* 0x000000060b007c0c */ /* 0x000fe2000c7c1270 */
[----:B------:R-:W-:Y:S01]  /*30de0*/  ULDC UR6, c[0x0][0x228] ;  /* 0x00008a0000067ab9 */ /* 0x000fe20000000800 */
[----:B------:R-:W-:Y:S01]  /*30df0*/  ISETP.LT.AND P5, PT, R14, UR8, !P0 ;  /* 0x000000080e007c0c */ /* 0x000fe2000c7a1270 */
[----:B------:R2:W-:Y:S01]  /*30e00*/  @P2 STG.E desc[UR16][R2.64], R247 ;  /* 0x000000f702002986 */ /* 0x0005e2000c101910 */
[----:B------:R-:W-:Y:S01]  /*30e10*/  ULDC UR8, c[0x0][0x228] ;  /* 0x00008a0000087ab9 */ /* 0x000fe20000000800 */
[----:B-1----:R-:W-:-:S02]  /*30e20*/  VIADD R246, R10, 0x47 ;  /* 0x000000470af67836 */ /* 0x002fc40000000000 */
[----:B------:R-:W-:Y:S01]  /*30e30*/  IMAD.WIDE R210, R0, 0x4, R208 ;  /* 0x0000000400d27825 */ /* 0x000fe200078e02d0 */
[----:B--2---:R-:W2:Y:S02]  /*30e40*/  LDL.LU R247, [R1+0x68c] ;  /* 0x00068c0001f77983 */ /* 0x004ea40000300800 */
[----:B------:R-:W-:Y:S01]  /*30e50*/  ISETP.GE.AND P2, PT, R246, UR4, PT ;  /* 0x00000004f6007c0c */ /* 0x000fe2000bf46270 */
[----:B------:R-:W-:Y:S02]  /*30e60*/  ULDC UR4, c[0x0][0x228] ;  /* 0x00008a0000047ab9 */ /* 0x000fe40000000800 */
[----:B------:R-:W-:Y:S01]  /*30e70*/  ISETP.LT.AND P0, PT, R12, UR4, !P0 ;  /* 0x000000040c007c0c */ /* 0x000fe2000c701270 */
[----:B------:R-:W-:Y:S01]  /*30e80*/  IMAD.WIDE R2, R15, 0x4, R148 ;  /* 0x000000040f027825 */ /* 0x000fe200078e0294 */
[----:B------:R-:W-:-:S03]  /*30e90*/  ULDC UR4, c[0x0][0x22c] ;  /* 0x00008b0000047ab9 */ /* 0x000fc60000000800 */
[C---:B------:R-:W-:Y:S01]  /*30ea0*/  IMAD.WIDE R240, R0.reuse, 0x4, R8 ;  /* 0x0000000400f07825 */ /* 0x040fe200078e0208 */
[----:B------:R1:W-:Y:S03]  /*30eb0*/  @P1 STG.E desc[UR16][R2.64], R248 ;  /* 0x000000f802001986 */ /* 0x0003e6000c101910 */
[C---:B------:R-:W-:Y:S01]  /*30ec0*/  IMAD.WIDE R244, R0.reuse, 0x4, R150 ;  /* 0x0000000400f47825 */ /* 0x040fe200078e0296 */
[----:B----4-:R3:W-:Y:S01]  /*30ed0*/  @P6 STG.E desc[UR16][R210.64], R251 ;  /* 0x000000fbd2006986 */ /* 0x0107e2000c101910 */
[----:B------:R-:W-:-:S03]  /*30ee0*/  IADD3 R15, R0, UR28, RZ ;  /* 0x0000001c000f7c10 */ /* 0x000fc6000fffe0ff */
[----:B------:R4:W-:Y:S01]  /*30ef0*/  @P5 STG.E desc[UR16][R240.64], R250 ;  /* 0x000000faf0005986 */ /* 0x0009e2000c101910 */
[----:B-1----:R-:W-:-:S03]  /*30f00*/  IMAD.WIDE R2, R0, 0x4, R148 ;  /* 0x0000000400027825 */ /* 0x002fc600078e0294 */
[----:B------:R-:W2:Y:S04]  /*30f10*/  LDL.LU R248, [R1+0x28c] ;  /* 0x00028c0001f87983 */ /* 0x000ea80000300800 */
[----:B---3--:R-:W3:Y:S04]  /*30f20*/  LDL.LU R251, [R1+0x18c] ;  /* 0x00018c0001fb7983 */ /* 0x008ee80000300800 */
[----:B------:R1:W-:Y:S04]  /*30f30*/  @P4 STG.E desc[UR16][R244.64], R249 ;  /* 0x000000f9f4004986 */ /* 0x0003e8000c101910 */
[----:B----4-:R-:W4:Y:S04]  /*30f40*/  LDL.LU R250, [R1+0x8c] ;  /* 0x00008c0001fa7983 */ /* 0x010f280000300800 */
[----:B------:R1:W-:Y:S04]  /*30f50*/  @P0 STG.E desc[UR16][R2.64], R242 ;  /* 0x000000f202000986 */ /* 0x0003e8000c101910 */
[----:B-1----:R-:W4:Y:S04]  /*30f60*/  LDL.LU R249, [R1+0x7c] ;  /* 0x00007c0001f97983 */ /* 0x002f280000300800 */
[----:B------:R-:W2:Y:S04]  /*30f70*/  LDL.LU R0, [R1+0x69c] ;  /* 0x00069c0001007983 */ /* 0x000ea80000300800 */
[----:B------:R-:W3:Y:S01]  /*30f80*/  LDL.LU R3, [R1+0x6ac] ;  /* 0x0006ac0001037983 */ /* 0x000ee20000300800 */
[----:B------:R-:W-:Y:S01]  /*30f90*/  VIADD R246, R10, 0x48 ;  /* 0x000000480af67836 */ /* 0x000fe20000000000 */
[----:B------:R-:W-:-:S02]  /*30fa0*/  ISETP.LT.AND P4, PT, R11, UR6, !P3 ;  /* 0x000000060b007c0c */ /* 0x000fc4000df81270 */
[----:B------:R-:W-:Y:S02]  /*30fb0*/  ISETP.LT.AND P5, PT, R14, UR8, !P3 ;  /* 0x000000080e007c0c */ /* 0x000fe4000dfa1270 */
[----:B------:R-:W-:Y:S01]  /*30fc0*/  ISETP.LT.AND P6, PT, R13, UR10, !P3 ;  /* 0x0000000a0d007c0c */ /* 0x000fe2000dfc1270 */
[C---:B------:R-:W-:Y:S01]  /*30fd0*/  IMAD.WIDE R210, R15.reuse, 0x4, R208 ;  /* 0x000000040fd27825 */ /* 0x040fe200078e02d0 */
[----:B------:R-:W-:Y:S01]  /*30fe0*/  ISETP.GE.AND P1, PT, R246, UR4, PT ;  /* 0x00000004f6007c0c */ /* 0x000fe2000bf26270 */
[----:B------:R-:W-:Y:S01]  /*30ff0*/  ULDC UR4, c[0x0][0x22c] ;  /* 0x00008b0000047ab9 */ /* 0x000fe20000000800 */
[----:B------:R-:W-:Y:S01]  /*31000*/  ULDC UR6, c[0x0][0x228] ;  /* 0x00008a0000067ab9 */ /* 0x000fe20000000800 */
[----:B------:R-:W-:Y:S01]  /*31010*/  VIADD R246, R10, 0x49 ;  /* 0x000000490af67836 */ /* 0x000fe20000000000 */
[----:B------:R-:W-:Y:S01]  /*31020*/  ULDC UR8, c[0x0][0x228] ;  /* 0x00008a0000087ab9 */ /* 0x000fe20000000800 */
[----:B------:R-:W-:Y:S01]  /*31030*/  IMAD.WIDE R240, R15, 0x4, R8 ;  /* 0x000000040ff07825 */ /* 0x000fe200078e0208 */
[----:B------:R-:W-:-:S02]  /*31040*/  ULDC UR10, c[0x0][0x228] ;  /* 0x00008a00000a7ab9 */ /* 0x000fc40000000800 */
[----:B------:R-:W-:Y:S01]  /*31050*/  ISETP.GE.AND P0, PT, R246, UR4, PT ;  /* 0x00000004f6007c0c */ /* 0x000fe2000bf06270 */
[----:B------:R-:W-:Y:S01]  /*31060*/  ULDC UR4, c[0x0][0x228] ;  /* 0x00008a0000047ab9 */ /* 0x000fe20000000800 */
[----:B------:R-:W-:Y:S01]  /*31070*/  IMAD.WIDE R244, R15, 0x4, R150 ;  /* 0x000000040ff47825 */ /* 0x000fe200078e0296 */
[----:B------:R-:W-:Y:S01]  /*31080*/  ISETP.LT.AND P3, PT, R12, UR4, !P3 ;  /* 0x000000040c007c0c */ /* 0x000fe2000df61270 */
[----:B------:R-:W-:Y:S01]  /*31090*/  ULDC UR4, c[0x0][0x228] ;  /* 0x00008a0000047ab9 */ /* 0x000fe20000000800 */
[----:B---3--:R1:W-:Y:S01]  /*310a0*/  @P4 STG.E desc[UR16][R210.64], R3 ;  /* 0x00000003d2004986 */ /* 0x0083e2000c101910 */
[----:B------:R-:W-:Y:S01]  /*310b0*/  ISETP.LT.AND P4, PT, R11, UR4, !P2 ;  /* 0x000000040b007c0c */ /* 0x000fe2000d781270 */
[----:B------:R-:W-:Y:S02]  /*310c0*/  ULDC UR4, c[0x0][0x228] ;  /* 0x00008a0000047ab9 */ /* 0x000fe40000000800 */
[----:B--2---:R-:W-:Y:S04]  /*310d0*/  @P5 STG.E desc[UR16][R240.64], R0 ;  /* 0x00000000f0005986 */ /* 0x004fe8000c101910 */
[----:B------:R2:W-:Y:S01]  /*310e0*/  @P6 STG.E desc[UR16][R244.64], R247 ;  /* 0x000000f7f4006986 */ /* 0x0005e2000c101910 */
[----:B------:R-:W-:Y:S01]  /*310f0*/  ISETP.LT.AND P6, PT, R14, UR6, !P2 ;  /* 0x000000060e007c0c */ /* 0x000fe2000d7c1270 */
[----:B------:R-:W-:Y:S01]  /*31100*/  ULDC UR6, c[0x0][0x228] ;  /* 0x00008a0000067ab9 */ /* 0x000fe20000000800 */
[----:B------:R-:W-:Y:S01]  /*31110*/  ISETP.LT.AND P5, PT, R13, UR4, !P2 ;  /* 0x000000040d007c0c */ /* 0x000fe2000d7a1270 */
[C---:B-1----:R-:W-:Y:S01]  /*31120*/  IMAD.WIDE R2, R15.reuse, 0x4, R148 ;  /* 0x000000040f027825 */ /* 0x042fe200078e0294 */
[----:B------:R-:W-:Y:S01]  /*31130*/  ISETP.LT.AND P2, PT, R12, UR8, !P2 ;  /* 0x000000080c007c0c */ /* 0x000fe2000d741270 */
[----:B------:R-:W-:Y:S01]  /*31140*/  ULDC UR4, c[0x0][0x22c] ;  /* 0x00008b0000047ab9 */ /* 0x000fe20000000800 */
[----:B------:R-:W-:Y:S01]  /*31150*/  ULDC UR8, c[0x0][0x228] ;  /* 0x00008a0000087ab9 */ /* 0x000fe20000000800 */
[----:B--2---:R-:W-:Y:S01]  /*31160*/  IADD3 R247, R15, UR28, RZ ;  /* 0x0000001c0ff77c10 */ /* 0x004fe2000fffe0ff */
[----:B------:R-:W-:-:S04]  /*31170*/  VIADD R0, R10, 0x4a ;  /* 0x0000004a0a007836 */ /* 0x000fc80000000000 */
[C---:B------:R-:W-:Y:S01]  /*31180*/  IMAD.WIDE R210, R247.reuse, 0x4, R208 ;  /* 0x00000004f7d27825 */ /* 0x040fe200078e02d0 */
[----:B------:R1:W-:Y:S01]  /*31190*/  @P3 STG.E desc[UR16][R2.64], R248 ;  /* 0x000000f802003986 */ /* 0x0003e2000c101910 */
[----:B------:R-:W-:Y:S01]  /*311a0*/  ISETP.GE.AND P3, PT, R0, UR4, PT ;  /* 0x0000000400007c0c */ /* 0x000fe2000bf66270 */
[----:B------:R-:W-:Y:S02]  /*311b0*/  ULDC UR4, c[0x0][0x228] ;  /* 0x00008a0000047ab9 */ /* 0x000fe40000000800 */
[----:B------:R2:W-:Y:S01]  /*311c0*/  @P4 STG.E desc[UR16][R210.64], R251 ;  /* 0x000000fbd2004986 */ /* 0x0005e2000c101910 */
[----:B------:R-:W-:Y:S01]  /*311d0*/  IMAD.WIDE R240, R247, 0x4, R148 ;  /* 0x00000004f7f07825 */ /* 0x000fe200078e0294 */
[----:B------:R-:W-:Y:S01]  /*311e0*/  ISETP.LT.AND P4, PT, R11, UR4, !P1 ;  /* 0x000000040b007c0c */ /* 0x000fe2000cf81270 */
[----:B------:R-:W-:Y:S02]  /*311f0*/  ULDC UR4, c[0x0][0x228] ;  /* 0x00008a0000047ab9 */ /* 0x000fe40000000800 */
[----:B-1----:R-:W-:-:S04]  /*31200*/  IMAD.WIDE R2, R247, 0x4, R8 ;  /* 0x00000004f7027825 */ /* 0x002fc800078e0208 */
[C---:B--2---:R-:W-:Y:S01]  /*31210*/  IMAD.WIDE R210, R247.reuse, 0x4, R150 ;  /* 0x00000004f7d27825 */ /* 0x044fe200078e0296 */
[----:B----4-:R1:W-:Y:S04]  /*31220*/  @P6 STG.E desc[UR16][R2.64], R250 ;  /* 0x000000fa02006986 */ /* 0x0103e8000c101910 */
[----:B------:R2:W-:Y:S01]  /*31230*/  @P5 STG.E desc[UR16][R210.64], R249 ;  /* 0x000000f9d2005986 */ /* 0x0005e2000c101910 */
[----:B------:R-:W-:-:S03]  /*31240*/  VIADD R247, R247, UR28 ;  /* 0x0000001cf7f77c36 */ /* 0x000fc60008000000 */
[----:B------:R3:W-:Y:S01]  /*31250*/  @P2 STG.E desc[UR16][R240.64], R243 ;  /* 0x000000f3f0002986 */ /* 0x0007e2000c101910 */
[----:B------:R-:W-:Y:S02]  /*31260*/  ISETP.LT.AND P2, PT, R14, UR4, !P1 ;  /* 0x000000040e007c0c */ /* 0x000fe4000cf41270 */
[----:B------:R-:W-:Y:S01]  /*31270*/  ISETP.LT.AND P5, PT, R13, UR6, !P1 ;  /* 0x000000060d007c0c */ /* 0x000fe2000cfa1270 */
[----:B------:R-:W-:Y:S01]  /*31280*/  IMAD.WIDE R244, R247, 0x4, R208 ;  /* 0x00000004f7f47825 */ /* 0x000fe200078e02d0 */
[----:B------:R-:W-:Y:S01]  /*31290*/  ISETP.LT.AND P1, PT, R12, UR8, !P1 ;  /* 0x000000080c007c0c */ /* 0x000fe2000cf21270 */
[----:B------:R-:W-:Y:S02]  /*312a0*/  ULDC UR4, c[0x0][0x22c] ;  /* 0x00008b0000047ab9 */ /* 0x000fe40000000800 */
[----:B------:R-:W-:Y:S01]  /*312b0*/  VIADD R0, R10, 0x4b ;  /* 0x0000004b0a007836 */ /* 0x000fe20000000000 */
[----:B------:R-:W-:Y:S01]  /*312c0*/  ISETP.LT.AND P6, PT, R11, UR10, !P0 ;  /* 0x0000000a0b007c0c */ /* 0x000fe2000c7c1270 */
[C---:B-1----:R-:W-:Y:S01]  /*312d0*/  IMAD.WIDE R2, R247.reuse, 0x4, R8 ;  /* 0x00000004f7027825 */ /* 0x042fe200078e0208 */
[----:B------:R-:W-:Y:S01]  /*312e0*/  @P4 STG.E desc[UR16][R244.64], R236 ;  /* 0x000000ecf4004986 */ /* 0x000fe2000c101910 */
[C---:B------:R-:W-:Y:S01]  /*312f0*/  IADD3 R15, R247.reuse, UR28, RZ ;  /* 0x0000001cf70f7c10 */ /* 0x040fe2000fffe0ff */
[----:B------:R-:W-:Y:S01]  /*31300*/  ULDC UR6, c[0x0][0x228] ;  /* 0x00008a0000067ab9 */ /* 0x000fe20000000800 */
[----:B--2---:R-:W-:Y:S01]  /*31310*/  IMAD.WIDE R210, R247, 0x4, R150 ;  /* 0x00000004f7d27825 */ /* 0x004fe200078e0296 */
[----:B------:R-:W-:Y:S01]  /*31320*/  ISETP.GE.AND P4, PT, R0, UR4, PT ;  /* 0x0000000400007c0c */ /* 0x000fe2000bf86270 */
[----:B------:R-:W-:-:S02]  /*31330*/  ULDC UR4, c[0x0][0x228] ;  /* 0x00008a0000047ab9 */ /* 0x000fc40000000800 */
[----:B---3--:R-:W-:Y:S01]  /*31340*/  IMAD.WIDE R240, R247, 0x4, R148 ;  /* 0x00000004f7f07825 */ /* 0x008fe200078e0294 */
[----:B------:R1:W-:Y:S01]  /*31350*/  @P2 STG.E desc[UR16][R2.64], R232 ;  /* 0x000000e802002986 */ /* 0x0003e2000c101910 */
[----:B------:R-:W-:Y:S01]  /*31360*/  ISETP.LT.AND P2, PT, R14, UR4, !P0 ;  /* 0x000000040e007c0c */ /* 0x000fe2000c741270 */
[----:B------:R-:W-:Y:S01]  /*31370*/  ULDC UR4, c[0x0][0x228] ;  /* 0x00008a0000047ab9 */ /* 0x000fe20000000800 */
[----:B------:R-:W-:Y:S01]  /*31380*/  IMAD.WIDE R242, R15, 0x4, R208 ;  /* 0x000000040ff27825 */ /* 0x000fe200078e02d0 */
[----:B------:R2:W-:Y:S01]  /*31390*/  @P5 STG.E desc[UR16][R210.64], R224 ;  /* 0x000000e0d2005986 */ /* 0x0005e2000c101910 */
[----:B------:R-:W-:Y:S01]  /*313a0*/  ULDC UR8, c[0x0][0x228] ;  /* 0x00008a0000087ab9 */ /* 0x000fe20000000800 */
[----:B------:R-:W-:Y:S02]  /*313b0*/  ULDC UR10, c[0x0][0x228] ;  /* 0x00008a00000a7ab9 */ /* 0x000fe40000000800 */
[----:B------:R3:W-:Y:S01]  /*313c0*/  @P1 STG.E desc[UR16][R240.64], R216 ;  /* 0x000000d8f0001986 */ /* 0x0007e2000c101910 */
[----:B------:R-:W-:Y:S01]  /*313d0*/  ISETP.LT.AND P1, PT, R13, UR4, !P0 ;  /* 0x000000040d007c0c */ /* 0x000fe2000c721270 */
[----:B------:R-:W-:Y:S01]  /*313e0*/  VIADD R0, R10, 0x4c ;  /* 0x0000004c0a007836 */ /* 0x000fe20000000000 */
[----:B------:R-:W-:Y:S01]  /*313f0*/  ISETP.LT.AND P0, PT, R12, UR6, !P0 ;  /* 0x000000060c007c0c */ /* 0x000fe2000c701270 */
[----:B------:R4:W-:Y:S01]  /*31400*/  @P6 STG.E desc[UR16][R242.64], R4 ;  /* 0x00000004f2006986 */ /* 0x0009e2000c101910 */
[----:B------:R-:W-:Y:S01]  /*31410*/  ISETP.LT.AND P5, PT, R11, UR8, !P3 ;  /* 0x000000080b007c0c */ /* 0x000fe2000dfa1270 */
[C---:B-1----:R-:W-:Y:S01]  /*31420*/  IMAD.WIDE R2, R15.reuse, 0x4, R150 ;  /* 0x000000040f027825 */ /* 0x042fe200078e0296 */
[----:B------:R-:W-:Y:S01]  /*31430*/  ISETP.LT.AND P6, PT, R14, UR10, !P3 ;  /* 0x0000000a0e007c0c */ /* 0x000fe2000dfc1270 */
[----:B------:R-:W-:Y:S01]  /*31440*/  ULDC UR4, c[0x0][0x22c] ;  /* 0x00008b0000047ab9 */ /* 0x000fe20000000800 */
[----:B------:R-:W-:Y:S01]  /*31450*/  ULDC UR6, c[0x0][0x228] ;  /* 0x00008a0000067ab9 */ /* 0x000fe20000000800 */
[----:B--2---:R-:W-:Y:S01]  /*31460*/  IMAD.WIDE R210, R15, 0x4, R8 ;  /* 0x000000040fd27825 */ /* 0x004fe200078e0208 */
[----:B------:R-:W-:Y:S01]  /*31470*/  ULDC UR8, c[0x0][0x228] ;  /* 0x00008a0000087ab9 */ /* 0x000fe20000000800 */
[----:B------:R-:W-:-:S02]  /*31480*/  ULDC UR10, c[0x0][0x228] ;  /* 0x00008a00000a7ab9 */ /* 0x000fc40000000800 */
[C---:B------:R-:W-:Y:S02]  /*31490*/  VIADD R247, R15.reuse, UR28 ;  /* 0x0000001c0ff77c36 */ /* 0x040fe40008000000 */
[----:B---3--:R-:W-:Y:S01]  /*314a0*/  IMAD.WIDE R240, R15, 0x4, R148 ;  /* 0x000000040ff07825 */ /* 0x008fe200078e0294 */
[----:B------:R-:W-:Y:S01]  /*314b0*/  @P2 STG.E desc[UR16][R210.64], R28 ;  /* 0x0000001cd2002986 */ /* 0x000fe2000c101910 */
[----:B------:R-:W-:Y:S01]  /*314c0*/  ISETP.GE.AND P2, PT, R0, UR4, PT ;  /* 0x0000000400007c0c */ /* 0x000fe2000bf46270 */
[----:B------:R-:W-:Y:S01]  /*314d0*/  ULDC UR4, c[0x0][0x228] ;  /* 0x00008a0000047ab9 */ /* 0x000fe20000000800 */
[C---:B----4-:R-:W-:Y:S01]  /*314e0*/  IMAD.WIDE R242, R247.reuse, 0x4, R208 ;  /* 0x00000004f7f27825 */ /* 0x050fe200078e02d0 */
[----:B------:R1:W-:Y:S03]  /*314f0*/  @P1 STG.E desc[UR16][R2.64], R36 ;  /* 0x0000002402001986 */ /* 0x0003e6000c101910 */
[----:B------:R-:W-:Y:S01]  /*31500*/  IMAD.WIDE R244, R247, 0x4, R8 ;  /* 0x00000004f7f47825 */ /* 0x000fe200078e0208 */
[----:B------:R-:W-:Y:S01]  /*31510*/  @P0 STG.E desc[UR16][R240.64], R32 ;  /* 0x00000020f0000986 */ /* 0x000fe2000c101910 */
[----:B------:R-:W-:Y:S01]  /*31520*/  ISETP.LT.AND P0, PT, R13, UR4, !P3 ;  /* 0x000000040d007c0c */ /* 0x000fe2000df01270 */
[----:B------:R-:W-:-:S02]  /*31530*/  ULDC UR4, c[0x0][0x228] ;  /* 0x00008a0000047ab9 */ /* 0x000fc40000000800 */
[----:B------:R-:W-:Y:S01]  /*31540*/  @P5 STG.E desc[UR16][R242.64], R237 ;  /* 0x000000edf2005986 */ /* 0x000fe2000c101910 */
[----:B------:R-:W-:Y:S02]  /*31550*/  ISETP.LT.AND P3, PT, R12, UR4, !P3 ;  /* 0x000000040c007c0c */ /* 0x000fe4000df61270 */
[----:B------:R-:W-:Y:S01]  /*31560*/  IADD3 R15, R247, UR28, RZ ;  /* 0x0000001cf70f7c10 */ /* 0x000fe2000fffe0ff */
[----:B------:R2:W-:Y:S01]  /*31570*/  @P6 STG.E desc[UR16][R244.64], R233 ;  /* 0x000000e9f4006986 */ /* 0x0005e2000c101910 */
[----:B------:R-:W-:Y:S01]  /*31580*/  ISETP.LT.AND P6, PT, R11, UR6, !P4 ;  /* 0x000000060b007c0c */ /* 0x000fe2000e7c1270 */
[----:B-1----:R-:W-:Y:S01]  /*31590*/  IMAD.WIDE R2, R247, 0x4, R150 ;  /* 0x00000004f7027825 */ /* 0x002fe200078e0296 */
[----:B------:R-:W-:Y:S01]  /*315a0*/  ISETP.LT.AND P5, PT, R14, UR8, !P4 ;  /* 0x000000080e007c0c */ /* 0x000fe2000e7a1270 */
[----:B------:R-:W-:Y:S01]  /*315b0*/  ULDC UR4, c[0x0][0x22c] ;  /* 0x00008b0000047ab9 */ /* 0x000fe20000000800 */
[----:B------:R-:W-:Y:S01]  /*315c0*/  ISETP.LT.AND P1, PT, R13, UR10, !P4 ;  /* 0x0000000a0d007c0c */ /* 0x000fe2000e721270 */
[----:B------:R-:W-:Y:S01]  /*315d0*/  IMAD.WIDE R210, R247, 0x4, R148 ;  /* 0x00000004f7d27825 */ /* 0x000fe200078e0294 */
[----:B------:R1:W-:Y:S01]  /*315e0*/  @P0 STG.E desc[UR16][R2.64], R225 ;  /* 0x000000e102000986 */ /* 0x0003e2000c101910 */
[----:B------:R-:W-:Y:S01]  /*315f0*/  ULDC UR6, c[0x0][0x228] ;  /* 0x00008a0000067ab9 */ /* 0x000fe20000000800 */
[----:B------:R-:W-:Y:S01]  /*31600*/  ULDC UR8, c[0x0][0x228] ;  /* 0x00008a0000087ab9 */ /* 0x000fe20000000800 */
[----:B------:R-:W-:-:S02]  /*31610*/  VIADD R0, R10, 0x4d ;  /* 0x0000004d0a007836 */ /* 0x000fc40000000000 */
[C---:B--2---:R-:W-:Y:S01]  /*31620*/  IMAD.WIDE R232, R15.reuse, 0x4, R208 ;  /* 0x000000040fe87825 */ /* 0x044fe200078e02d0 */
[----:B------:R2:W-:Y:S01]  /*31630*/  @P3 STG.E desc[UR16][R210.64], R217 ;  /* 0x000000d9d2003986 */ /* 0x0005e2000c101910 */
[----:B------:R-:W-:Y:S02]  /*31640*/  ULDC UR10, c[0x0][0x228] ;  /* 0x00008a00000a7ab9 */ /* 0x000fe40000000800 */
[----:B------:R-:W-:Y:S01]  /*31650*/  IMAD.WIDE R236, R15, 0x4, R8 ;  /* 0x000000040fec7825 */ /* 0x000fe200078e0208 */
[----:B------:R-:W-:-:S03]  /*31660*/  ISETP.GE.AND P0, PT, R0, UR4, PT ;  /* 0x0000000400007c0c */ /* 0x000fc6000bf06270 */
[----:B------:R-:W-:Y:S01]  /*31670*/  IMAD.WIDE R240, R15, 0x4, R150 ;  /* 0x000000040ff07825 */ /* 0x000fe200078e0296 */
[----:B------:R3:W-:Y:S01]  /*31680*/  @P6 STG.E desc[UR16][R232.64], R5 ;  /* 0x00000005e8006986 */ /* 0x0007e2000c101910 */
[----:B------:R-:W-:-:S03]  /*31690*/  ULDC UR4, c[0x0][0x228] ;  /* 0x00008a0000047ab9 */ /* 0x000fc60000000800 */
[----:B------:R4:W-:Y:S04]  /*316a0*/  @P5 STG.E desc[UR16][R236.64], R29 ;  /* 0x0000001dec005986 */ /* 0x0009e8000c101910 */
[----:B------:R4:W-:Y:S01]  /*316b0*/  @P1 STG.E desc[UR16][R240.64], R37 ;  /* 0x00000025f0001986 */ /* 0x0009e2000c101910 */
[----:B------:R-:W-:Y:S01]  /*316c0*/  ISETP.LT.AND P1, PT, R12, UR4, !P4 ;  /* 0x000000040c007c0c */ /* 0x000fe2000e721270 */
[----:B------:R-:W-:Y:S01]  /*316d0*/  VIADD R0, R10, 0x4e ;  /* 0x0000004e0a007836 */ /* 0x000fe20000000000 */
[----:B------:R-:W-:Y:S01]  /*316e0*/  ULDC UR4, c[0x0][0x22c] ;  /* 0x00008b0000047ab9 */ /* 0x000fe20000000800 */
[----:B------:R-:W-:Y:S01]  /*316f0*/  ISETP.LT.AND P4, PT, R11, UR6, !P2 ;  /* 0x000000060b007c0c */ /* 0x000fe2000d781270 */
[----:B-1----:R-:W-:Y:S01]  /*31700*/  IMAD.WIDE R2, R15, 0x4, R148 ;  /* 0x000000040f027825 */ /* 0x002fe200078e0294 */
[----:B------:R-:W-:Y:S01]  /*31710*/  ISETP.LT.AND P5, PT, R14, UR8, !P2 ;  /* 0x000000080e007c0c */ /* 0x000fe2000d7a1270 */
[----:B------:R-:W-:Y:S01]  /*31720*/  ULDC UR6, c[0x0][0x228] ;  /* 0x00008a0000067ab9 */ /* 0x000fe20000000800 */
[----:B------:R-:W-:Y:S01]  /*31730*/  ISETP.LT.AND P6, PT, R13, UR10, !P2 ;  /* 0x0000000a0d007c0c */ /* 0x000fe2000d7c1270 */
[----:B------:R-:W-:Y:S01]  /*31740*/  ULDC UR8, c[0x0][0x228] ;  /* 0x00008a0000087ab9 */ /* 0x000fe20000000800 */
[----:B------:R-:W-:Y:S01]  /*31750*/  ISETP.GE.AND P3, PT, R0, UR4, PT ;  /* 0x0000000400007c0c */ /* 0x000fe2000bf66270 */
[----:B------:R-:W-:Y:S01]  /*31760*/  VIADD R0, R10, 0x4f ;  /* 0x0000004f0a007836 */ /* 0x000fe20000000000 */
[----:B--2---:R-:W-:Y:S01]  /*31770*/  IADD3 R211, R15, UR28, RZ ;  /* 0x0000001c0fd37c10 */ /* 0x004fe2000fffe0ff */
[----:B------:R-:W-:Y:S01]  /*31780*/  ULDC UR4, c[0x0][0x22c] ;  /* 0x00008b0000047ab9 */ /* 0x000fe20000000800 */
[----:B------:R1:W-:Y:S01]  /*31790*/  @P1 STG.E desc[UR16][R2.64], R33 ;  /* 0x0000002102001986 */ /* 0x0003e2000c101910 */
[----:B------:R-:W-:Y:S01]  /*317a0*/  ULDC UR10, c[0x0][0x228] ;  /* 0x00008a00000a7ab9 */ /* 0x000fe20000000800 */
[----:B------:R-:W-:Y:S01]  /*317b0*/  ISETP.GE.AND P1, PT, R0, UR4, PT ;  /* 0x0000000400007c0c */ /* 0x000fe2000bf26270 */
[----:B---3--:R-:W-:Y:S01]  /*317c0*/  IMAD.WIDE R4, R211, 0x4, R208 ;  /* 0x00000004d3047825 */ /* 0x008fe200078e02d0 */
[----:B------:R-:W-:-:S03]  /*317d0*/  ULDC UR4, c[0x0][0x228] ;  /* 0x00008a0000047ab9 */ /* 0x000fc60000000800 */
[C---:B----4-:R-:W-:Y:S01]  /*317e0*/  IMAD.WIDE R28, R211.reuse, 0x4, R8 ;  /* 0x00000004d31c7825 */ /* 0x050fe200078e0208 */
[----:B------:R-:W-:Y:S01]  /*317f0*/  ISETP.LT.AND P2, PT, R12, UR4, !P2 ;  /* 0x000000040c007c0c */ /* 0x000fe2000d741270 */
[----:B------:R-:W-:Y:S02]  /*31800*/  ULDC UR4, c[0x0][0x228] ;  /* 0x00008a0000047ab9 */ /* 0x000fe40000000800 */
[----:B------:R-:W-:Y:S01]  /*31810*/  IMAD.WIDE R36, R211, 0x4, R150 ;  /* 0x00000004d3247825 */ /* 0x000fe200078e0296 */
[----:B------:R2:W-:Y:S01]  /*31820*/  @P4 STG.E desc[UR16][R4.64], R238 ;  /* 0x000000ee04004986 */ /* 0x0005e2000c101910 */
[----:B------:R-:W-:Y:S01]  /*31830*/  ISETP.LT.AND P4, PT, R11, UR4, !P0 ;  /* 0x000000040b007c0c */ /* 0x000fe2000c781270 */
[----:B------:R-:W-:Y:S02]  /*31840*/  ULDC UR4, c[0x0][0x228] ;  /* 0x00008a0000047ab9 */ /* 0x000fe40000000800 */
[----:B------:R3:W-:Y:S01]  /*31850*/  @P5 STG.E desc[UR16][R28.64], R234 ;  /* 0x000000ea1c005986 */ /* 0x0007e2000c101910 */
[----:B------:R-:W-:-:S02]  /*31860*/  ISETP.LT.AND P5, PT, R13, UR4, !P0 ;  /* 0x000000040d007c0c */ /* 0x000fc4000c7a1270 */
[C---:B------:R-:W-:Y:S01]  /*31870*/  IADD3 R15, R211.reuse, UR28, RZ ;  /* 0x0000001cd30f7c10 */ /* 0x040fe2000fffe0ff */
[----:B------:R4:W-:Y:S01]  /*31880*/  @P6 STG.E desc[UR16][R36.64], R226 ;  /* 0x000000e224006986 */ /* 0x0009e2000c101910 */
[----:B------:R-:W-:Y:S01]  /*31890*/  ISETP.LT.AND P6, PT, R14, UR6, !P0 ;  /* 0x000000060e007c0c */ /* 0x000fe2000c7c1270 */
[----:B-1----:R-:W-:Y:S01]  /*318a0*/  IMAD.WIDE R2, R211, 0x4, R148 ;  /* 0x00000004d3027825 */ /* 0x002fe200078e0294 */
[----:B------:R-:W-:Y:S01]  /*318b0*/  ISETP.LT.AND P0, PT, R12, UR8, !P0 ;  /* 0x000000080c007c0c */ /* 0x000fe2000c701270 */
[----:B------:R-:W-:Y:S01]  /*318c0*/  ULDC UR4, c[0x0][0x22c] ;  /* 0x00008b0000047ab9 */ /* 0x000fe20000000800 */
[----:B------:R-:W-:Y:S01]  /*318d0*/  ULDC UR6, c[0x0][0x228] ;  /* 0x00008a0000067ab9 */ /* 0x000fe20000000800 */
[----:B------:R-:W-:Y:S02]  /*318e0*/  VIADD R0, R10, 0x50 ;  /* 0x000000500a007836 */ /* 0x000fe40000000000 */
[----:B--2---:R-:W-:Y:S01]  /*318f0*/  IMAD.WIDE R4, R15, 0x4, R208 ;  /* 0x000000040f047825 */ /* 0x004fe200078e02d0 */
[----:B------:R1:W-:Y:S01]  /*31900*/  @P2 STG.E desc[UR16][R2.64], R218 ;  /* 0x000000da02002986 */ /* 0x0003e2000c101910 */
[----:B------:R-:W-:-:S02]  /*31910*/  ULDC UR8, c[0x0][0x228] ;  /* 0x00008a0000087ab9 */ /* 0x000fc40000000800 */
[C---:B---3--:R-:W-:Y:S01]  /*31920*/  IMAD.WIDE R28, R15.reuse, 0x4, R8 ;  /* 0x000000040f1c7825 */ /* 0x048fe200078e0208 */
[----:B------:R-:W-:Y:S01]  /*31930*/  ISETP.GE.AND P2, PT, R0, UR4, PT ;  /* 0x0000000400007c0c */ /* 0x000fe2000bf46270 */
[----:B------:R-:W-:Y:S02]  /*31940*/  ULDC UR4, c[0x0][0x228] ;  /* 0x00008a0000047ab9 */ /* 0x000fe40000000800 */
[C---:B------:R-:W-:Y:S01]  /*31950*/  IMAD.WIDE R32, R15.reuse, 0x4, R150 ;  /* 0x000000040f207825 */ /* 0x040fe200078e0296 */
[----:B------:R2:W-:Y:S03]  /*31960*/  @P4 STG.E desc[UR16][R4.64], R6 ;  /* 0x0000000604004986 */ /* 0x0005e6000c101910 */
[----:B----4-:R-:W-:Y:S01]  /*31970*/  IMAD.WIDE R36, R15, 0x4, R148 ;  /* 0x000000040f247825 */ /* 0x010fe200078e0294 */
[----:B------:R3:W-:Y:S01]  /*31980*/  @P6 STG.E desc[UR16][R28.64], R30 ;  /* 0x0000001e1c006986 */ /* 0x0007e2000c101910 */
[----:B------:R-:W-:Y:S01]  /*31990*/  ISETP.LT.AND P4, PT, R11, UR4, !P3 ;  /* 0x000000040b007c0c */ /* 0x000fe2000df81270 */
[----:B------:R-:W-:-:S02]  /*319a0*/  ULDC UR4, c[0x0][0x228] ;  /* 0x00008a0000047ab9 */ /* 0x000fc40000000800 */
[----:B------:R4:W-:Y:S01]  /*319b0*/  @P5 STG.E desc[UR16][R32.64], R38 ;  /* 0x0000002620005986 */ /* 0x0009e2000c101910 */
[----:B------:R-:W-:Y:S01]  /*319c0*/  ISETP.LT.AND P5, PT, R13, UR6, !P3 ;  /* 0x000000060d007c0c */ /* 0x000fe2000dfa1270 */
[----:B------:R-:W-:Y:S01]  /*319d0*/  VIADD R15, R15, UR28 ;  /* 0x0000001c0f0f7c36 */ /* 0x000fe20008000000 */
[----:B------:R-:W-:Y:S01]  /*319e0*/  ISETP.LT.AND P6, PT, R11, UR10, !P1 ;  /* 0x0000000a0b007c0c */ /* 0x000fe2000cfc1270 */
[----:B------:R4:W-:Y:S01]  /*319f0*/  @P0 STG.E desc[UR16][R36.64], R34 ;  /* 0x0000002224000986 */ /* 0x0009e2000c101910 */
[----:B------:R-:W-:Y:S01]  /*31a00*/  ISETP.LT.AND P0, PT, R14, UR4, !P3 ;  /* 0x000000040e007c0c */ /* 0x000fe2000df01270 */
[----:B-1----:R-:W-:Y:S01]  /*31a10*/  IMAD.WIDE R2, R15, 0x4, R208 ;  /* 0x000000040f027825 */ /* 0x002fe200078e02d0 */
[----:B------:R-:W-:Y:S01]  /*31a20*/  ISETP.LT.AND P3, PT, R12, UR8, !P3 ;  /* 0x000000080c007c0c */ /* 0x000fe2000df61270 */
[----:B------:R-:W-:Y:S01]  /*31a30*/  ULDC UR4, c[0x0][0x22c] ;  /* 0x00008b0000047ab9 */ /* 0x000fe20000000800 */
[----:B------:R-:W-:Y:S01]  /*31a40*/  ULDC UR6, c[0x0][0x228] ;  /* 0x00008a0000067ab9 */ /* 0x000fe20000000800 */
[----:B------:R-:W-:-:S02]  /*31a50*/  VIADD R0, R10, 0x51 ;  /* 0x000000510a007836 */ /* 0x000fc40000000000 */
[C---:B--2---:R-:W-:Y:S01]  /*31a60*/  IMAD.WIDE R4, R15.reuse, 0x4, R8 ;  /* 0x000000040f047825 */ /* 0x044fe200078e0208 */
[----:B------:R1:W-:Y:S03]  /*31a70*/  @P4 STG.E desc[UR16][R2.64], R239 ;  /* 0x000000ef02004986 */ /* 0x0003e6000c101910 */
[C---:B---3--:R-:W-:Y:S01]  /*31a80*/  IMAD.WIDE R28, R15.reuse, 0x4, R150 ;  /* 0x000000040f1c7825 */ /* 0x048fe200078e0296 */
[----:B------:R-:W-:-:S03]  /*31a90*/  IADD3 R211, R15, UR28, RZ ;  /* 0x0000001c0fd37c10 */ /* 0x000fc6000fffe0ff */
[----:B----4-:R-:W-:Y:S01]  /*31aa0*/  IMAD.WIDE R32, R15, 0x4, R148 ;  /* 0x000000040f207825 */ /* 0x010fe200078e0294 */
[----:B------:R-:W-:Y:S01]  /*31ab0*/  ISETP.GE.AND P4, PT, R0, UR4, PT ;  /* 0x0000000400007c0c */ /* 0x000fe2000bf86270 */
[----:B------:R2:W-:Y:S01]  /*31ac0*/  @P0 STG.E desc[UR16][R4.64], R235 ;  /* 0x000000eb04000986 */ /* 0x0005e2000c101910 */
[----:B------:R-:W-:Y:S01]  /*31ad0*/  ULDC UR4, c[0x0][0x228] ;  /* 0x00008a0000047ab9 */ /* 0x000fe20000000800 */
[----:B------:R-:W-:Y:S01]  /*31ae0*/  ULDC UR8, c[0x0][0x228] ;  /* 0x00008a0000087ab9 */ /* 0x000fe20000000800 */
[----:B------:R-:W-:Y:S01]  /*31af0*/  ULDC UR10, c[0x0][0x228] ;  /* 0x00008a00000a7ab9 */ /* 0x000fe20000000800 */
[----:B------:R-:W-:Y:S01]  /*31b00*/  @P5 STG.E desc[UR16][R28.64], R227 ;  /* 0x000000e31c005986 */ /* 0x000fe2000c101910 */
[----:B------:R-:W-:-:S03]  /*31b10*/  IMAD.WIDE R36, R211, 0x4, R208 ;  /* 0x00000004d3247825 */ /* 0x000fc600078e02d0 */
[----:B------:R-:W-:Y:S01]  /*31b20*/  @P3 STG.E desc[UR16][R32.64], R219 ;  /* 0x000000db20003986 */ /* 0x000fe2000c101910 */
[----:B------:R-:W-:Y:S01]  /*31b30*/  ISETP.LT.AND P3, PT, R14, UR4, !P1 ;  /* 0x000000040e007c0c */ /* 0x000fe2000cf61270 */
[----:B------:R-:W-:Y:S02]  /*31b40*/  ULDC UR4, c[0x0][0x228] ;  /* 0x00008a0000047ab9 */ /* 0x000fe40000000800 */
[----:B------:R-:W-:Y:S01]  /*31b50*/  ISETP.LT.AND P0, PT, R13, UR4, !P1 ;  /* 0x000000040d007c0c */ /* 0x000fe2000cf01270 */
[----:B------:R3:W-:Y:S01]  /*31b60*/  @P6 STG.E desc[UR16][R36.64], R7 ;  /* 0x0000000724006986 */ /* 0x0007e2000c101910 */
[----:B------:R-:W-:Y:S01]  /*31b70*/  ISETP.LT.AND P1, PT, R12, UR6, !P1 ;  /* 0x000000060c007c0c */ /* 0x000fe2000cf21270 */
[----:B-1----:R-:W-:Y:S01]  /*31b80*/  IMAD.WIDE R2, R211, 0x4, R8 ;  /* 0x00000004d3027825 */ /* 0x002fe200078e0208 */
[----:B------:R-:W-:Y:S01]  /*31b90*/  ISETP.LT.AND P5, PT, R11, UR8, !P2 ;  /* 0x000000080b007c0c */ /* 0x000fe2000d7a1270 */
[----:B------:R-:W-:Y:S01]  /*31ba0*/  ULDC UR4, c[0x0][0x22c] ;  /* 0x00008b0000047ab9 */ /* 0x000fe20000000800 */
[----:B------:R-:W-:Y:S01]  /*31bb0*/  ISETP.LT.AND P6, PT, R14, UR10, !P2 ;  /* 0x0000000a0e007c0c */ /* 0x000fe2000d7c1270 */
[----:B------:R-:W-:Y:S01]  /*31bc0*/  VIADD R0, R10, 0x52 ;  /* 0x000000520a007836 */ /* 0x000fe20000000000 */
[----:B------:R-:W-:Y:S01]  /*31bd0*/  ULDC UR6, c[0x0][0x228] ;  /* 0x00008a0000067ab9 */ /* 0x000fe20000000800 */
[----:B------:R-:W-:-:S02]  /*31be0*/  VIADD R15, R211, UR28 ;  /* 0x0000001cd30f7c36 */ /* 0x000fc40008000000 */
[C---:B--2---:R-:W-:Y:S01]  /*31bf0*/  IMAD.WIDE R4, R211.reuse, 0x4, R150 ;  /* 0x00000004d3047825 */ /* 0x044fe200078e0296 */
[----:B------:R1:W-:Y:S01]  /*31c00*/  @P3 STG.E desc[UR16][R2.64], R31 ;  /* 0x0000001f02003986 */ /* 0x0003e2000c101910 */
[----:B------:R-:W-:Y:S01]  /*31c10*/  ISETP.GE.AND P3, PT, R0, UR4, PT ;  /* 0x0000000400007c0c */ /* 0x000fe2000bf66270 */
[----:B------:R-:W-:Y:S01]  /*31c20*/  ULDC UR4, c[0x0][0x228] ;  /* 0x00008a0000047ab9 */ /* 0x000fe20000000800 */
[----:B---3--:R-:W-:Y:S01]  /*31c30*/  IMAD.WIDE R6, R211, 0x4, R148 ;  /* 0x00000004d3067825 */ /* 0x008fe200078e0294 */
[----:B------:R2:W-:Y:S01]  /*31c40*/  @P0 STG.E desc[UR16][R4.64], R39 ;  /* 0x0000002704000986 */ /* 0x0005e2000c101910 */
[----:B------:R-:W-:Y:S01]  /*31c50*/  ULDC UR8, c[0x0][0x228] ;  /* 0x00008a0000087ab9 */ /* 0x000fe20000000800 */
[----:B------:R-:W-:Y:S01]  /*31c60*/  ULDC UR10, c[0x0][0x228] ;  /* 0x00008a00000a7ab9 */ /* 0x000fe20000000800 */
[----:B------:R-:W-:Y:S01]  /*31c70*/  IMAD.WIDE R28, R15, 0x4, R208 ;  /* 0x000000040f1c7825 */ /* 0x000fe200078e02d0 */
[----:B------:R-:W-:-:S03]  /*31c80*/  ISETP.LT.AND P0, PT, R13, UR4, !P2 ;  /* 0x000000040d007c0c */ /* 0x000fc6000d701270 */
[C---:B------:R-:W-:Y:S01]  /*31c90*/  IMAD.WIDE R32, R15.reuse, 0x4, R8 ;  /* 0x000000040f207825 */ /* 0x040fe200078e0208 */
[----:B------:R3:W-:Y:S01]  /*31ca0*/  @P1 STG.E desc[UR16][R6.64], R35 ;  /* 0x0000002306001986 */ /* 0x0007e2000c101910 */
[----:B------:R-:W-:Y:S02]  /*31cb0*/  ULDC UR4, c[0x0][0x228] ;  /* 0x00008a0000047ab9 */ /* 0x000fe40000000800 */
[----:B------:R-:W-:Y:S01]  /*31cc0*/  ISETP.LT.AND P2, PT, R12, UR4, !P2 ;  /* 0x000000040c007c0c */ /* 0x000fe2000d741270 */
[----:B------:R4:W-:Y:S01]  /*31cd0*/  @P5 STG.E desc[UR16][R28.64], R24 ;  /* 0x000000181c005986 */ /* 0x0009e2000c101910 */
[----:B------:R-:W-:Y:S01]  /*31ce0*/  ISETP.LT.AND P5, PT, R14, UR8, !P4 ;  /* 0x000000080e007c0c */ /* 0x000fe2000e7a1270 */
[----:B-1----:R-:W-:Y:S01]  /*31cf0*/  IMAD.WIDE R2, R15, 0x4, R150 ;  /* 0x000000040f027825 */ /* 0x002fe200078e0296 */
[----:B------:R-:W-:Y:S01]  /*31d00*/  ISETP.LT.AND P1, PT, R13, UR10, !P4 ;  /* 0x0000000a0d007c0c */ /* 0x000fe2000e721270 */
[----:B------:R-:W-:Y:S01]  /*31d10*/  @P6 STG.E desc[UR16][R32.64], R20 ;  /* 0x0000001420006986 */ /* 0x000fe2000c101910 */
[----:B------:R-:W-:Y:S01]  /*31d20*/  ISETP.LT.AND P6, PT, R11, UR6, !P4 ;  /* 0x000000060b007c0c */ /* 0x000fe2000e7c1270 */
[C---:B--2---:R-:W-:Y:S01]  /*31d30*/  IMAD.WIDE R4, R15.reuse, 0x4, R148 ;  /* 0x000000040f047825 */ /* 0x044fe200078e0294 */
[----:B------:R-:W-:Y:S01]  /*31d40*/  ULDC UR4, c[0x0][0x22c] ;  /* 0x00008b0000047ab9 */ /* 0x000fe20000000800 */
[----:B---3--:R-:W-:-:S02]  /*31d50*/  IADD3 R35, R15, UR28, RZ ;  /* 0x0000001c0f237c10 */ /* 0x008fc4000fffe0ff */
[----:B------:R-:W-:Y:S01]  /*31d60*/  VIADD R0, R10, 0x53 ;  /* 0x000000530a007836 */ /* 0x000fe20000000000 */
[----:B------:R1:W-:Y:S01]  /*31d70*/  @P0 STG.E desc[UR16][R2.64], R16 ;  /* 0x0000001002000986 */ /* 0x0003e2000c101910 */
[----:B------:R-:W-:Y:S01]  /*31d80*/  ULDC UR6, c[0x0][0x228] ;  /* 0x00008a0000067ab9 */ /* 0x000fe20000000800 */
[C---:B------:R-:W-:Y:S01]  /*31d90*/  IMAD.WIDE R6, R35.reuse, 0x4, R208 ;  /* 0x0000000423067825 */ /* 0x040fe200078e02d0 */
[----:B------:R-:W-:Y:S01]  /*31da0*/  ULDC UR8, c[0x0][0x228] ;  /* 0x00008a0000087ab9 */ /* 0x000fe20000000800 */
[----:B------:R-:W-:Y:S02]  /*31db0*/  ULDC UR10, c[0x0][0x228] ;  /* 0x00008a00000a7ab9 */ /* 0x000fe40000000800 */
[C---:B----4-:R-:W-:Y:S01]  /*31dc0*/  IMAD.WIDE R28, R35.reuse, 0x4, R8 ;  /* 0x00000004231c7825 */ /* 0x050fe200078e0208 */
[----:B------:R2:W-:Y:S03]  /*31dd0*/  @P2 STG.E desc[UR16][R4.64], R44 ;  /* 0x0000002c04002986 */ /* 0x0005e6000c101910 */
[----:B------:R-:W-:Y:S01]  /*31de0*/  IMAD.WIDE R30, R35, 0x4, R150 ;  /* 0x00000004231e7825 */ /* 0x000fe200078e0296 */
[----:B------:R-:W-:Y:S01]  /*31df0*/  ISETP.GE.AND P0, PT, R0, UR4, PT ;  /* 0x0000000400007c0c */ /* 0x000fe2000bf06270 */
[----:B------:R3:W-:Y:S01]  /*31e00*/  @P6 STG.E desc[UR16][R6.64], R40 ;  /* 0x0000002806006986 */ /* 0x0007e2000c101910 */
[----:B------:R-:W-:-:S03]  /*31e10*/  ULDC UR4, c[0x0][0x228] ;  /* 0x00008a0000047ab9 */ /* 0x000fc60000000800 */
[----:B------:R4:W-:Y:S04]  /*31e20*/  @P5 STG.E desc[UR16][R28.64], R88 ;  /* 0x000000581c005986 */ /* 0x0009e8000c101910 */
[----:B------:R-:W-:Y:S01]  /*31e30*/  @P1 STG.E desc[UR16][R30.64], R64 ;  /* 0x000000401e001986 */ /* 0x000fe2000c101910 */
        /* <DEDUP_REMOVED lines=11> */
[----:B------:R-:W-:Y:S01]  /*31ef0*/  IADD3 R15, R35, UR28, RZ ;  /* 0x0000001c230f7c10 */ /* 0x000fe2000fffe0ff */
[----:B------:R-:W-:Y:S01]  /*31f00*/  ULDC UR4, c[0x0][0x22c] ;  /* 0x00008b0000047ab9 */ /* 0x000fe20000000800 */
[----:B------:R1:W-:Y:S01]  /*31f10*/  @P1 STG.E desc[UR16][R2.64], R60 ;  /* 0x0000003c02001986 */ /* 0x0003e2000c101910 */
[----:B------:R-:W-:Y:S01]  /*31f20*/  ULDC UR10, c[0x0][0x228] ;  /* 0x00008a00000a7ab9 */ /* 0x000fe20000000800 */
[----:B------:R-:W-:Y:S01]  /*31f30*/  ISETP.GE.AND P1, PT, R0, UR4, PT ;  /* 0x0000000400007c0c */ /* 0x000fe2000bf26270 */
[----:B--2---:R-:W-:Y:S01]  /*31f40*/  IMAD.WIDE R4, R15, 0x4, R208 ;  /* 0x000000040f047825 */ /* 0x004fe200078e02d0 */
[----:B------:R-:W-:-:S03]  /*31f50*/  ULDC UR4, c[0x0][0x228] ;  /* 0x00008a0000047ab9 */ /* 0x000fc60000000800 */
[C---:B---3--:R-:W-:Y:S01]  /*31f60*/  IMAD.WIDE R6, R15.reuse, 0x4, R8 ;  /* 0x000000040f067825 */ /* 0x048fe200078e0208 */
[----:B------:R-:W-:Y:S01]  /*31f70*/  ISETP.LT.AND P3, PT, R12, UR4, !P3 ;  /* 0x000000040c007c0c */ /* 0x000fe2000df61270 */
[----:B------:R-:W-:Y:S02]  /*31f80*/  ULDC UR4, c[0x0][0x228] ;  /* 0x00008a0000047ab9 */ /* 0x000fe40000000800 */
[----:B----4-:R-:W-:Y:S01]  /*31f90*/  IMAD.WIDE R28, R15, 0x4, R150 ;  /* 0x000000040f1c7825 */ /* 0x010fe200078e0296 */
[----:B------:R2:W-:Y:S01]  /*31fa0*/  @P4 STG.E desc[UR16][R4.64], R25 ;  /* 0x0000001904004986 */ /* 0x0005e2000c101910 */
[----:B------:R-:W-:Y:S01]  /*31fb0*/  ISETP.LT.AND P4, PT, R11, UR4, !P0 ;  /* 0x000000040b007c0c */ /* 0x000fe2000c781270 */
[----:B------:R-:W-:Y:S02]  /*31fc0*/  ULDC UR4, c[0x0][0x228] ;  /* 0x00008a0000047ab9 */ /* 0x000fe40000000800 */
[----:B------:R3:W-:Y:S01]  /*31fd0*/  @P5 STG.E desc[UR16][R6.64], R21 ;  /* 0x0000001506005986 */ /* 0x0007e2000c101910 */
[----:B------:R-:W-:Y:S01]  /*31fe0*/  ISETP.LT.AND P5, PT, R13, UR4, !P0 ;  /* 0x000000040d007c0c */ /* 0x000fe2000c7a1270 */
[----:B-1----:R-:W-:Y:S01]  /*31ff0*/  IMAD.WIDE R2, R15, 0x4, R148 ;  /* 0x000000040f027825 */ /* 0x002fe200078e0294 */
[----:B------:R-:W-:Y:S01]  /*32000*/  ULDC UR4, c[0x0][0x22c] ;  /* 0x00008b0000047ab9 */ /* 0x000fe20000000800 */
[----:B------:R1:W-:Y:S01]  /*32010*/  @P6 STG.E desc[UR16][R28.64], R17 ;  /* 0x000000111c006986 */ /* 0x0003e2000c101910 */
[----:B------:R-:W-:Y:S01]  /*32020*/  ISETP.LT.AND P6, PT, R14, UR6, !P0 ;  /* 0x000000060e007c0c */ /* 0x000fe2000c7c1270 */
[----:B------:R-:W-:Y:S01]  /*32030*/  VIADD R0, R10, 0x56 ;  /* 0x000000560a007836 */ /* 0x000fe20000000000 */
[----:B------:R-:W-:-:S02]  /*32040*/  ISETP.LT.AND P0, PT, R12, UR8, !P0 ;  /* 0x000000080c007c0c */ /* 0x000fc4000c701270 */
[----:B--2---:R-:W-:Y:S01]  /*32050*/  IADD3 R25, R15, UR28, RZ ;  /* 0x0000001c0f197c10 */ /* 0x004fe2000fffe0ff */
[----:B------:R2:W-:Y:S01]  /*32060*/  @P3 STG.E desc[UR16][R2.64], R45 ;  /* 0x0000002d02003986 */ /* 0x0005e2000c101910 */
[----:B------:R-:W-:Y:S01]  /*32070*/  ISETP.GE.AND P3, PT, R0, UR4, PT ;  /* 0x0000000400007c0c */ /* 0x000fe2000bf66270 */
[----:B------:R-:W-:Y:S01]  /*32080*/  ULDC UR4, c[0x0][0x228] ;  /* 0x00008a0000047ab9 */ /* 0x000fe20000000800 */
[----:B------:R-:W-:Y:S01]  /*32090*/  ULDC UR6, c[0x0][0x228] ;  /* 0x00008a0000067ab9 */ /* 0x000fe20000000800 */
[----:B------:R-:W-:Y:S01]  /*320a0*/  IMAD.WIDE R4, R25, 0x4, R208 ;  /* 0x0000000419047825 */ /* 0x000fe200078e02d0 */
[----:B------:R-:W-:-:S03]  /*320b0*/  ULDC UR8, c[0x0][0x228] ;  /* 0x00008a0000087ab9 */ /* 0x000fc60000000800 */
[C---:B---3--:R-:W-:Y:S01]  /*320c0*/  IMAD.WIDE R6, R25.reuse, 0x4, R8 ;  /* 0x0000000419067825 */ /* 0x048fe200078e0208 */
[----:B------:R3:W-:Y:S03]  /*320d0*/  @P4 STG.E desc[UR16][R4.64], R41 ;  /* 0x0000002904004986 */ /* 0x0007e6000c101910 */
[C---:B-1----:R-:W-:Y:S01]  /*320e0*/  IMAD.WIDE R16, R25.reuse, 0x4, R150 ;  /* 0x0000000419107825 */ /* 0x042fe200078e0296 */
[----:B------:R1:W-:Y:S03]  /*320f0*/  @P6 STG.E desc[UR16][R6.64], R89 ;  /* 0x0000005906006986 */ /* 0x0003e6000c101910 */
[----:B------:R-:W-:Y:S01]  /*32100*/  IMAD.WIDE R20, R25, 0x4, R148 ;  /* 0x0000000419147825 */ /* 0x000fe200078e0294 */
[----:B------:R-:W-:Y:S01]  /*32110*/  ISETP.LT.AND P4, PT, R11, UR4, !P2 ;  /* 0x000000040b007c0c */ /* 0x000fe2000d781270 */
[----:B------:R4:W-:Y:S01]  /*32120*/  @P5 STG.E desc[UR16][R16.64], R65 ;  /* 0x0000004110005986 */ /* 0x0009e2000c101910 */
[----:B------:R-:W-:Y:S01]  /*32130*/  ULDC UR4, c[0x0][0x228] ;  /* 0x00008a0000047ab9 */ /* 0x000fe20000000800 */
[----:B------:R-:W-:Y:S01]  /*32140*/  ISETP.LT.AND P5, PT, R13, UR6, !P2 ;  /* 0x000000060d007c0c */ /* 0x000fe2000d7a1270 */
[----:B------:R-:W-:Y:S01]  /*32150*/  VIADD R25, R25, UR28 ;  /* 0x0000001c19197c36 */ /* 0x000fe20008000000 */
[----:B------:R4:W-:Y:S01]  /*32160*/  @P0 STG.E desc[UR16][R20.64], R61 ;  /* 0x0000003d14000986 */ /* 0x0009e2000c101910 */
[----:B------:R-:W-:Y:S01]  /*32170*/  ISETP.LT.AND P0, PT, R14, UR4, !P2 ;  /* 0x000000040e007c0c */ /* 0x000fe2000d701270 */
[----:B------:R-:W-:Y:S01]  /*32180*/  VIADD R0, R10, 0x57 ;  /* 0x000000570a007836 */ /* 0x000fe20000000000 */
[----:B------:R-:W-:Y:S01]  /*32190*/  ISETP.LT.AND P2, PT, R12, UR8, !P2 ;  /* 0x000000080c007c0c */ /* 0x000fe2000d741270 */
[----:B--2---:R-:W-:Y:S01]  /*321a0*/  IMAD.WIDE R2, R25, 0x4, R208 ;  /* 0x0000000419027825 */ /* 0x004fe200078e02d0 */
[----:B------:R-:W-:Y:S01]  /*321b0*/  ISETP.LT.AND P6, PT, R11, UR10, !P1 ;  /* 0x0000000a0b007c0c */ /* 0x000fe2000cfc1270 */
[----:B------:R-:W-:Y:S01]  /*321c0*/  ULDC UR4, c[0x0][0x22c] ;  /* 0x00008b0000047ab9 */ /* 0x000fe20000000800 */
[----:B------:R-:W-:Y:S01]  /*321d0*/  ULDC UR6, c[0x0][0x228] ;  /* 0x00008a0000067ab9 */ /* 0x000fe20000000800 */
[C---:B---3--:R-:W-:Y:S01]  /*321e0*/  IMAD.WIDE R4, R25.reuse, 0x4, R8 ;  /* 0x0000000419047825 */ /* 0x048fe200078e0208 */
[----:B------:R2:W-:Y:S03]  /*321f0*/  @P4 STG.E desc[UR16][R2.64], R26 ;  /* 0x0000001a02004986 */ /* 0x0005e6000c101910 */
[C---:B-1----:R-:W-:Y:S01]  /*32200*/  IMAD.WIDE R6, R25.reuse, 0x4, R150 ;  /* 0x0000000419067825 */ /* 0x042fe200078e0296 */
[----:B------:R-:W-:-:S03]  /*32210*/  IADD3 R15, R25, UR28, RZ ;  /* 0x0000001c190f7c10 */ /* 0x000fc6000fffe0ff */
[----:B----4-:R-:W-:Y:S01]  /*32220*/  IMAD.WIDE R16, R25, 0x4, R148 ;  /* 0x0000000419107825 */ /* 0x010fe200078e0294 */
[----:B------:R-:W-:Y:S01]  /*32230*/  ISETP.GE.AND P4, PT, R0, UR4, PT ;  /* 0x0000000400007c0c */ /* 0x000fe2000bf86270 */
[----:B------:R1:W-:Y:S01]  /*32240*/  @P0 STG.E desc[UR16][R4.64], R22 ;  /* 0x0000001604000986 */ /* 0x0003e2000c101910 */
[----:B------:R-:W-:Y:S01]  /*32250*/  ULDC UR4, c[0x0][0x228] ;  /* 0x00008a0000047ab9 */ /* 0x000fe20000000800 */
[----:B------:R-:W-:Y:S01]  /*32260*/  ULDC UR8, c[0x0][0x228] ;  /* 0x00008a0000087ab9 */ /* 0x000fe20000000800 */
[----:B------:R-:W-:Y:S01]  /*32270*/  ULDC UR10, c[0x0][0x228] ;  /* 0x00008a00000a7ab9 */ /* 0x000fe20000000800 */
[----:B------:R3:W-:Y:S01]  /*32280*/  @P5 STG.E desc[UR16][R6.64], R18 ;  /* 0x0000001206005986 */ /* 0x0007e2000c101910 */
[----:B------:R-:W-:-:S03]  /*32290*/  IMAD.WIDE R20, R15, 0x4, R208 ;  /* 0x000000040f147825 */ /* 0x000fc600078e02d0 */
[----:B------:R4:W-:Y:S01]  /*322a0*/  @P2 STG.E desc[UR16][R16.64], R46 ;  /* 0x0000002e10002986 */ /* 0x0009e2000c101910 */
[----:B------:R-:W-:Y:S01]  /*322b0*/  ISETP.LT.AND P2, PT, R14, UR4, !P1 ;  /* 0x000000040e007c0c */ /* 0x000fe2000cf41270 */
[----:B------:R-:W-:Y:S02]  /*322c0*/  ULDC UR4, c[0x0][0x228] ;  /* 0x00008a0000047ab9 */ /* 0x000fe40000000800 */
[----:B------:R-:W-:Y:S01]  /*322d0*/  ISETP.LT.AND P0, PT, R13, UR4, !P1 ;  /* 0x000000040d007c0c */ /* 0x000fe2000cf01270 */
[----:B------:R4:W-:Y:S01]  /*322e0*/  @P6 STG.E desc[UR16][R20.64], R42 ;  /* 0x0000002a14006986 */ /* 0x0009e2000c101910 */
[----:B------:R-:W-:Y:S01]  /*322f0*/  ISETP.LT.AND P1, PT, R12, UR6, !P1 ;  /* 0x000000060c007c0c */ /* 0x000fe2000cf21270 */
[----:B--2---:R-:W-:Y:S01]  /*32300*/  IMAD.WIDE R2, R15, 0x4, R8 ;  /* 0x000000040f027825 */ /* 0x004fe200078e0208 */
[----:B------:R-:W-:Y:S01]  /*32310*/  ISETP.LT.AND P5, PT, R11, UR8, !P3 ;  /* 0x000000080b007c0c */ /* 0x000fe2000dfa1270 */
[----:B------:R-:W-:Y:S01]  /*32320*/  ULDC UR4, c[0x0][0x22c] ;  /* 0x00008b0000047ab9 */ /* 0x000fe20000000800 */
[----:B------:R-:W-:Y:S01]  /*32330*/  ISETP.LT.AND P6, PT, R14, UR10, !P3 ;  /* 0x0000000a0e007c0c */ /* 0x000fe2000dfc1270 */
[----:B------:R-:W-:Y:S01]  /*32340*/  VIADD R0, R10, 0x58 ;  /* 0x000000580a007836 */ /* 0x000fe20000000000 */
[----:B------:R-:W-:Y:S01]  /*32350*/  ULDC UR6, c[0x0][0x228] ;  /* 0x00008a0000067ab9 */ /* 0x000fe20000000800 */
[----:B------:R-:W-:-:S02]  /*32360*/  VIADD R25, R15, UR28 ;  /* 0x0000001c0f197c36 */ /* 0x000fc40008000000 */
[C---:B-1----:R-:W-:Y:S01]  /*32370*/  IMAD.WIDE R4, R15.reuse, 0x4, R150 ;  /* 0x000000040f047825 */ /* 0x042fe200078e0296 */
[----:B------:R1:W-:Y:S01]  /*32380*/  @P2 STG.E desc[UR16][R2.64], R90 ;  /* 0x0000005a02002986 */ /* 0x0003e2000c101910 */
[----:B------:R-:W-:Y:S01]  /*32390*/  ISETP.GE.AND P2, PT, R0, UR4, PT ;  /* 0x0000000400007c0c */ /* 0x000fe2000bf46270 */
[----:B------:R-:W-:Y:S01]  /*323a0*/  ULDC UR4, c[0x0][0x228] ;  /* 0x00008a0000047ab9 */ /* 0x000fe20000000800 */
[----:B---3--:R-:W-:Y:S01]  /*323b0*/  IMAD.WIDE R6, R15, 0x4, R148 ;  /* 0x000000040f067825 */ /* 0x008fe200078e0294 */
[----:B------:R2:W-:Y:S01]  /*323c0*/  @P0 STG.E desc[UR16][R4.64], R66 ;  /* 0x0000004204000986 */ /* 0x0005e2000c101910 */
[----:B------:R-:W-:Y:S01]  /*323d0*/  ULDC UR8, c[0x0][0x228] ;  /* 0x00008a0000087ab9 */ /* 0x000fe20000000800 */
[----:B------:R-:W-:Y:S01]  /*323e0*/  ULDC UR10, c[0x0][0x228] ;  /* 0x00008a00000a7ab9 */ /* 0x000fe20000000800 */
[----:B----4-:R-:W-:Y:S01]  /*323f0*/  IMAD.WIDE R16, R25, 0x4, R208 ;  /* 0x0000000419107825 */ /* 0x010fe200078e02d0 */
[----:B------:R-:W-:-:S03]  /*32400*/  ISETP.LT.AND P0, PT, R13, UR4, !P3 ;  /* 0x000000040d007c0c */ /* 0x000fc6000df01270 */
[C---:B------:R-:W-:Y:S01]  /*32410*/  IMAD.WIDE R20, R25.reuse, 0x4, R8 ;  /* 0x0000000419147825 */ /* 0x040fe200078e0208 */
[----:B------:R3:W-:Y:S01]  /*32420*/  @P1 STG.E desc[UR16][R6.64], R62 ;  /* 0x0000003e06001986 */ /* 0x0007e2000c101910 */
[----:B------:R-:W-:Y:S02]  /*32430*/  ULDC UR4, c[0x0][0x228] ;  /* 0x00008a0000047ab9 */ /* 0x000fe40000000800 */
[----:B------:R-:W-:Y:S01]  /*32440*/  ISETP.LT.AND P3, PT, R12, UR4, !P3 ;  /* 0x000000040c007c0c */ /* 0x000fe2000df61270 */
[----:B------:R4:W-:Y:S01]  /*32450*/  @P5 STG.E desc[UR16][R16.64], R27 ;  /* 0x0000001b10005986 */ /* 0x0009e2000c101910 */
[----:B------:R-:W-:Y:S02]  /*32460*/  ISETP.LT.AND P5, PT, R14, UR8, !P4 ;  /* 0x000000080e007c0c */ /* 0x000fe4000e7a1270 */
[----:B------:R-:W-:Y:S01]  /*32470*/  IADD3 R15, R25, UR28, RZ ;  /* 0x0000001c190f7c10 */ /* 0x000fe2000fffe0ff */
[----:B------:R4:W-:Y:S01]  /*32480*/  @P6 STG.E desc[UR16][R20.64], R23 ;  /* 0x0000001714006986 */ /* 0x0009e2000c101910 */
[----:B------:R-:W-:Y:S01]  /*32490*/  ISETP.LT.AND P6, PT, R11, UR6, !P4 ;  /* 0x000000060b007c0c */ /* 0x000fe2000e7c1270 */
[----:B-1----:R-:W-:Y:S01]  /*324a0*/  IMAD.WIDE R2, R25, 0x4, R150 ;  /* 0x0000000419027825 */ /* 0x002fe200078e0296 */
[----:B------:R-:W-:Y:S01]  /*324b0*/  ISETP.LT.AND P1, PT, R13, UR10, !P4 ;  /* 0x0000000a0d007c0c */ /* 0x000fe2000e721270 */
[----:B------:R-:W-:Y:S01]  /*324c0*/  ULDC UR4, c[0x0][0x22c] ;  /* 0x00008b0000047ab9 */ /* 0x000fe20000000800 */
[----:B------:R-:W-:Y:S01]  /*324d0*/  ULDC UR6, c[0x0][0x228] ;  /* 0x00008a0000067ab9 */ /* 0x000fe20000000800 */
[----:B--2---:R-:W-:Y:S01]  /*324e0*/  IMAD.WIDE R4, R25, 0x4, R148 ;  /* 0x0000000419047825 */ /* 0x004fe200078e0294 */
[----:B------:R1:W-:Y:S01]  /*324f0*/  @P0 STG.E desc[UR16][R2.64], R19 ;  /* 0x0000001302000986 */ /* 0x0003e2000c101910 */
[----:B------:R-:W-:Y:S01]  /*32500*/  ULDC UR8, c[0x0][0x228] ;  /* 0x00008a0000087ab9 */ /* 0x000fe20000000800 */
[----:B------:R-:W-:Y:S01]  /*32510*/  ULDC UR10, c[0x0][0x228] ;  /* 0x00008a00000a7ab9 */ /* 0x000fe20000000800 */
[----:B------:R-:W-:-:S02]  /*32520*/  VIADD R0, R10, 0x59 ;  /* 0x000000590a007836 */ /* 0x000fc40000000000 */
[C---:B---3--:R-:W-:Y:S01]  /*32530*/  IMAD.WIDE R6, R15.reuse, 0x4, R208 ;  /* 0x000000040f067825 */ /* 0x048fe200078e02d0 */
[----:B------:R2:W-:Y:S03]  /*32540*/  @P3 STG.E desc[UR16][R4.64], R47 ;  /* 0x0000002f04003986 */ /* 0x0005e6000c101910 */
[----:B----4-:R-:W-:Y:S01]  /*32550*/  IMAD.WIDE R16, R15, 0x4, R8 ;  /* 0x000000040f107825 */ /* 0x010fe200078e0208 */
[----:B------:R-:W-:-:S03]  /*32560*/  ISETP.GE.AND P0, PT, R0, UR4, PT ;  /* 0x0000000400007c0c */ /* 0x000fc6000bf06270 */
[----:B------:R-:W-:Y:S01]  /*32570*/  IMAD.WIDE R20, R15, 0x4, R150 ;  /* 0x000000040f147825 */ /* 0x000fe200078e0296 */
        /* <DEDUP_REMOVED lines=45> */
[C---:B----4-:R-:W-:Y:S01]  /*32850*/  IMAD.WIDE R16, R15.reuse, 0x4, R150 ;  /* 0x000000040f107825 */ /* 0x050fe200078e0296 */
[----:B------:R2:W-:Y:S03]  /*32860*/  @P4 STG.E desc[UR16][R4.64], R92 ;  /* 0x0000005c04004986 */ /* 0x0005e6000c101910 */
[----:B------:R-:W-:Y:S01]  /*32870*/  IMAD.WIDE R18, R15, 0x4, R148 ;  /* 0x000000040f127825 */ /* 0x000fe200078e0294 */
        /* <DEDUP_REMOVED lines=188> */
[----:B------:R-:W-:Y:S03]  /*33440*/  @P3 STG.E desc[UR16][R4.64], R125 ;  /* 0x0000007d04003986 */ /* 0x000fe6000c101910 */
[----:B----4-:R-:W-:Y:S01]  /*33450*/  IMAD.WIDE R16, R15, 0x4, R8 ;  /* 0x000000040f107825 */ /* 0x010fe200078e0208 */
[----:B------:R-:W-:-:S03]  /*33460*/  ISETP.GE.AND P0, PT, R0, UR4, PT ;  /* 0x0000000400007c0c */ /* 0x000fc6000bf06270 */
[----:B------:R-:W-:Y:S01]  /*33470*/  IMAD.WIDE R18, R15, 0x4, R150 ;  /* 0x000000040f127825 */ /* 0x000fe200078e0296 */
[----:B------:R-:W-:Y:S01]  /*33480*/  @P6 STG.E desc[UR16][R6.64], R121 ;  /* 0x0000007906006986 */ /* 0x000fe2000c101910 */
[----:B------:R-:W-:-:S03]  /*33490*/  ULDC UR4, c[0x0][0x228] ;  /* 0x00008a0000047ab9 */ /* 0x000fc60000000800 */
[----:B------:R-:W-:Y:S04]  /*334a0*/  @P5 STG.E desc[UR16][R16.64], R129 ;  /* 0x0000008110005986 */ /* 0x000fe8000c101910 */
        /* <DEDUP_REMOVED lines=17> */
[----:B------:R-:W-:Y:S01]  /*335c0*/  IMAD.WIDE R4, R19, 0x4, R208 ;  /* 0x0000000413047825 */ /* 0x000fe200078e02d0 */
[----:B------:R-:W-:-:S03]  /*335d0*/  ULDC UR4, c[0x0][0x228] ;  /* 0x00008a0000047ab9 */ /* 0x000fc60000000800 */
[C---:B------:R-:W-:Y:S01]  /*335e0*/  IMAD.WIDE R6, R19.reuse, 0x4, R8 ;  /* 0x0000000413067825 */ /* 0x040fe200078e0208 */
        /* <DEDUP_REMOVED lines=103> */
[----:B------:R-:W-:Y:S01]  /*33c60*/  ISETP.LT.AND P6, PT, R11, UR6, !P3 ;  /* 0x000000060b007c0c */ /* 0x000fe2000dfc1270 */
[----:B------:R-:W-:Y:S01]  /*33c70*/  ULDC UR4, c[0x0][0x22c] ;  /* 0x00008b0000047ab9 */ /* 0x000fe20000000800 */
[----:B------:R-:W-:Y:S01]  /*33c80*/  ISETP.LT.AND P4, PT, R14, UR8, !P3 ;  /* 0x000000080e007c0c */ /* 0x000fe2000df81270 */
[----:B-1----:R-:W-:Y:S01]  /*33c90*/  IMAD.WIDE R2, R21, 0x4, R148 ;  /* 0x0000000415027825 */ /* 0x002fe200078e0294 */
[----:B------:R-:W-:Y:S01]  /*33ca0*/  ISETP.LT.AND P5, PT, R13, UR10, !P3 ;  /* 0x0000000a0d007c0c */ /* 0x000fe2000dfa1270 */
[----:B------:R-:W-:Y:S01]  /*33cb0*/  ULDC UR6, c[0x0][0x228] ;  /* 0x00008a0000067ab9 */ /* 0x000fe20000000800 */
[----:B------:R-:W-:Y:S01]  /*33cc0*/  IADD3 R21, R21, UR28, RZ ;  /* 0x0000001c15157c10 */ /* 0x000fe2000fffe0ff */
[----:B------:R-:W-:Y:S01]  /*33cd0*/  ULDC UR8, c[0x0][0x228] ;  /* 0x00008a0000087ab9 */ /* 0x000fe20000000800 */
[----:B------:R-:W-:Y:S01]  /*33ce0*/  ISETP.GE.AND P2, PT, R0, UR4, PT ;  /* 0x0000000400007c0c */ /* 0x000fe2000bf46270 */
[----:B------:R-:W-:Y:S01]  /*33cf0*/  VIADD R0, R10, 0x6d ;  /* 0x0000006d0a007836 */ /* 0x000fe20000000000 */
[----:B------:R-:W-:Y:S01]  /*33d00*/  ULDC UR4, c[0x0][0x22c] ;  /* 0x00008b0000047ab9 */ /* 0x000fe20000000800 */
[----:B------:R1:W-:Y:S01]  /*33d10*/  @P1 STG.E desc[UR16][R2.64], R164 ;  /* 0x000000a402001986 */ /* 0x0003e2000c101910 */
[C---:B--2---:R-:W-:Y:S01]  /*33d20*/  IMAD.WIDE R4, R21.reuse, 0x4, R208 ;  /* 0x0000000415047825 */ /* 0x044fe200078e02d0 */
[----:B------:R-:W-:Y:S01]  /*33d30*/  ULDC UR10, c[0x0][0x228] ;  /* 0x00008a00000a7ab9 */ /* 0x000fe20000000800 */
[----:B------:R-:W-:Y:S01]  /*33d40*/  ISETP.GE.AND P1, PT, R0, UR4, PT ;  /* 0x0000000400007c0c */ /* 0x000fe2000bf26270 */
[----:B------:R-:W-:Y:S01]  /*33d50*/  ULDC UR4, c[0x0][0x228] ;  /* 0x00008a0000047ab9 */ /* 0x000fe20000000800 */
[C---:B---3--:R-:W-:Y:S01]  /*33d60*/  IMAD.WIDE R6, R21.reuse, 0x4, R8 ;  /* 0x0000000415067825 */ /* 0x048fe200078e0208 */
[----:B------:R-:W-:Y:S01]  /*33d70*/  ISETP.LT.AND P3, PT, R12, UR4, !P3 ;  /* 0x000000040c007c0c */ /* 0x000fe2000df61270 */
[----:B------:R2:W-:Y:S01]  /*33d80*/  @P6 STG.E desc[UR16][R4.64], R73 ;  /* 0x0000004904006986 */ /* 0x0005e2000c101910 */
[----:B------:R-:W-:Y:S01]  /*33d90*/  ULDC UR4, c[0x0][0x228] ;  /* 0x00008a0000047ab9 */ /* 0x000fe20000000800 */
[----:B----4-:R-:W-:-:S02]  /*33da0*/  IMAD.WIDE R16, R21, 0x4, R150 ;  /* 0x0000000415107825 */ /* 0x010fc400078e0296 */
[----:B------:R3:W-:Y:S01]  /*33db0*/  @P4 STG.E desc[UR16][R6.64], R157 ;  /* 0x0000009d06004986 */ /* 0x0007e2000c101910 */
[----:B------:R-:W-:Y:S01]  /*33dc0*/  ISETP.LT.AND P4, PT, R11, UR4, !P0 ;  /* 0x000000040b007c0c */ /* 0x000fe2000c781270 */
[----:B-1----:R-:W-:Y:S01]  /*33dd0*/  IMAD.WIDE R2, R21, 0x4, R148 ;  /* 0x0000000415027825 */ /* 0x002fe200078e0294 */
[----:B------:R-:W-:Y:S01]  /*33de0*/  ISETP.LT.AND P6, PT, R14, UR6, !P0 ;  /* 0x000000060e007c0c */ /* 0x000fe2000c7c1270 */
[----:B------:R1:W-:Y:S01]  /*33df0*/  @P5 STG.E desc[UR16][R16.64], R161 ;  /* 0x000000a110005986 */ /* 0x0003e2000c101910 */
[----:B------:R-:W-:Y:S01]  /*33e00*/  ISETP.LT.AND P5, PT, R13, UR8, !P0 ;  /* 0x000000080d007c0c */ /* 0x000fe2000c7a1270 */
[----:B------:R-:W-:Y:S01]  /*33e10*/  VIADD R21, R21, UR28 ;  /* 0x0000001c15157c36 */ /* 0x000fe20008000000 */
[----:B------:R-:W-:Y:S01]  /*33e20*/  ISETP.LT.AND P0, PT, R12, UR10, !P0 ;  /* 0x0000000a0c007c0c */ /* 0x000fe2000c701270 */
[----:B------:R-:W-:Y:S01]  /*33e30*/  ULDC UR4, c[0x0][0x22c] ;  /* 0x00008b0000047ab9 */ /* 0x000fe20000000800 */
[----:B------:R-:W-:Y:S01]  /*33e40*/  IADD3 R0, R10, 0x6e, RZ ;  /* 0x0000006e0a007810 */ /* 0x000fe20007ffe0ff */
[C---:B--2---:R-:W-:Y:S01]  /*33e50*/  IMAD.WIDE R4, R21.reuse, 0x4, R208 ;  /* 0x0000000415047825 */ /* 0x044fe200078e02d0 */
[----:B------:R2:W-:Y:S01]  /*33e60*/  @P3 STG.E desc[UR16][R2.64], R169 ;  /* 0x000000a902003986 */ /* 0x0005e2000c101910 */
[----:B------:R-:W-:Y:S01]  /*33e70*/  ULDC UR6, c[0x0][0x228] ;  /* 0x00008a0000067ab9 */ /* 0x000fe20000000800 */
[----:B------:R-:W-:Y:S01]  /*33e80*/  ULDC UR8, c[0x0][0x228] ;  /* 0x00008a0000087ab9 */ /* 0x000fe20000000800 */
[----:B---3--:R-:W-:Y:S01]  /*33e90*/  IMAD.WIDE R6, R21, 0x4, R8 ;  /* 0x0000000415067825 */ /* 0x008fe200078e0208 */
[----:B------:R-:W-:-:S03]  /*33ea0*/  ISETP.GE.AND P3, PT, R0, UR4, PT ;  /* 0x0000000400007c0c */ /* 0x000fc6000bf66270 */
[C---:B-1----:R-:W-:Y:S01]  /*33eb0*/  IMAD.WIDE R16, R21.reuse, 0x4, R150 ;  /* 0x0000000415107825 */ /* 0x042fe200078e0296 */
[----:B------:R1:W-:Y:S01]  /*33ec0*/  @P4 STG.E desc[UR16][R4.64], R153 ;  /* 0x0000009904004986 */ /* 0x0003e2000c101910 */
[----:B------:R-:W-:Y:S01]  /*33ed0*/  ULDC UR4, c[0x0][0x228] ;  /* 0x00008a0000047ab9 */ /* 0x000fe20000000800 */
[----:B------:R-:W-:Y:S01]  /*33ee0*/  ULDC UR10, c[0x0][0x228] ;  /* 0x00008a00000a7ab9 */ /* 0x000fe20000000800 */
[----:B------:R-:W-:Y:S01]  /*33ef0*/  IMAD.WIDE R18, R21, 0x4, R148 ;  /* 0x0000000415127825 */ /* 0x000fe200078e0294 */
[----:B------:R3:W-:Y:S04]  /*33f00*/  @P6 STG.E desc[UR16][R6.64], R177 ;  /* 0x000000b106006986 */ /* 0x0007e8000c101910 */
[----:B------:R4:W-:Y:S01]  /*33f10*/  @P5 STG.E desc[UR16][R16.64], R173 ;  /* 0x000000ad10005986 */ /* 0x0009e2000c101910 */
[----:B------:R-:W-:Y:S01]  /*33f20*/  ISETP.LT.AND P5, PT, R11, UR4, !P2 ;  /* 0x000000040b007c0c */ /* 0x000fe2000d7a1270 */
[----:B------:R-:W-:-:S02]  /*33f30*/  ULDC UR4, c[0x0][0x228] ;  /* 0x00008a0000047ab9 */ /* 0x000fc40000000800 */
[----:B------:R4:W-:Y:S01]  /*33f40*/  @P0 STG.E desc[UR16][R18.64], R165 ;  /* 0x000000a512000986 */ /* 0x0009e2000c101910 */
[----:B------:R-:W-:Y:S01]  /*33f50*/  ISETP.LT.AND P0, PT, R14, UR4, !P2 ;  /* 0x000000040e007c0c */ /* 0x000fe2000d701270 */
[----:B------:R-:W-:Y:S01]  /*33f60*/  VIADD R21, R21, UR28 ;  /* 0x0000001c15157c36 */ /* 0x000fe20008000000 */
[----:B------:R-:W-:Y:S01]  /*33f70*/  ISETP.LT.AND P4, PT, R13, UR6, !P2 ;  /* 0x000000060d007c0c */ /* 0x000fe2000d781270 */
[----:B------:R-:W-:Y:S01]  /*33f80*/  VIADD R0, R10, 0x6f ;  /* 0x0000006f0a007836 */ /* 0x000fe20000000000 */
[----:B------:R-:W-:Y:S01]  /*33f90*/  ISETP.LT.AND P2, PT, R12, UR8, !P2 ;  /* 0x000000080c007c0c */ /* 0x000fe2000d741270 */
[----:B--2---:R-:W-:Y:S01]  /*33fa0*/  IMAD.WIDE R2, R21, 0x4, R208 ;  /* 0x0000000415027825 */ /* 0x004fe200078e02d0 */
[----:B------:R-:W-:Y:S01]  /*33fb0*/  ISETP.LT.AND P6, PT, R11, UR10, !P1 ;  /* 0x0000000a0b007c0c */ /* 0x000fe2000cfc1270 */
[----:B------:R-:W-:Y:S02]  /*33fc0*/  ULDC UR4, c[0x0][0x22c] ;  /* 0x00008b0000047ab9 */ /* 0x000fe40000000800 */
[C---:B-1----:R-:W-:Y:S01]  /*33fd0*/  IMAD.WIDE R4, R21.reuse, 0x4, R8 ;  /* 0x0000000415047825 */ /* 0x042fe200078e0208 */
[----:B------:R1:W-:Y:S01]  /*33fe0*/  @P5 STG.E desc[UR16][R2.64], R74 ;  /* 0x0000004a02005986 */ /* 0x0003e2000c101910 */
[C---:B------:R-:W-:Y:S01]  /*33ff0*/  IADD3 R15, R21.reuse, UR28, RZ ;  /* 0x0000001c150f7c10 */ /* 0x040fe2000fffe0ff */
[----:B------:R-:W-:Y:S01]  /*34000*/  ULDC UR6, c[0x0][0x228] ;  /* 0x00008a0000067ab9 */ /* 0x000fe20000000800 */
[----:B---3--:R-:W-:Y:S01]  /*34010*/  IMAD.WIDE R6, R21, 0x4, R150 ;  /* 0x0000000415067825 */ /* 0x008fe200078e0296 */
[----:B------:R-:W-:Y:S01]  /*34020*/  ISETP.GE.AND P5, PT, R0, UR4, PT ;  /* 0x0000000400007c0c */ /* 0x000fe2000bfa6270 */
[----:B------:R-:W-:-:S02]  /*34030*/  ULDC UR4, c[0x0][0x228] ;  /* 0x00008a0000047ab9 */ /* 0x000fc40000000800 */
[----:B----4-:R-:W-:Y:S01]  /*34040*/  IMAD.WIDE R16, R21, 0x4, R148 ;  /* 0x0000000415107825 */ /* 0x010fe200078e0294 */
        /* <DEDUP_REMOVED lines=9> */
[----:B-1----:R-:W-:Y:S01]  /*340e0*/  IMAD.WIDE R2, R15, 0x4, R8 ;  /* 0x000000040f027825 */ /* 0x002fe200078e0208 */
[----:B------:R-:W-:Y:S01]  /*340f0*/  ISETP.LT.AND P1, PT, R12, UR6, !P1 ;  /* 0x000000060c007c0c */ /* 0x000fe2000cf21270 */
[----:B------:R1:W-:Y:S01]  /*34100*/  @P6 STG.E desc[UR16][R18.64], R154 ;  /* 0x0000009a12006986 */ /* 0x0003e2000c101910 */
[----:B------:R-:W-:Y:S01]  /*34110*/  ISETP.LT.AND P6, PT, R11, UR8, !P3 ;  /* 0x000000080b007c0c */ /* 0x000fe2000dfc1270 */
[----:B------:R-:W-:Y:S01]  /*34120*/  VIADD R0, R10, 0x70 ;  /* 0x000000700a007836 */ /* 0x000fe20000000000 */
[----:B------:R-:W-:Y:S01]  /*34130*/  ISETP.LT.AND P4, PT, R14, UR10, !P3 ;  /* 0x0000000a0e007c0c */ /* 0x000fe2000df81270 */
[C---:B------:R-:W-:Y:S01]  /*34140*/  VIADD R21, R15.reuse, UR28 ;  /* 0x0000001c0f157c36 */ /* 0x040fe20008000000 */
[----:B------:R-:W-:Y:S01]  /*34150*/  ULDC UR4, c[0x0][0x22c] ;  /* 0x00008b0000047ab9 */ /* 0x000fe20000000800 */
[C---:B--2---:R-:W-:Y:S01]  /*34160*/  IMAD.WIDE R4, R15.reuse, 0x4, R150 ;  /* 0x000000040f047825 */ /* 0x044fe200078e0296 */
[----:B------:R2:W-:Y:S03]  /*34170*/  @P0 STG.E desc[UR16][R2.64], R178 ;  /* 0x000000b202000986 */ /* 0x0005e6000c101910 */
[----:B---3--:R-:W-:Y:S01]  /*34180*/  IMAD.WIDE R6, R15, 0x4, R148 ;  /* 0x000000040f067825 */ /* 0x008fe200078e0294 */
[----:B------:R-:W-:Y:S01]  /*34190*/  ISETP.GE.AND P0, PT, R0, UR4, PT ;  /* 0x0000000400007c0c */ /* 0x000fe2000bf06270 */
[----:B------:R3:W-:Y:S01]  /*341a0*/  @P2 STG.E desc[UR16][R4.64], R174 ;  /* 0x000000ae04002986 */ /* 0x0007e2000c101910 */
[----:B------:R-:W-:Y:S01]  /*341b0*/  ULDC UR4, c[0x0][0x228] ;  /* 0x00008a0000047ab9 */ /* 0x000fe20000000800 */
[C---:B----4-:R-:W-:Y:S01]  /*341c0*/  IMAD.WIDE R16, R21.reuse, 0x4, R208 ;  /* 0x0000000415107825 */ /* 0x050fe200078e02d0 */
[----:B------:R-:W-:Y:S01]  /*341d0*/  ULDC UR6, c[0x0][0x228] ;  /* 0x00008a0000067ab9 */ /* 0x000fe20000000800 */
[----:B------:R4:W-:Y:S01]  /*341e0*/  @P1 STG.E desc[UR16][R6.64], R166 ;  /* 0x000000a606001986 */ /* 0x0009e2000c101910 */
[----:B------:R-:W-:Y:S01]  /*341f0*/  ULDC UR8, c[0x0][0x228] ;  /* 0x00008a0000087ab9 */ /* 0x000fe20000000800 */
[----:B-1----:R-:W-:Y:S01]  /*34200*/  IMAD.WIDE R18, R21, 0x4, R8 ;  /* 0x0000000415127825 */ /* 0x002fe200078e0208 */
[----:B------:R-:W-:Y:S01]  /*34210*/  ISETP.LT.AND P1, PT, R13, UR4, !P3 ;  /* 0x000000040d007c0c */ /* 0x000fe2000df21270 */
[----:B------:R-:W-:Y:S01]  /*34220*/  ULDC UR4, c[0x0][0x228] ;  /* 0x00008a0000047ab9 */ /* 0x000fe20000000800 */
[----:B------:R1:W-:Y:S01]  /*34230*/  @P6 STG.E desc[UR16][R16.64], R75 ;  /* 0x0000004b10006986 */ /* 0x0003e2000c101910 */
[----:B------:R-:W-:Y:S01]  /*34240*/  ISETP.LT.AND P3, PT, R12, UR6, !P3 ;  /* 0x000000060c007c0c */ /* 0x000fe2000df61270 */
[----:B------:R-:W-:Y:S01]  /*34250*/  ULDC UR10, c[0x0][0x228] ;  /* 0x00008a00000a7ab9 */ /* 0x000fe20000000800 */
[----:B------:R-:W-:Y:S01]  /*34260*/  ISETP.LT.AND P6, PT, R11, UR4, !P5 ;  /* 0x000000040b007c0c */ /* 0x000fe2000efc1270 */
[----:B------:R1:W-:Y:S01]  /*34270*/  @P4 STG.E desc[UR16][R18.64], R159 ;  /* 0x0000009f12004986 */ /* 0x0003e2000c101910 */
[----:B------:R-:W-:Y:S01]  /*34280*/  ISETP.LT.AND P4, PT, R14, UR8, !P5 ;  /* 0x000000080e007c0c */ /* 0x000fe2000ef81270 */
[----:B------:R-:W-:Y:S01]  /*34290*/  VIADD R15, R21, UR28 ;  /* 0x0000001c150f7c36 */ /* 0x000fe20008000000 */
[----:B------:R-:W-:Y:S01]  /*342a0*/  ISETP.LT.AND P2, PT, R13, UR10, !P5 ;  /* 0x0000000a0d007c0c */ /* 0x000fe2000ef41270 */
[C---:B--2---:R-:W-:Y:S01]  /*342b0*/  IMAD.WIDE R2, R21.reuse, 0x4, R150 ;  /* 0x0000000415027825 */ /* 0x044fe200078e0296 */
[----:B------:R-:W-:Y:S01]  /*342c0*/  ISETP.LT.AND P5, PT, R12, UR12, !P5 ;  /* 0x0000000c0c007c0c */ /* 0x000fe2000efa1270 */
[----:B------:R-:W-:Y:S01]  /*342d0*/  ULDC UR4, c[0x0][0x22c] ;  /* 0x00008b0000047ab9 */ /* 0x000fe20000000800 */
[----:B------:R-:W-:Y:S01]  /*342e0*/  IADD3 R0, R10, 0x71, RZ ;  /* 0x000000710a007810 */ /* 0x000fe20007ffe0ff */
[----:B---3--:R-:W-:Y:S01]  /*342f0*/  IMAD.WIDE R4, R21, 0x4, R148 ;  /* 0x0000000415047825 */ /* 0x008fe200078e0294 */
[----:B------:R2:W-:Y:S01]  /*34300*/  @P1 STG.E desc[UR16][R2.64], R163 ;  /* 0x000000a302001986 */ /* 0x0005e2000c101910 */
[----:B------:R-:W-:Y:S01]  /*34310*/  ULDC UR6, c[0x0][0x228] ;  /* 0x00008a0000067ab9 */ /* 0x000fe20000000800 */
[----:B------:R-:W-:Y:S01]  /*34320*/  ULDC UR8, c[0x0][0x228] ;  /* 0x00008a0000087ab9 */ /* 0x000fe20000000800 */
[C---:B----4-:R-:W-:Y:S01]  /*34330*/  IMAD.WIDE R6, R15.reuse, 0x4, R208 ;  /* 0x000000040f067825 */ /* 0x050fe200078e02d0 */
[----:B------:R3:W-:Y:S03]  /*34340*/  @P3 STG.E desc[UR16][R4.64], R171 ;  /* 0x000000ab04003986 */ /* 0x0007e6000c101910 */
[----:B-1----:R-:W-:Y:S01]  /*34350*/  IMAD.WIDE R16, R15, 0x4, R8 ;  /* 0x000000040f107825 */ /* 0x002fe200078e0208 */
[----:B------:R-:W-:-:S03]  /*34360*/  ISETP.GE.AND P1, PT, R0, UR4, PT ;  /* 0x0000000400007c0c */ /* 0x000fc6000bf26270 */
[C---:B------:R-:W-:Y:S01]  /*34370*/  IMAD.WIDE R18, R15.reuse, 0x4, R150 ;  /* 0x000000040f127825 */ /* 0x040fe200078e0296 */
[----:B------:R1:W-:Y:S01]  /*34380*/  @P6 STG.E desc[UR16][R6.64], R155 ;  /* 0x0000009b06006986 */ /* 0x0003e2000c101910 */
[----:B------:R-:W-:Y:S01]  /*34390*/  ULDC UR4, c[0x0][0x228] ;  /* 0x00008a0000047ab9 */ /* 0x000fe20000000800 */
[----:B------:R-:W-:Y:S01]  /*343a0*/  ULDC UR10, c[0x0][0x228] ;  /* 0x00008a00000a7ab9 */ /* 0x000fe20000000800 */
[----:B------:R-:W-:Y:S01]  /*343b0*/  IMAD.WIDE R20, R15, 0x4, R148 ;  /* 0x000000040f147825 */ /* 0x000fe200078e0294 */
[----:B------:R4:W-:Y:S01]  /*343c0*/  @P4 STG.E desc[UR16][R16.64], R179 ;  /* 0x000000b310004986 */ /* 0x0009e2000c101910 */
[----:B------:R-:W-:Y:S01]  /*343d0*/  ISETP.LT.AND P3, PT, R11, UR4, !P0 ;  /* 0x000000040b007c0c */ /* 0x000fe2000c761270 */
[----:B------:R-:W-:Y:S01]  /*343e0*/  ULDC UR12, c[0x0][0x228] ;  /* 0x00008a00000c7ab9 */ /* 0x000fe20000000800 */
[----:B------:R-:W-:Y:S01]  /*343f0*/  ISETP.LT.AND P4, PT, R13, UR8, !P0 ;  /* 0x000000080d007c0c */ /* 0x000fe2000c781270 */
[----:B------:R-:W-:Y:S01]  /*34400*/  @P2 STG.E desc[UR16][R18.64], R175 ;  /* 0x000000af12002986 */ /* 0x000fe2000c101910 */
[----:B------:R-:W-:Y:S01]  /*34410*/  IADD3 R15, R15, UR28, RZ ;  /* 0x0000001c0f0f7c10 */ /* 0x000fe2000fffe0ff */
[----:B------:R-:W-:Y:S01]  /*34420*/  VIADD R0, R10, 0x72 ;  /* 0x000000720a007836 */ /* 0x000fe20000000000 */
[----:B------:R-:W-:Y:S01]  /*34430*/  ISETP.LT.AND P6, PT, R11, UR12, !P1 ;  /* 0x0000000c0b007c0c */ /* 0x000fe2000cfc1270 */
[----:B------:R4:W-:Y:S01]  /*34440*/  @P5 STG.E desc[UR16][R20.64], R167 ;  /* 0x000000a714005986 */ /* 0x0009e2000c101910 */
[----:B------:R-:W-:Y:S01]  /*34450*/  ISETP.LT.AND P5, PT, R14, UR6, !P0 ;  /* 0x000000060e007c0c */ /* 0x000fe2000c7a1270 */
[C---:B--2---:R-:W-:Y:S01]  /*34460*/  IMAD.WIDE R2, R15.reuse, 0x4, R208 ;  /* 0x000000040f027825 */ /* 0x044fe200078e02d0 */
[----:B------:R-:W-:Y:S01]  /*34470*/  ISETP.LT.AND P0, PT, R12, UR10, !P0 ;  /* 0x0000000a0c007c0c */ /* 0x000fe2000c701270 */
[----:B------:R-:W-:Y:S01]  /*34480*/  ULDC UR4, c[0x0][0x22c] ;  /* 0x00008b0000047ab9 */ /* 0x000fe20000000800 */
[----:B------:R-:W-:Y:S01]  /*34490*/  ULDC UR6, c[0x0][0x228] ;  /* 0x00008a0000067ab9 */ /* 0x000fe20000000800 */
[----:B---3--:R-:W-:Y:S01]  /*344a0*/  IMAD.WIDE R4, R15, 0x4, R8 ;  /* 0x000000040f047825 */ /* 0x008fe200078e0208 */
[----:B------:R-:W-:Y:S01]  /*344b0*/  ISETP.GE.AND P2, PT, R0, UR4, PT ;  /* 0x0000000400007c0c */ /* 0x000fe2000bf46270 */
[----:B------:R-:W-:-:S02]  /*344c0*/  ULDC UR8, c[0x0][0x228] ;  /* 0x00008a0000087ab9 */ /* 0x000fc40000000800 */
[C---:B-1----:R-:W-:Y:S01]  /*344d0*/  IMAD.WIDE R6, R15.reuse, 0x4, R150 ;  /* 0x000000040f067825 */ /* 0x042fe200078e0296 */
[----:B------:R1:W-:Y:S01]  /*344e0*/  @P3 STG.E desc[UR16][R2.64], R140 ;  /* 0x0000008c02003986 */ /* 0x0003e2000c101910 */
[----:B------:R-:W-:Y:S01]  /*344f0*/  ULDC UR4, c[0x0][0x228] ;  /* 0x00008a0000047ab9 */ /* 0x000fe20000000800 */
[----:B------:R-:W-:Y:S01]  /*34500*/  ULDC UR10, c[0x0][0x228] ;  /* 0x00008a00000a7ab9 */ /* 0x000fe20000000800 */
[C---:B----4-:R-:W-:Y:S01]  /*34510*/  IMAD.WIDE R16, R15.reuse, 0x4, R148 ;  /* 0x000000040f107825 */ /* 0x050fe200078e0294 */
[----:B------:R2:W-:Y:S01]  /*34520*/  @P5 STG.E desc[UR16][R4.64], R76 ;  /* 0x0000004c04005986 */ /* 0x0005e2000c101910 */
[----:B------:R-:W-:Y:S01]  /*34530*/  ISETP.LT.AND P3, PT, R14, UR4, !P1 ;  /* 0x000000040e007c0c */ /* 0x000fe2000cf61270 */
[----:B------:R-:W-:Y:S01]  /*34540*/  ULDC UR12, c[0x0][0x228] ;  /* 0x00008a00000c7ab9 */ /* 0x000fe20000000800 */
[----:B------:R-:W-:Y:S01]  /*34550*/  VIADD R21, R15, UR28 ;  /* 0x0000001c0f157c36 */ /* 0x000fe20008000000 */
[----:B------:R3:W-:Y:S01]  /*34560*/  @P4 STG.E desc[UR16][R6.64], R184 ;  /* 0x000000b806004986 */ /* 0x0007e2000c101910 */
[----:B------:R-:W-:Y:S01]  /*34570*/  ISETP.LT.AND P4, PT, R13, UR6, !P1 ;  /* 0x000000060d007c0c */ /* 0x000fe2000cf81270 */
[----:B------:R-:W-:Y:S01]  /*34580*/  VIADD R0, R10, 0x73 ;  /* 0x000000730a007836 */ /* 0x000fe20000000000 */
[----:B------:R-:W-:Y:S01]  /*34590*/  ISETP.LT.AND P5, PT, R11, UR10, !P2 ;  /* 0x0000000a0b007c0c */ /* 0x000fe2000d7a1270 */
[----:B------:R4:W-:Y:S01]  /*345a0*/  @P0 STG.E desc[UR16][R16.64], R192 ;  /* 0x000000c010000986 */ /* 0x0009e2000c101910 */
[C---:B------:R-:W-:Y:S01]  /*345b0*/  IMAD.WIDE R18, R21.reuse, 0x4, R208 ;  /* 0x0000000415127825 */ /* 0x040fe200078e02d0 */
[----:B------:R-:W-:Y:S01]  /*345c0*/  ISETP.LT.AND P0, PT, R12, UR8, !P1 ;  /* 0x000000080c007c0c */ /* 0x000fe2000cf01270 */
[----:B------:R-:W-:Y:S01]  /*345d0*/  ULDC UR4, c[0x0][0x22c] ;  /* 0x00008b0000047ab9 */ /* 0x000fe20000000800 */
[C---:B------:R-:W-:Y:S01]  /*345e0*/  IADD3 R15, R21.reuse, UR28, RZ ;  /* 0x0000001c150f7c10 */ /* 0x040fe2000fffe0ff */
[C---:B-1----:R-:W-:Y:S01]  /*345f0*/  IMAD.WIDE R2, R21.reuse, 0x4, R8 ;  /* 0x0000000415027825 */ /* 0x042fe200078e0208 */
[----:B------:R1:W-:Y:S01]  /*34600*/  @P6 STG.E desc[UR16][R18.64], R180 ;  /* 0x000000b412006986 */ /* 0x0003e2000c101910 */
[----:B------:R-:W-:Y:S01]  /*34610*/  ISETP.LT.AND P6, PT, R14, UR12, !P2 ;  /* 0x0000000c0e007c0c */ /* 0x000fe2000d7c1270 */
[----:B------:R-:W-:Y:S01]  /*34620*/  ULDC UR6, c[0x0][0x228] ;  /* 0x00008a0000067ab9 */ /* 0x000fe20000000800 */
[----:B--2---:R-:W-:Y:S01]  /*34630*/  IMAD.WIDE R4, R21, 0x4, R150 ;  /* 0x0000000415047825 */ /* 0x004fe200078e0296 */
[----:B------:R-:W-:-:S03]  /*34640*/  ISETP.GE.AND P1, PT, R0, UR4, PT ;  /* 0x0000000400007c0c */ /* 0x000fc6000bf26270 */
[----:B---3--:R-:W-:Y:S01]  /*34650*/  IMAD.WIDE R6, R21, 0x4, R148 ;  /* 0x0000000415067825 */ /* 0x008fe200078e0294 */
[----:B------:R2:W-:Y:S01]  /*34660*/  @P3 STG.E desc[UR16][R2.64], R204 ;  /* 0x000000cc02003986 */ /* 0x0005e2000c101910 */
[----:B------:R-:W-:Y:S01]  /*34670*/  ULDC UR4, c[0x0][0x228] ;  /* 0x00008a0000047ab9 */ /* 0x000fe20000000800 */
[----:B------:R-:W-:Y:S01]  /*34680*/  ULDC UR8, c[0x0][0x228] ;  /* 0x00008a0000087ab9 */ /* 0x000fe20000000800 */
[C---:B----4-:R-:W-:Y:S01]  /*34690*/  IMAD.WIDE R16, R15.reuse, 0x4, R208 ;  /* 0x000000040f107825 */ /* 0x050fe200078e02d0 */
[----:B------:R3:W-:Y:S01]  /*346a0*/  @P4 STG.E desc[UR16][R4.64], R196 ;  /* 0x000000c404004986 */ /* 0x0007e2000c101910 */
[----:B------:R-:W-:Y:S01]  /*346b0*/  ULDC UR10, c[0x0][0x228] ;  /* 0x00008a00000a7ab9 */ /* 0x000fe20000000800 */
[----:B------:R-:W-:Y:S01]  /*346c0*/  ULDC UR12, c[0x0][0x228] ;  /* 0x00008a00000c7ab9 */ /* 0x000fe20000000800 */
[----:B-1----:R-:W-:Y:S01]  /*346d0*/  IMAD.WIDE R18, R15, 0x4, R8 ;  /* 0x000000040f127825 */ /* 0x002fe200078e0208 */
[----:B------:R1:W-:Y:S01]  /*346e0*/  @P0 STG.E desc[UR16][R6.64], R200 ;  /* 0x000000c806000986 */ /* 0x0003e2000c101910 */
[----:B------:R-:W-:Y:S01]  /*346f0*/  ISETP.LT.AND P0, PT, R13, UR4, !P2 ;  /* 0x000000040d007c0c */ /* 0x000fe2000d701270 */
[----:B------:R-:W-:Y:S01]  /*34700*/  ULDC UR4, c[0x0][0x22c] ;  /* 0x00008b0000047ab9 */ /* 0x000fe20000000800 */
[----:B------:R-:W-:Y:S01]  /*34710*/  ISETP.LT.AND P2, PT, R12, UR6, !P2 ;  /* 0x000000060c007c0c */ /* 0x000fe2000d741270 */
[----:B------:R4:W-:Y:S01]  /*34720*/  @P5 STG.E desc[UR16][R16.64], R141 ;  /* 0x0000008d10005986 */ /* 0x0009e2000c101910 */
[----:B------:R-:W-:Y:S01]  /*34730*/  ISETP.LT.AND P4, PT, R11, UR8, !P1 ;  /* 0x000000080b007c0c */ /* 0x000fe2000cf81270 */
[----:B------:R-:W-:Y:S01]  /*34740*/  VIADD R0, R10, 0x74 ;  /* 0x000000740a007836 */ /* 0x000fe20000000000 */
[----:B------:R-:W-:Y:S01]  /*34750*/  ISETP.LT.AND P5, PT, R14, UR10, !P1 ;  /* 0x0000000a0e007c0c */ /* 0x000fe2000cfa1270 */
[----:B------:R4:W-:Y:S01]  /*34760*/  @P6 STG.E desc[UR16][R18.64], R77 ;  /* 0x0000004d12006986 */ /* 0x0009e2000c101910 */
[----:B------:R-:W-:Y:S01]  /*34770*/  ISETP.LT.AND P6, PT, R13, UR12, !P1 ;  /* 0x0000000c0d007c0c */ /* 0x000fe2000cfc1270 */
[C---:B------:R-:W-:Y:S01]  /*34780*/  VIADD R21, R15.reuse, UR28 ;  /* 0x0000001c0f157c36 */ /* 0x040fe20008000000 */
[----:B------:R-:W-:Y:S01]  /*34790*/  ISETP.GE.AND P3, PT, R0, UR4, PT ;  /* 0x0000000400007c0c */ /* 0x000fe2000bf66270 */
[C---:B--2---:R-:W-:Y:S01]  /*347a0*/  IMAD.WIDE R2, R15.reuse, 0x4, R150 ;  /* 0x000000040f027825 */ /* 0x044fe200078e0296 */
[----:B------:R-:W-:Y:S01]  /*347b0*/  IADD3 R0, R10, 0x75, RZ ;  /* 0x000000750a007810 */ /* 0x000fe20007ffe0ff */
[----:B------:R-:W-:Y:S01]  /*347c0*/  ULDC UR4, c[0x0][0x228] ;  /* 0x00008a0000047ab9 */ /* 0x000fe20000000800 */
[----:B------:R-:W-:Y:S01]  /*347d0*/  ULDC UR6, c[0x0][0x228] ;  /* 0x00008a0000067ab9 */ /* 0x000fe20000000800 */
[----:B---3--:R-:W-:Y:S01]  /*347e0*/  IMAD.WIDE R4, R15, 0x4, R148 ;  /* 0x000000040f047825 */ /* 0x008fe200078e0294 */
[----:B------:R2:W-:Y:S01]  /*347f0*/  @P0 STG.E desc[UR16][R2.64], R185 ;  /* 0x000000b902000986 */ /* 0x0005e2000c101910 */
[----:B------:R-:W-:Y:S01]  /*34800*/  ISETP.LT.AND P1, PT, R12, UR4, !P1 ;  /* 0x000000040c007c0c */ /* 0x000fe2000cf21270 */
[----:B------:R-:W-:Y:S01]  /*34810*/  ULDC UR4, c[0x0][0x228] ;  /* 0x00008a0000047ab9 */ /* 0x000fe20000000800 */
[C---:B-1----:R-:W-:Y:S01]  /*34820*/  IMAD.WIDE R6, R21.reuse, 0x4, R208 ;  /* 0x0000000415067825 */ /* 0x042fe200078e02d0 */
[----:B------:R-:W-:Y:S01]  /*34830*/  ISETP.GE.AND P0, PT, R0, UR5, PT ;  /* 0x0000000500007c0c */ /* 0x000fe2000bf06270 */
[----:B------:R-:W-:Y:S01]  /*34840*/  ULDC UR8, c[0x0][0x228] ;  /* 0x00008a0000087ab9 */ /* 0x000fe20000000800 */
[----:B------:R-:W-:Y:S01]  /*34850*/  ULDC UR10, c[0x0][0x228] ;  /* 0x00008a00000a7ab9 */ /* 0x000fe20000000800 */
[----:B----4-:R-:W-:Y:S01]  /*34860*/  IMAD.WIDE R16, R21, 0x4, R8 ;  /* 0x0000000415107825 */ /* 0x010fe200078e0208 */
[----:B------:R-:W-:Y:S01]  /*34870*/  @P2 STG.E desc[UR16][R4.64], R193 ;  /* 0x000000c104002986 */ /* 0x000fe2000c101910 */
[----:B------:R-:W-:-:S02]  /*34880*/  ULDC UR5, c[0x0][0x228] ;  /* 0x00008a0000057ab9 */ /* 0x000fc40000000800 */
[----:B------:R-:W-:Y:S01]  /*34890*/  IMAD.WIDE R18, R21, 0x4, R150 ;  /* 0x0000000415127825 */ /* 0x000fe200078e0296 */
[----:B------:R-:W-:Y:S01]  /*348a0*/  @P4 STG.E desc[UR16][R6.64], R181 ;  /* 0x000000b506004986 */ /* 0x000fe2000c101910 */
[----:B------:R-:W-:Y:S01]  /*348b0*/  ISETP.LT.AND P2, PT, R11, UR4, !P3 ;  /* 0x000000040b007c0c */ /* 0x000fe2000df41270 */
[----:B------:R-:W-:Y:S01]  /*348c0*/  ULDC UR4, c[0x0][0x228] ;  /* 0x00008a0000047ab9 */ /* 0x000fe20000000800 */
[----:B------:R-:W-:Y:S01]  /*348d0*/  ISETP.LT.AND P4, PT, R14, UR5, !P3 ;  /* 0x000000050e007c0c */ /* 0x000fe2000df81270 */
[----:B------:R-:W-:Y:S01]  /*348e0*/  @P5 STG.E desc[UR16][R16.64], R205 ;  /* 0x000000cd10005986 */ /* 0x000fe2000c101910 */
[----:B------:R-:W-:Y:S01]  /*348f0*/  ISETP.LT.AND P5, PT, R13, UR6, !P3 ;  /* 0x000000060d007c0c */ /* 0x000fe2000dfa1270 */
[----:B--2---:R-:W-:Y:S01]  /*34900*/  IMAD.WIDE R2, R21, 0x4, R148 ;  /* 0x0000000415027825 */ /* 0x004fe200078e0294 */
[----:B------:R-:W-:Y:S01]  /*34910*/  ISETP.LT.AND P3, PT, R12, UR8, !P3 ;  /* 0x000000080c007c0c */ /* 0x000fe2000df61270 */
[----:B------:R1:W-:Y:S01]  /*34920*/  @P6 STG.E desc[UR16][R18.64], R197 ;  /* 0x000000c512006986 */ /* 0x0003e2000c101910 */
[----:B------:R-:W-:Y:S01]  /*34930*/  ISETP.LT.AND P6, PT, R11, UR10, !P0 ;  /* 0x0000000a0b007c0c */ /* 0x000fe2000c7c1270 */
[----:B------:R-:W-:Y:S01]  /*34940*/  ULDC UR5, c[0x0][0x228] ;  /* 0x00008a0000057ab9 */ /* 0x000fe20000000800 */
[----:B------:R-:W-:Y:S01]  /*34950*/  VIADD R0, R10, 0x76 ;  /* 0x000000760a007836 */ /* 0x000fe20000000000 */
[----:B------:R2:W-:Y:S01]  /*34960*/  @P1 STG.E desc[UR16][R2.64], R201 ;  /* 0x000000c902001986 */ /* 0x0005e2000c101910 */
[----:B------:R-:W-:Y:S01]  /*34970*/  ULDC UR6, c[0x0][0x228] ;  /* 0x00008a0000067ab9 */ /* 0x000fe20000000800 */
[----:B------:R-:W-:Y:S01]  /*34980*/  ULDC UR8, c[0x0][0x228] ;  /* 0x00008a0000087ab9 */ /* 0x000fe20000000800 */
[----:B-1----:R-:W-:-:S04]  /*34990*/  VIADD R19, R21, UR28 ;  /* 0x0000001c15137c36 */ /* 0x002fc80008000000 */
[C---:B------:R-:W-:Y:S01]  /*349a0*/  IMAD.WIDE R4, R19.reuse, 0x4, R208 ;  /* 0x0000000413047825 */ /* 0x040fe200078e02d0 */
[----:B------:R-:W-:-:S03]  /*349b0*/  IADD3 R15, R19, UR28, RZ ;  /* 0x0000001c130f7c10 */ /* 0x000fc6000fffe0ff */
[C---:B------:R-:W-:Y:S01]  /*349c0*/  IMAD.WIDE R6, R19.reuse, 0x4, R8 ;  /* 0x0000000413067825 */ /* 0x040fe200078e0208 */
[----:B------:R1:W-:Y:S03]  /*349d0*/  @P2 STG.E desc[UR16][R4.64], R142 ;  /* 0x0000008e04002986 */ /* 0x0003e6000c101910 */
[C---:B------:R-:W-:Y:S01]  /*349e0*/  IMAD.WIDE R16, R19.reuse, 0x4, R150 ;  /* 0x0000000413107825 */ /* 0x040fe200078e0296 */
[----:B------:R3:W-:Y:S03]  /*349f0*/  @P4 STG.E desc[UR16][R6.64], R78 ;  /* 0x0000004e06004986 */ /* 0x0007e6000c101910 */
[----:B------:R-:W-:Y:S01]  /*34a00*/  IMAD.WIDE R18, R19, 0x4, R148 ;  /* 0x0000000413127825 */ /* 0x000fe200078e0294 */
[----:B------:R-:W-:Y:S04]  /*34a10*/  @P5 STG.E desc[UR16][R16.64], R186 ;  /* 0x000000ba10005986 */ /* 0x000fe8000c101910 */
[----:B------:R-:W-:Y:S01]  /*34a20*/  @P3 STG.E desc[UR16][R18.64], R194 ;  /* 0x000000c212003986 */ /* 0x000fe2000c101910 */
[----:B------:R-:W-:Y:S01]  /*34a30*/  ISETP.LT.AND P3, PT, R14, UR4, !P0 ;  /* 0x000000040e007c0c */ /* 0x000fe2000c761270 */
[----:B------:R-:W-:Y:S01]  /*34a40*/  ULDC UR4, c[0x0][0x228] ;  /* 0x00008a0000047ab9 */ /* 0x000fe20000000800 */
[----:B------:R-:W-:Y:S01]  /*34a50*/  ISETP.LT.AND P4, PT, R13, UR5, !P0 ;  /* 0x000000050d007c0c */ /* 0x000fe2000c781270 */
[C---:B------:R-:W-:Y:S01]  /*34a60*/  IMAD.WIDE R20, R15.reuse, 0x4, R208 ;  /* 0x000000040f147825 */ /* 0x040fe200078e02d0 */
[----:B------:R-:W-:Y:S01]  /*34a70*/  ISETP.LT.AND P2, PT, R12, UR4, !P0 ;  /* 0x000000040c007c0c */ /* 0x000fe2000c741270 */
[----:B------:R-:W-:Y:S01]  /*34a80*/  ULDC UR5, c[0x0][0x228] ;  /* 0x00008a0000057ab9 */ /* 0x000fe20000000800 */
[----:B------:R-:W-:Y:S01]  /*34a90*/  ISETP.GE.AND P1, PT, R0, UR13, PT ;  /* 0x0000000d00007c0c */ /* 0x000fe2000bf26270 */
[----:B--2---:R-:W-:Y:S01]  /*34aa0*/  IMAD.WIDE R2, R15, 0x4, R8 ;  /* 0x000000040f027825 */ /* 0x004fe200078e0208 */
[----:B------:R-:W-:Y:S01]  /*34ab0*/  ULDC UR4, c[0x0][0x228] ;  /* 0x00008a0000047ab9 */ /* 0x000fe20000000800 */
[----:B------:R2:W-:Y:S02]  /*34ac0*/  @P6 STG.E desc[UR16][R20.64], R182 ;  /* 0x000000b614006986 */ /* 0x0005e4000c101910 */
[----:B------:R-:W-:Y:S01]  /*34ad0*/  VIADD R0, R10, 0x77 ;  /* 0x000000770a007836 */ /* 0x000fe20000000000 */
[----:B------:R-:W-:Y:S01]  /*34ae0*/  ISETP.LT.AND P6, PT, R11, UR5, !P1 ;  /* 0x000000050b007c0c */ /* 0x000fe2000cfc1270 */
[C---:B-1----:R-:W-:Y:S01]  /*34af0*/  IMAD.WIDE R4, R15.reuse, 0x4, R150 ;  /* 0x000000040f047825 */ /* 0x042fe200078e0296 */
[----:B------:R-:W-:Y:S01]  /*34b00*/  ISETP.LT.AND P5, PT, R14, UR4, !P1 ;  /* 0x000000040e007c0c */ /* 0x000fe2000cfa1270 */
[----:B------:R-:W-:Y:S01]  /*34b10*/  ULDC UR4, c[0x0][0x228] ;  /* 0x00008a0000047ab9 */ /* 0x000fe20000000800 */
[----:B------:R1:W-:Y:S01]  /*34b20*/  @P3 STG.E desc[UR16][R2.64], R206 ;  /* 0x000000ce02003986 */ /* 0x0003e2000c101910 */
[----:B---3--:R-:W-:Y:S01]  /*34b30*/  IMAD.WIDE R6, R15, 0x4, R148 ;  /* 0x000000040f067825 */ /* 0x008fe200078e0294 */
[----:B------:R-:W-:Y:S01]  /*34b40*/  ISETP.GE.AND P0, PT, R0, UR11, PT ;  /* 0x0000000b00007c0c */ /* 0x000fe2000bf06270 */
[----:B------:R-:W-:Y:S01]  /*34b50*/  ULDC UR5, c[0x0][0x228] ;  /* 0x00008a0000057ab9 */ /* 0x000fe20000000800 */
[----:B------:R-:W-:Y:S01]  /*34b60*/  ISETP.LT.AND P3, PT, R13, UR4, !P1 ;  /* 0x000000040d007c0c */ /* 0x000fe2000cf61270 */
[----:B--2---:R-:W-:Y:S01]  /*34b70*/  VIADD R21, R15, UR28 ;  /* 0x0000001c0f157c36 */ /* 0x004fe20008000000 */
[----:B------:R-:W-:Y:S01]  /*34b80*/  ULDC UR4, c[0x0][0x228] ;  /* 0x00008a0000047ab9 */ /* 0x000fe20000000800 */
[----:B------:R2:W-:Y:S01]  /*34b90*/  @P4 STG.E desc[UR16][R4.64], R198 ;  /* 0x000000c604004986 */ /* 0x0005e2000c101910 */
[----:B------:R-:W-:Y:S01]  /*34ba0*/  ISETP.LT.AND P1, PT, R12, UR4, !P1 ;  /* 0x000000040c007c0c */ /* 0x000fe2000cf21270 */
[----:B------:R-:W-:-:S04]  /*34bb0*/  IMAD.WIDE R16, R21, 0x4, R208 ;  /* 0x0000000415107825 */ /* 0x000fc800078e02d0 */
[----:B------:R-:W-:Y:S01]  /*34bc0*/  IMAD.WIDE R18, R21, 0x4, R8 ;  /* 0x0000000415127825 */ /* 0x000fe200078e0208 */
[----:B------:R3:W-:Y:S01]  /*34bd0*/  @P2 STG.E desc[UR16][R6.64], R202 ;  /* 0x000000ca06002986 */ /* 0x0007e2000c101910 */
[----:B------:R-:W-:Y:S01]  /*34be0*/  ISETP.LT.AND P2, PT, R11, UR5, !P0 ;  /* 0x000000050b007c0c */ /* 0x000fe2000c741270 */
[----:B------:R-:W-:Y:S01]  /*34bf0*/  ULDC UR4, c[0x0][0x228] ;  /* 0x00008a0000047ab9 */ /* 0x000fe20000000800 */
[C---:B------:R-:W-:Y:S01]  /*34c00*/  VIADD R23, R21.reuse, UR28 ;  /* 0x0000001c15177c36 */ /* 0x040fe20008000000 */
[----:B------:R4:W-:Y:S01]  /*34c10*/  @P6 STG.E desc[UR16][R16.64], R143 ;  /* 0x0000008f10006986 */ /* 0x0009e2000c101910 */
[C---:B-1----:R-:W-:Y:S01]  /*34c20*/  IMAD.WIDE R2, R21.reuse, 0x4, R150 ;  /* 0x0000000415027825 */ /* 0x042fe200078e0296 */
[----:B------:R-:W-:Y:S01]  /*34c30*/  ISETP.LT.AND P4, PT, R14, UR6, !P0 ;  /* 0x000000060e007c0c */ /* 0x000fe2000c781270 */
[----:B------:R-:W-:Y:S01]  /*34c40*/  ULDC UR5, c[0x0][0x228] ;  /* 0x00008a0000057ab9 */ /* 0x000fe20000000800 */
[----:B------:R1:W-:Y:S01]  /*34c50*/  @P5 STG.E desc[UR16][R18.64], R79 ;  /* 0x0000004f12005986 */ /* 0x0003e2000c101910 */
[----:B--2---:R-:W-:Y:S01]  /*34c60*/  IMAD.WIDE R4, R21, 0x4, R148 ;  /* 0x0000000415047825 */ /* 0x004fe200078e0294 */
[----:B------:R-:W-:Y:S01]  /*34c70*/  ISETP.LT.AND P5, PT, R13, UR8, !P0 ;  /* 0x000000080d007c0c */ /* 0x000fe2000c7a1270 */
[----:B------:R-:W-:-:S02]  /*34c80*/  ULDC UR6, c[0x0][0x228] ;  /* 0x00008a0000067ab9 */ /* 0x000fc40000000800 */
[----:B---3--:R-:W-:Y:S01]  /*34c90*/  IMAD.WIDE R6, R23, 0x4, R208 ;  /* 0x0000000417067825 */ /* 0x008fe200078e02d0 */
[----:B------:R2:W-:Y:S01]  /*34ca0*/  @P3 STG.E desc[UR16][R2.64], R187 ;  /* 0x000000bb02003986 */ /* 0x0005e2000c101910 */
[----:B------:R-:W-:-:S03]  /*34cb0*/  IADD3 R0, R10, 0x78, RZ ;  /* 0x000000780a007810 */ /* 0x000fc60007ffe0ff */
[----:B------:R-:W-:Y:S01]  /*34cc0*/  @P1 STG.E desc[UR16][R4.64], R195 ;  /* 0x000000c304001986 */ /* 0x000fe2000c101910 */
[----:B----4-:R-:W-:-:S03]  /*34cd0*/  IMAD.WIDE R16, R23, 0x4, R8 ;  /* 0x0000000417107825 */ /* 0x010fc600078e0208 */
[----:B------:R-:W-:Y:S01]  /*34ce0*/  @P2 STG.E desc[UR16][R6.64], R183 ;  /* 0x000000b706002986 */ /* 0x000fe2000c101910 */
[----:B-1----:R-:W-:-:S03]  /*34cf0*/  IMAD.WIDE R18, R23, 0x4, R150 ;  /* 0x0000000417127825 */ /* 0x002fc600078e0296 */
[----:B------:R-:W1:Y:S01]  /*34d00*/  LDS.128 R4, [R252] ;  /* 0x00000000fc047984 */ /* 0x000e620000000c00 */
[----:B------:R-:W-:Y:S02]  /*34d10*/  ISETP.GE.AND P6, PT, R0, UR9, PT ;  /* 0x0000000900007c0c */ /* 0x000fe4000bfc6270 */
[----:B------:R-:W-:Y:S01]  /*34d20*/  ISETP.LT.AND P1, PT, R12, UR4, !P0 ;  /* 0x000000040c007c0c */ /* 0x000fe2000c721270 */
[----:B------:R3:W-:Y:S01]  /*34d30*/  @P4 STG.E desc[UR16][R16.64], R207 ;  /* 0x000000cf10004986 */ /* 0x0007e2000c101910 */
[----:B------:R-:W-:Y:S01]  /*34d40*/  ULDC UR4, c[0x0][0x228] ;  /* 0x00008a0000047ab9 */ /* 0x000fe20000000800 */
[----:B------:R-:W-:Y:S02]  /*34d50*/  ISETP.LT.AND P4, PT, R11, UR5, !P6 ;  /* 0x000000050b007c0c */ /* 0x000fe4000f781270 */
[----:B------:R-:W-:Y:S01]  /*34d60*/  IADD3 R25, R23, UR28, RZ ;  /* 0x0000001c17197c10 */ /* 0x000fe2000fffe0ff */
[----:B------:R4:W-:Y:S01]  /*34d70*/  @P5 STG.E desc[UR16][R18.64], R199 ;  /* 0x000000c712005986 */ /* 0x0009e2000c101910 */
[----:B------:R-:W-:Y:S01]  /*34d80*/  ISETP.LT.AND P5, PT, R14, UR6, !P6 ;  /* 0x000000060e007c0c */ /* 0x000fe2000f7a1270 */
[----:B------:R-:W-:Y:S01]  /*34d90*/  VIADD R0, R10, 0x79 ;  /* 0x000000790a007836 */ /* 0x000fe20000000000 */
[----:B------:R-:W-:Y:S01]  /*34da0*/  ISETP.LT.AND P0, PT, R13, UR4, !P6 ;  /* 0x000000040d007c0c */ /* 0x000fe2000f701270 */
[----:B--2---:R-:W-:Y:S01]  /*34db0*/  IMAD.WIDE R2, R23, 0x4, R148 ;  /* 0x0000000417027825 */ /* 0x004fe200078e0294 */
[----:B------:R-:W-:Y:S01]  /*34dc0*/  ULDC UR4, c[0x0][0x228] ;  /* 0x00008a0000047ab9 */ /* 0x000fe20000000800 */
[----:B------:R-:W-:-:S02]  /*34dd0*/  ULDC UR5, c[0x0][0x228] ;  /* 0x00008a0000057ab9 */ /* 0x000fc40000000800 */
[----:B---3--:R-:W-:Y:S01]  /*34de0*/  IMAD.WIDE R16, R25, 0x4, R208 ;  /* 0x0000000419107825 */ /* 0x008fe200078e02d0 */
[----:B------:R-:W-:-:S03]  /*34df0*/  ISETP.GE.AND P3, PT, R0, UR7, PT ;  /* 0x0000000700007c0c */ /* 0x000fc6000bf66270 */
[C---:B----4-:R-:W-:Y:S01]  /*34e00*/  IMAD.WIDE R18, R25.reuse, 0x4, R8 ;  /* 0x0000000419127825 */ /* 0x050fe200078e0208 */
[----:B------:R2:W-:Y:S03]  /*34e10*/  @P1 STG.E desc[UR16][R2.64], R203 ;  /* 0x000000cb02001986 */ /* 0x0005e6000c101910 */
[C---:B------:R-:W-:Y:S01]  /*34e20*/  IMAD.WIDE R20, R25.reuse, 0x4, R150 ;  /* 0x0000000419147825 */ /* 0x040fe200078e0296 */
[----:B------:R3:W-:Y:S01]  /*34e30*/  @P4 STG.E desc[UR16][R16.64], R188 ;  /* 0x000000bc10004986 */ /* 0x0007e2000c101910 */
[----:B------:R-:W-:Y:S01]  /*34e40*/  ISETP.LT.AND P6, PT, R12, UR4, !P6 ;  /* 0x000000040c007c0c */ /* 0x000fe2000f7c1270 */
[----:B------:R-:W-:Y:S01]  /*34e50*/  ULDC UR4, c[0x0][0x228] ;  /* 0x00008a0000047ab9 */ /* 0x000fe20000000800 */
[----:B------:R-:W-:Y:S01]  /*34e60*/  ULDC UR6, c[0x0][0x228] ;  /* 0x00008a0000067ab9 */ /* 0x000fe20000000800 */
[----:B------:R4:W-:Y:S01]  /*34e70*/  @P5 STG.E desc[UR16][R18.64], R144 ;  /* 0x0000009012005986 */ /* 0x0009e2000c101910 */
[----:B------:R-:W-:Y:S01]  /*34e80*/  ISETP.LT.AND P4, PT, R14, UR4, !P3 ;  /* 0x000000040e007c0c */ /* 0x000fe2000df81270 */
[----:B------:R-:W-:Y:S01]  /*34e90*/  VIADD R15, R10, 0x7a ;  /* 0x0000007a0a0f7836 */ /* 0x000fe20000000000 */
[----:B------:R-:W-:Y:S01]  /*34ea0*/  IADD3 R23, R25, UR28, RZ ;  /* 0x0000001c19177c10 */ /* 0x000fe2000fffe0ff */
[----:B------:R1:W-:Y:S01]  /*34eb0*/  @P0 STG.E desc[UR16][R20.64], R220 ;  /* 0x000000dc14000986 */ /* 0x0003e2000c101910 */
[----:B------:R-:W-:Y:S01]  /*34ec0*/  ISETP.LT.AND P0, PT, R11, UR5, !P3 ;  /* 0x000000050b007c0c */ /* 0x000fe2000df01270 */
[----:B------:R-:W-:Y:S01]  /*34ed0*/  ULDC UR5, c[0x0][0x228] ;  /* 0x00008a0000057ab9 */ /* 0x000fe20000000800 */
[----:B--2---:R-:W-:Y:S01]  /*34ee0*/  IMAD.WIDE R2, R25, 0x4, R148 ;  /* 0x0000000419027825 */ /* 0x004fe200078e0294 */
[----:B------:R-:W-:Y:S01]  /*34ef0*/  ISETP.LT.AND P5, PT, R13, UR5, !P3 ;  /* 0x000000050d007c0c */ /* 0x000fe2000dfa1270 */
[----:B------:R-:W-:Y:S01]  /*34f00*/  ULDC UR4, c[0x0][0x228] ;  /* 0x00008a0000047ab9 */ /* 0x000fe20000000800 */
[----:B------:R-:W-:Y:S01]  /*34f10*/  ISETP.LT.AND P3, PT, R12, UR6, !P3 ;  /* 0x000000060c007c0c */ /* 0x000fe2000df61270 */
[----:B---3--:R-:W-:Y:S01]  /*34f20*/  IMAD.WIDE R16, R23, 0x4, R208 ;  /* 0x0000000417107825 */ /* 0x008fe200078e02d0 */
[----:B------:R-:W-:Y:S01]  /*34f30*/  ISETP.GE.AND P2, PT, R15, UR23, PT ;  /* 0x000000170f007c0c */ /* 0x000fe2000bf46270 */
[----:B------:R-:W-:-:S02]  /*34f40*/  ULDC UR7, c[0x0][0x228] ;  /* 0x00008a0000077ab9 */ /* 0x000fc40000000800 */
[C---:B----4-:R-:W-:Y:S01]  /*34f50*/  IMAD.WIDE R18, R23.reuse, 0x4, R8 ;  /* 0x0000000417127825 */ /* 0x050fe200078e0208 */
[----:B------:R2:W-:Y:S01]  /*34f60*/  @P6 STG.E desc[UR16][R2.64], R80 ;  /* 0x0000005002006986 */ /* 0x0005e2000c101910 */
[----:B------:R-:W-:Y:S01]  /*34f70*/  ULDC UR5, c[0x0][0x228] ;  /* 0x00008a0000057ab9 */ /* 0x000fe20000000800 */
[----:B------:R-:W-:Y:S01]  /*34f80*/  ULDC UR6, c[0x0][0x228] ;  /* 0x00008a0000067ab9 */ /* 0x000fe20000000800 */
[C---:B------:R-:W-:Y:S02]  /*34f90*/  VIADD R15, R23.reuse, UR28 ;  /* 0x0000001c170f7c36 */ /* 0x040fe40008000000 */
[C---:B-1----:R-:W-:Y:S01]  /*34fa0*/  IMAD.WIDE R20, R23.reuse, 0x4, R150 ;  /* 0x0000000417147825 */ /* 0x042fe200078e0296 */
[----:B------:R1:W-:Y:S03]  /*34fb0*/  @P0 STG.E desc[UR16][R16.64], R228 ;  /* 0x000000e410000986 */ /* 0x0003e6000c101910 */
[----:B------:R-:W-:Y:S01]  /*34fc0*/  IMAD.WIDE R22, R23, 0x4, R148 ;  /* 0x0000000417167825 */ /* 0x000fe200078e0294 */
[----:B------:R3:W-:Y:S01]  /*34fd0*/  @P4 STG.E desc[UR16][R18.64], R212 ;  /* 0x000000d412004986 */ /* 0x0007e2000c101910 */
[----:B------:R-:W-:Y:S01]  /*34fe0*/  ISETP.LT.AND P4, PT, R14, UR4, !P2 ;  /* 0x000000040e007c0c */ /* 0x000fe2000d781270 */
[----:B------:R-:W-:-:S02]  /*34ff0*/  ULDC UR4, c[0x0][0x228] ;  /* 0x00008a0000047ab9 */ /* 0x000fc40000000800 */
[----:B------:R-:W-:Y:S01]  /*35000*/  @P5 STG.E desc[UR16][R20.64], R84 ;  /* 0x0000005414005986 */ /* 0x000fe2000c101910 */
[----:B------:R-:W-:-:S03]  /*35010*/  ISETP.LT.AND P6, PT, R11, UR7, !P2 ;  /* 0x000000070b007c0c */ /* 0x000fc6000d7c1270 */
[----:B------:R-:W-:Y:S01]  /*35020*/  @P3 STG.E desc[UR16][R22.64], R4 ;  /* 0x0000000416003986 */ /* 0x000fe2000c101910 */
[----:B------:R-:W-:Y:S01]  /*35030*/  ISETP.LT.AND P3, PT, R13, UR4, !P2 ;  /* 0x000000040d007c0c */ /* 0x000fe2000d761270 */
[----:B------:R-:W-:Y:S01]  /*35040*/  ULDC UR4, c[0x0][0x228] ;  /* 0x00008a0000047ab9 */ /* 0x000fe20000000800 */
[----:B------:R-:W-:Y:S01]  /*35050*/  VIADD R0, R10, 0x7b ;  /* 0x0000007b0a007836 */ /* 0x000fe20000000000 */
[----:B------:R-:W-:Y:S01]  /*35060*/  ISETP.LT.AND P2, PT, R12, UR4, !P2 ;  /* 0x000000040c007c0c */ /* 0x000fe2000d741270 */
[C---:B------:R-:W-:Y:S01]  /*35070*/  IMAD.WIDE R24, R15.reuse, 0x4, R208 ;  /* 0x000000040f187825 */ /* 0x040fe200078e02d0 */
[----:B------:R-:W-:Y:S02]  /*35080*/  ULDC UR4, c[0x0][0x228] ;  /* 0x00008a0000047ab9 */ /* 0x000fe40000000800 */
[----:B------:R-:W-:Y:S01]  /*35090*/  ISETP.GE.AND P1, PT, R0, UR21, PT ;  /* 0x0000001500007c0c */ /* 0x000fe2000bf26270 */
[C---:B--2---:R-:W-:Y:S01]  /*350a0*/  IMAD.WIDE R2, R15.reuse, 0x4, R8 ;  /* 0x000000040f027825 */ /* 0x044fe200078e0208 */
[----:B------:R2:W-:Y:S03]  /*350b0*/  @P6 STG.E desc[UR16][R24.64], R189 ;  /* 0x000000bd18006986 */ /* 0x0005e6000c101910 */
[----:B-1----:R-:W-:Y:S01]  /*350c0*/  IMAD.WIDE R16, R15, 0x4, R150 ;  /* 0x000000040f107825 */ /* 0x002fe200078e0296 */
[----:B------:R-:W-:-:S03]  /*350d0*/  ISETP.LT.AND P5, PT, R11, UR5, !P1 ;  /* 0x000000050b007c0c */ /* 0x000fc6000cfa1270 */
[C---:B---3--:R-:W-:Y:S01]  /*350e0*/  IMAD.WIDE R18, R15.reuse, 0x4, R148 ;  /* 0x000000040f127825 */ /* 0x048fe200078e0294 */
[----:B------:R1:W-:Y:S01]  /*350f0*/  @P4 STG.E desc[UR16][R2.64], R145 ;  /* 0x0000009102004986 */ /* 0x0003e2000c101910 */
[----:B------:R-:W-:Y:S01]  /*35100*/  ISETP.LT.AND P6, PT, R14, UR6, !P1 ;  /* 0x000000060e007c0c */ /* 0x000fe2000cfc1270 */
[----:B------:R-:W-:Y:S01]  /*35110*/  ULDC UR5, c[0x0][0x228] ;  /* 0x00008a0000057ab9 */ /* 0x000fe20000000800 */
[----:B------:R-:W-:Y:S01]  /*35120*/  VIADD R0, R10, 0x7c ;  /* 0x0000007c0a007836 */ /* 0x000fe20000000000 */
[----:B------:R3:W-:Y:S01]  /*35130*/  @P3 STG.E desc[UR16][R16.64], R221 ;  /* 0x000000dd10003986 */ /* 0x0007e2000c101910 */
[----:B--2---:R-:W-:Y:S01]  /*35140*/  VIADD R25, R15, UR28 ;  /* 0x0000001c0f197c36 */ /* 0x004fe20008000000 */
[----:B------:R-:W-:Y:S02]  /*35150*/  ULDC UR6, c[0x0][0x228] ;  /* 0x00008a0000067ab9 */ /* 0x000fe40000000800 */
[----:B------:R2:W-:Y:S01]  /*35160*/  @P2 STG.E desc[UR16][R18.64], R81 ;  /* 0x0000005112002986 */ /* 0x0005e2000c101910 */
[----:B------:R-:W-:Y:S01]  /*35170*/  ISETP.LT.AND P2, PT, R13, UR4, !P1 ;  /* 0x000000040d007c0c */ /* 0x000fe2000cf41270 */
[----:B------:R-:W-:Y:S01]  /*35180*/  IMAD.WIDE R20, R25, 0x4, R208 ;  /* 0x0000000419147825 */ /* 0x000fe200078e02d0 */
[----:B------:R-:W-:Y:S01]  /*35190*/  ISETP.GE.AND P0, PT, R0, UR19, PT ;  /* 0x0000001300007c0c */ /* 0x000fe2000bf06270 */
[----:B------:R-:W-:-:S02]  /*351a0*/  ULDC UR4, c[0x0][0x228] ;  /* 0x00008a0000047ab9 */ /* 0x000fc40000000800 */
[C---:B------:R-:W-:Y:S01]  /*351b0*/  IMAD.WIDE R22, R25.reuse, 0x4, R8 ;  /* 0x0000000419167825 */ /* 0x040fe200078e0208 */
[----:B------:R4:W-:Y:S01]  /*351c0*/  @P5 STG.E desc[UR16][R20.64], R229 ;  /* 0x000000e514005986 */ /* 0x0009e2000c101910 */
[----:B------:R-:W-:Y:S01]  /*351d0*/  ISETP.LT.AND P3, PT, R12, UR4, !P1 ;  /* 0x000000040c007c0c */ /* 0x000fe2000cf61270 */
[----:B------:R-:W-:Y:S01]  /*351e0*/  ULDC UR4, c[0x0][0x228] ;  /* 0x00008a0000047ab9 */ /* 0x000fe20000000800 */
[----:B-1----:R-:W-:Y:S01]  /*351f0*/  IMAD.WIDE R2, R25, 0x4, R150 ;  /* 0x0000000419027825 */ /* 0x002fe200078e0296 */
[----:B------:R-:W-:Y:S01]  /*35200*/  ISETP.LT.AND P5, PT, R11, UR5, !P0 ;  /* 0x000000050b007c0c */ /* 0x000fe2000c7a1270 */
[----:B------:R-:W-:Y:S01]  /*35210*/  @P6 STG.E desc[UR16][R22.64], R213 ;  /* 0x000000d516006986 */ /* 0x000fe2000c101910 */
[----:B------:R-:W-:Y:S02]  /*35220*/  IADD3 R15, R25, UR28, RZ ;  /* 0x0000001c190f7c10 */ /* 0x000fe4000fffe0ff */
[----:B------:R-:W-:Y:S01]  /*35230*/  ISETP.LT.AND P6, PT, R14, UR6, !P0 ;  /* 0x000000060e007c0c */ /* 0x000fe2000c7c1270 */
[----:B------:R1:W-:Y:S01]  /*35240*/  @P2 STG.E desc[UR16][R2.64], R85 ;  /* 0x0000005502002986 */ /* 0x0003e2000c101910 */
[----:B------:R-:W-:Y:S01]  /*35250*/  ISETP.LT.AND P2, PT, R13, UR4, !P0 ;  /* 0x000000040d007c0c */ /* 0x000fe2000c741270 */
[----:B------:R-:W-:Y:S01]  /*35260*/  ULDC UR4, c[0x0][0x228] ;  /* 0x00008a0000047ab9 */ /* 0x000fe20000000800 */
[----:B------:R-:W-:Y:S01]  /*35270*/  IADD3 R0, R10, 0x7d, RZ ;  /* 0x0000007d0a007810 */ /* 0x000fe20007ffe0ff */
[----:B---3--:R-:W-:Y:S01]  /*35280*/  IMAD.WIDE R16, R25, 0x4, R148 ;  /* 0x0000000419107825 */ /* 0x008fe200078e0294 */
[----:B------:R-:W-:-:S03]  /*35290*/  ISETP.LT.AND P0, PT, R12, UR4, !P0 ;  /* 0x000000040c007c0c */ /* 0x000fc6000c701270 */
[C---:B--2---:R-:W-:Y:S01]  /*352a0*/  IMAD.WIDE R18, R15.reuse, 0x4, R208 ;  /* 0x000000040f127825 */ /* 0x044fe200078e02d0 */
[----:B------:R-:W-:Y:S01]  /*352b0*/  ISETP.GE.AND P4, PT, R0, UR15, PT ;  /* 0x0000000f00007c0c */ /* 0x000fe2000bf86270 */
[----:B------:R2:W-:Y:S02]  /*352c0*/  @P3 STG.E desc[UR16][R16.64], R5 ;  /* 0x0000000510003986 */ /* 0x0005e4000c101910 */
[C---:B------:R-:W-:Y:S02]  /*352d0*/  VIADD R0, R10.reuse, 0x7f ;  /* 0x0000007f0a007836 */ /* 0x040fe40000000000 */
[----:B----4-:R-:W-:Y:S01]  /*352e0*/  IMAD.WIDE R20, R15, 0x4, R8 ;  /* 0x000000040f147825 */ /* 0x010fe200078e0208 */
[----:B------:R3:W-:Y:S01]  /*352f0*/  @P5 STG.E desc[UR16][R18.64], R190 ;  /* 0x000000be12005986 */ /* 0x0007e2000c101910 */
[----:B------:R-:W-:Y:S02]  /*35300*/  ISETP.LT.AND P5, PT, R11, UR4, !P4 ;  /* 0x000000040b007c0c */ /* 0x000fe4000e7a1270 */
[----:B------:R-:W-:-:S02]  /*35310*/  VIADD R10, R10, 0x7e ;  /* 0x0000007e0a0a7836 */ /* 0x000fc40000000000 */
[C---:B-1----:R-:W-:Y:S01]  /*35320*/  IMAD.WIDE R2, R15.reuse, 0x4, R150 ;  /* 0x000000040f027825 */ /* 0x042fe200078e0296 */
[----:B------:R-:W-:Y:S03]  /*35330*/  @P6 STG.E desc[UR16][R20.64], R146 ;  /* 0x0000009214006986 */ /* 0x000fe6000c101910 */
[C---:B------:R-:W-:Y:S01]  /*35340*/  IMAD.WIDE R22, R15.reuse, 0x4, R148 ;  /* 0x000000040f167825 */ /* 0x040fe200078e0294 */
[----:B------:R-:W-:Y:S01]  /*35350*/  ISETP.GE.AND P3, PT, R10, UR25, PT ;  /* 0x000000190a007c0c */ /* 0x000fe2000bf66270 */
[----:B------:R1:W-:Y:S01]  /*35360*/  @P2 STG.E desc[UR16][R2.64], R222 ;  /* 0x000000de02002986 */ /* 0x0003e2000c101910 */
[----:B------:R-:W-:Y:S01]  /*35370*/  ISETP.LT.AND P6, PT, R14, UR4, !P4 ;  /* 0x000000040e007c0c */ /* 0x000fe2000e7c1270 */
[----:B------:R-:W-:Y:S01]  /*35380*/  VIADD R25, R15, UR28 ;  /* 0x0000001c0f197c36 */ /* 0x000fe20008000000 */
[----:B------:R-:W-:Y:S01]  /*35390*/  ISETP.LT.AND P2, PT, R13, UR4, !P4 ;  /* 0x000000040d007c0c */ /* 0x000fe2000e741270 */
[----:B------:R-:W-:Y:S01]  /*353a0*/  @P0 STG.E desc[UR16][R22.64], R82 ;  /* 0x0000005216000986 */ /* 0x000fe2000c101910 */
[----:B------:R-:W-:Y:S01]  /*353b0*/  ISETP.LT.AND P4, PT, R12, UR4, !P4 ;  /* 0x000000040c007c0c */ /* 0x000fe2000e781270 */
[----:B--2---:R-:W-:Y:S01]  /*353c0*/  IMAD.WIDE R4, R25, 0x4, R208 ;  /* 0x0000000419047825 */ /* 0x004fe200078e02d0 */
[----:B------:R-:W-:-:S02]  /*353d0*/  ISETP.LT.AND P0, PT, R11, UR4, !P3 ;  /* 0x000000040b007c0c */ /* 0x000fc4000df01270 */
[----:B------:R-:W-:Y:S02]  /*353e0*/  ISETP.GE.AND P1, PT, R0, UR27, PT ;  /* 0x0000001b00007c0c */ /* 0x000fe4000bf26270 */
[C---:B------:R-:W-:Y:S01]  /*353f0*/  IADD3 R15, R25.reuse, UR28, RZ ;  /* 0x0000001c190f7c10 */ /* 0x040fe2000fffe0ff */
[----:B------:R-:W-:Y:S01]  /*35400*/  IMAD.WIDE R16, R25, 0x4, R8 ;  /* 0x0000000419107825 */ /* 0x000fe200078e0208 */
[----:B------:R-:W-:Y:S01]  /*35410*/  @P5 STG.E desc[UR16][R4.64], R230 ;  /* 0x000000e604005986 */ /* 0x000fe2000c101910 */
[----:B------:R-:W-:Y:S02]  /*35420*/  ISETP.LT.AND P5, PT, R11, UR4, !P1 ;  /* 0x000000040b007c0c */ /* 0x000fe4000cfa1270 */
[C---:B---3--:R-:W-:Y:S01]  /*35430*/  IMAD.WIDE R18, R25.reuse, 0x4, R150 ;  /* 0x0000000419127825 */ /* 0x048fe200078e0296 */
[----:B------:R2:W-:Y:S03]  /*35440*/  @P6 STG.E desc[UR16][R16.64], R214 ;  /* 0x000000d610006986 */ /* 0x0005e6000c101910 */
[----:B-1----:R-:W-:Y:S01]  /*35450*/  IMAD.WIDE R2, R25, 0x4, R148 ;  /* 0x0000000419027825 */ /* 0x002fe200078e0294 */
[----:B------:R1:W-:Y:S03]  /*35460*/  @P2 STG.E desc[UR16][R18.64], R86 ;  /* 0x0000005612002986 */ /* 0x0003e6000c101910 */
[----:B------:R-:W-:Y:S01]  /*35470*/  IMAD.WIDE R10, R15, 0x4, R208 ;  /* 0x000000040f0a7825 */ /* 0x000fe200078e02d0 */
[----:B------:R1:W-:Y:S01]  /*35480*/  @P4 STG.E desc[UR16][R2.64], R6 ;  /* 0x0000000602004986 */ /* 0x0003e2000c101910 */
[----:B------:R-:W-:-:S03]  /*35490*/  ISETP.LT.AND P2, PT, R14, UR4, !P3 ;  /* 0x000000040e007c0c */ /* 0x000fc6000df41270 */
[----:B------:R1:W-:Y:S01]  /*354a0*/  @P0 STG.E desc[UR16][R10.64], R191 ;  /* 0x000000bf0a000986 */ /* 0x0003e2000c101910 */
[C---:B------:R-:W-:Y:S02]  /*354b0*/  ISETP.LT.AND P0, PT, R13.reuse, UR4, !P3 ;  /* 0x000000040d007c0c */ /* 0x040fe4000df01270 */
[----:B------:R-:W-:Y:S02]  /*354c0*/  ISETP.LT.AND P3, PT, R12, UR4, !P3 ;  /* 0x000000040c007c0c */ /* 0x000fe4000df61270 */
[----:B------:R-:W-:Y:S02]  /*354d0*/  ISETP.LT.AND P6, PT, R14, UR4, !P1 ;  /* 0x000000040e007c0c */ /* 0x000fe4000cfc1270 */
[----:B------:R-:W-:Y:S01]  /*354e0*/  ISETP.LT.AND P4, PT, R13, UR4, !P1 ;  /* 0x000000040d007c0c */ /* 0x000fe2000cf81270 */
[C---:B--2---:R-:W-:Y:S01]  /*354f0*/  VIADD R17, R15.reuse, UR28 ;  /* 0x0000001c0f117c36 */ /* 0x044fe20008000000 */
[----:B------:R-:W-:Y:S01]  /*35500*/  ISETP.LT.AND P1, PT, R12, UR4, !P1 ;  /* 0x000000040c007c0c */ /* 0x000fe2000cf21270 */
[----:B------:R-:W-:-:S04]  /*35510*/  IMAD.WIDE R4, R15, 0x4, R8 ;  /* 0x000000040f047825 */ /* 0x000fc800078e0208 */
[C---:B------:R-:W-:Y:S01]  /*35520*/  IMAD.WIDE R12, R15.reuse, 0x4, R150 ;  /* 0x000000040f0c7825 */ /* 0x040fe200078e0296 */
[----:B------:R1:W-:Y:S03]  /*35530*/  @P2 STG.E desc[UR16][R4.64], R147 ;  /* 0x0000009304002986 */ /* 0x0003e6000c101910 */
[----:B------:R-:W-:Y:S01]  /*35540*/  IMAD.WIDE R14, R15, 0x4, R148 ;  /* 0x000000040f0e7825 */ /* 0x000fe200078e0294 */
[----:B------:R1:W-:Y:S03]  /*35550*/  @P0 STG.E desc[UR16][R12.64], R223 ;  /* 0x000000df0c000986 */ /* 0x0003e6000c101910 */
[C---:B------:R-:W-:Y:S01]  /*35560*/  IMAD.WIDE R208, R17.reuse, 0x4, R208 ;  /* 0x0000000411d07825 */ /* 0x040fe200078e02d0 */
[----:B------:R1:W-:Y:S03]  /*35570*/  @P3 STG.E desc[UR16][R14.64], R83 ;  /* 0x000000530e003986 */ /* 0x0003e6000c101910 */
[C---:B------:R-:W-:Y:S01]  /*35580*/  IMAD.WIDE R8, R17.reuse, 0x4, R8 ;  /* 0x0000000411087825 */ /* 0x040fe200078e0208 */
[----:B------:R1:W-:Y:S03]  /*35590*/  @P5 STG.E desc[UR16][R208.64], R231 ;  /* 0x000000e7d0005986 */ /* 0x0003e6000c101910 */
[C---:B------:R-:W-:Y:S01]  /*355a0*/  IMAD.WIDE R150, R17.reuse, 0x4, R150 ;  /* 0x0000000411967825 */ /* 0x040fe200078e0296 */
[----:B------:R1:W-:Y:S04]  /*355b0*/  @P6 STG.E desc[UR16][R8.64], R215 ;  /* 0x000000d708006986 */ /* 0x0003e8000c101910 */
[----:B------:R1:W-:Y:S01]  /*355c0*/  @P4 STG.E desc[UR16][R150.64], R87 ;  /* 0x0000005796004986 */ /* 0x0003e2000c101910 */
[----:B------:R-:W-:Y:S01]  /*355d0*/  IMAD.WIDE R148, R17, 0x4, R148 ;  /* 0x0000000411947825 */ /* 0x000fe200078e0294 */
[----:B------:R-:W-:Y:S06]  /*355e0*/  @!P1 EXIT ;  /* 0x000000000000994d */ /* 0x000fec0003800000 */
[----:B------:R-:W-:Y:S01]  /*355f0*/  STG.E desc[UR16][R148.64], R7 ;  /* 0x0000000794007986 */ /* 0x000fe2000c101910 */
[----:B------:R-:W-:Y:S05]  /*35600*/  EXIT ;  /* 0x000000000000794d */ /* 0x000fea0003800000 */
.L_x_2:
[----:B------:R-:W-:-:S00]  /*35610*/  BRA `(.L_x_2) ;  /* 0xfffffffc00fc7947 */ /* 0x000fc0000383ffff */
[----:B------:R-:W-:-:S00]  /*35620*/  NOP ;  /* 0x0000000000007918 */ /* 0x000fc00000000000 */
        /* <DEDUP_REMOVED lines=13> */
.L_x_3:


//--------------------- .nv.shared.matmul_kernel  --------------------------
	.section	.nv.shared.matmul_kernel,"aw",@nobits
	.sectionflags	@""
	.align	16
	.zero		1024


//--------------------- .nv.shared.reserved.0     --------------------------
	.section	.nv.shared.reserved.0,"aw",@nobits
	.weak		__nv_reservedSMEM_offset_0_alias
	.size		__nv_reservedSMEM_offset_0_alias, 0, 0
	.other		__nv_reservedSMEM_offset_0_alias,@"STO_CUDA_RESERVED_SHARED STV_DEFAULT"
__nv_reservedSMEM_offset_0_alias:
	.zero		0


//--------------------- .nv.constant0.matmul_kernel --------------------------
	.section	.nv.constant0.matmul_kernel,"a",@progbits
	.sectionflags	@""
	.align	4
.nv.constant0.matmul_kernel:
	.zero		608


//--------------------- SYMBOLS --------------------------

	.type		.nv.reservedSmem.offset0,@object
	.size		.nv.reservedSmem.offset0,0x4
